def matmul_kernel(
    a_ptr,
    b_ptr,
    c_ptr,
    M,
    N,
    K,
    stride_am,
    stride_ak,
    stride_bk,
    stride_bn,
    stride_cm,
    stride_cn,
    BLOCK_M: tl.constexpr,
    BLOCK_N: tl.constexpr,
    BLOCK_K: tl.constexpr,
    GROUP_M: tl.constexpr,
):
    pid = tl.program_id(axis=0)
    num_pid_m = tl.cdiv(M, BLOCK_M)
    num_pid_n = tl.cdiv(N, BLOCK_N)
    num_pid_in_group = GROUP_M * num_pid_n
    group_id = pid // num_pid_in_group
    first_pid_m = group_id * GROUP_M
    group_size_m = min(num_pid_m - first_pid_m, GROUP_M)
    pid_m = first_pid_m + ((pid % num_pid_in_group) % group_size_m)
    pid_n = (pid % num_pid_in_group) // group_size_m

    offs_am = (pid_m * BLOCK_M + tl.arange(0, BLOCK_M)) % M
    offs_bn = (pid_n * BLOCK_N + tl.arange(0, BLOCK_N)) % N
    offs_k = tl.arange(0, BLOCK_K)
    a_ptrs = a_ptr + offs_am[:, None] * stride_am + offs_k[None, :] * stride_ak
    b_ptrs = b_ptr + offs_k[:, None] * stride_bk + offs_bn[None, :] * stride_bn

    acc = tl.zeros((BLOCK_M, BLOCK_N), dtype=tl.float32)
    for kk in range(0, tl.cdiv(K, BLOCK_K)):
        a = tl.load(a_ptrs, mask=offs_k[None, :] < K - kk * BLOCK_K, other=0.0)
        b = tl.load(b_ptrs, mask=offs_k[:, None] < K - kk * BLOCK_K, other=0.0)
        acc = tl.dot(a, b, acc)
        a_ptrs += BLOCK_K * stride_ak
        b_ptrs += BLOCK_K * stride_bk

    c = acc.to(c_ptr.dtype.element_ty)
    offs_cm = pid_m * BLOCK_M + tl.arange(0, BLOCK_M)
    offs_cn = pid_n * BLOCK_N + tl.arange(0, BLOCK_N)
    c_ptrs = c_ptr + offs_cm[:, None] * stride_cm + offs_cn[None, :] * stride_cn
    mask = (offs_cm[:, None] < M) & (offs_cn[None, :] < N)
    tl.store(c_ptrs, c, mask=mask)

# config = {"BLOCK_K": 64, "BLOCK_M": 128, "BLOCK_N": 64, "GROUP_M": 8, "arch": "sm_90", "dtype": "bf16", "num_ctas": 1, "num_stages": 3, "num_warps": 1}
# arch = sm_90


// ===== COMPILED SASS (sm_90a) =====

	.target	sm_90a

	.elftype	@"ET_EXEC"


//--------------------- .note.nv.tkinfo           --------------------------
	.section	.note.nv.tkinfo,"",@"SHT_NOTE"
	.sectionflags	@"SHF_NOTE_NV_TKINFO"
	.tkinfo
        /*0018*/ 	.word	0x00000002
        /*0030*/ 	.string	""
        /*0030*/ 	.string	"ptxas"
        /*0030*/ 	.string	"Cuda compilation tools, release 13.0, V13.0.88"
        /*0030*/ 	.string	"Build cuda_13.0.r13.0/compiler.36424714_0"
        /*0030*/ 	.string	"-v  -suppress-debug-info  -lineinfo  -arch sm_90a "



//--------------------- .note.nv.cuinfo           --------------------------
	.section	.note.nv.cuinfo,"",@"SHT_NOTE"
	.sectionflags	@"SHF_NOTE_NV_CUINFO"
        /*0018*/ 	.short	0x0002
        /*001a*/ 	.short	0x005a
        /*001c*/ 	.short	0x0082
	.zero		2


//--------------------- .nv.info                  --------------------------
	.section	.nv.info,"",@"SHT_CUDA_INFO"
	.align	4


	//----- nvinfo : EIATTR_REGCOUNT
	.align		4
        /*0000*/ 	.byte	0x04, 0x2f
        /*0002*/ 	.short	(.L_1 - .L_0)
	.align		4
.L_0:
        /*0004*/ 	.word	index@(matmul_kernel)
        /*0008*/ 	.word	0x00000040


	//----- nvinfo : EIATTR_FRAME_SIZE
	.align		4
.L_1:
        /*000c*/ 	.byte	0x04, 0x11
        /*000e*/ 	.short	(.L_3 - .L_2)
	.align		4
.L_2:
        /*0010*/ 	.word	index@(matmul_kernel)
        /*0014*/ 	.word	0x000020d8


	//----- nvinfo : EIATTR_MIN_STACK_SIZE
	.align		4
.L_3:
        /*0018*/ 	.byte	0x04, 0x12
        /*001a*/ 	.short	(.L_5 - .L_4)
	.align		4
.L_4:
        /*001c*/ 	.word	index@(matmul_kernel)
        /*0020*/ 	.word	0x000020d8
.L_5:


//--------------------- .nv.compat                --------------------------
	.section	.nv.compat,"",@"SHT_CUDA_COMPAT_INFO"
	.align	4
        /*0000*/ 	.byte	0x02, 0x09, 0x01, 0x00, 0x02, 0x02, 0x01, 0x00, 0x02, 0x05, 0x05, 0x00, 0x03, 0x07, 0x01, 0x01
        /*0010*/ 	.byte	0x02, 0x03, 0x00, 0x00, 0x02, 0x06, 0x01, 0x00, 0x04, 0x0b, 0x08, 0x00, 0x00, 0x00, 0x00, 0x00
        /*0020*/ 	.byte	0x00, 0x00, 0x00, 0x00


//--------------------- .nv.info.matmul_kernel    --------------------------
	.section	.nv.info.matmul_kernel,"",@"SHT_CUDA_INFO"
	.sectionflags	@""
	.align	4


	//----- nvinfo : EIATTR_CUDA_API_VERSION
	.align		4
        /*0000*/ 	.byte	0x04, 0x37
        /*0002*/ 	.short	(.L_7 - .L_6)
.L_6:
        /*0004*/ 	.word	0x00000082


	//----- nvinfo : EIATTR_KPARAM_INFO
	.align		4
.L_7:
        /*0008*/ 	.byte	0x04, 0x17
        /*000a*/ 	.short	(.L_9 - .L_8)
.L_8:
        /*000c*/ 	.word	0x00000000
        /*0010*/ 	.short	0x000d
        /*0012*/ 	.short	0x0048
        /*0014*/ 	.byte	0x00, 0xf4, 0x21, 0x00


	//----- nvinfo : EIATTR_KPARAM_INFO
	.align		4
.L_9:
        /*0018*/ 	.byte	0x04, 0x17
        /*001a*/ 	.short	(.L_11 - .L_10)
.L_10:
        /*001c*/ 	.word	0x00000000
        /*0020*/ 	.short	0x000c
        /*0022*/ 	.short	0x0040
        /*0024*/ 	.byte	0x00, 0xf4, 0x21, 0x00


	//----- nvinfo : EIATTR_KPARAM_INFO
	.align		4
.L_11:
        /*0028*/ 	.byte	0x04, 0x17
        /*002a*/ 	.short	(.L_13 - .L_12)
.L_12:
        /*002c*/ 	.word	0x00000000
        /*0030*/ 	.short	0x000b
        /*0032*/ 	.short	0x0038
        /*0034*/ 	.byte	0x00, 0xf0, 0x11, 0x00


	//----- nvinfo : EIATTR_KPARAM_INFO
	.align		4
.L_13:
        /*0038*/ 	.byte	0x04, 0x17
        /*003a*/ 	.short	(.L_15 - .L_14)
.L_14:
        /*003c*/ 	.word	0x00000000
        /*0040*/ 	.short	0x000a
        /*0042*/ 	.short	0x0034
        /*0044*/ 	.byte	0x00, 0xf0, 0x11, 0x00


	//----- nvinfo : EIATTR_KPARAM_INFO
	.align		4
.L_15:
        /*0048*/ 	.byte	0x04, 0x17
        /*004a*/ 	.short	(.L_17 - .L_16)
.L_16:
        /*004c*/ 	.word	0x00000000
        /*0050*/ 	.short	0x0009
        /*0052*/ 	.short	0x0030
        /*0054*/ 	.byte	0x00, 0xf0, 0x11, 0x00


	//----- nvinfo : EIATTR_KPARAM_INFO
	.align		4
.L_17:
        /*0058*/ 	.byte	0x04, 0x17
        /*005a*/ 	.short	(.L_19 - .L_18)
.L_18:
        /*005c*/ 	.word	0x00000000
        /*0060*/ 	.short	0x0008
        /*0062*/ 	.short	0x002c
        /*0064*/ 	.byte	0x00, 0xf0, 0x11, 0x00


	//----- nvinfo : EIATTR_KPARAM_INFO
	.align		4
.L_19:
        /*0068*/ 	.byte	0x04, 0x17
        /*006a*/ 	.short	(.L_21 - .L_20)
.L_20:
        /*006c*/ 	.word	0x00000000
        /*0070*/ 	.short	0x0007
        /*0072*/ 	.short	0x0028
        /*0074*/ 	.byte	0x00, 0xf0, 0x11, 0x00


	//----- nvinfo : EIATTR_KPARAM_INFO
	.align		4
.L_21:
        /*0078*/ 	.byte	0x04, 0x17
        /*007a*/ 	.short	(.L_23 - .L_22)
.L_22:
        /*007c*/ 	.word	0x00000000
        /*0080*/ 	.short	0x0006
        /*0082*/ 	.short	0x0024
        /*0084*/ 	.byte	0x00, 0xf0, 0x11, 0x00


	//----- nvinfo : EIATTR_KPARAM_INFO
	.align		4
.L_23:
        /*0088*/ 	.byte	0x04, 0x17
        /*008a*/ 	.short	(.L_25 - .L_24)
.L_24:
        /*008c*/ 	.word	0x00000000
        /*0090*/ 	.short	0x0005
        /*0092*/ 	.short	0x0020
        /*0094*/ 	.byte	0x00, 0xf0, 0x11, 0x00


	//----- nvinfo : EIATTR_KPARAM_INFO
	.align		4
.L_25:
        /*0098*/ 	.byte	0x04, 0x17
        /*009a*/ 	.short	(.L_27 - .L_26)
.L_26:
        /*009c*/ 	.word	0x00000000
        /*00a0*/ 	.short	0x0004
        /*00a2*/ 	.short	0x001c
        /*00a4*/ 	.byte	0x00, 0xf0, 0x11, 0x00


	//----- nvinfo : EIATTR_KPARAM_INFO
	.align		4
.L_27:
        /*00a8*/ 	.byte	0x04, 0x17
        /*00aa*/ 	.short	(.L_29 - .L_28)
.L_28:
        /*00ac*/ 	.word	0x00000000
        /*00b0*/ 	.short	0x0003
        /*00b2*/ 	.short	0x0018
        /*00b4*/ 	.byte	0x00, 0xf0, 0x11, 0x00


	//----- nvinfo : EIATTR_KPARAM_INFO
	.align		4
.L_29:
        /*00b8*/ 	.byte	0x04, 0x17
        /*00ba*/ 	.short	(.L_31 - .L_30)
.L_30:
        /*00bc*/ 	.word	0x00000000
        /*00c0*/ 	.short	0x0002
        /*00c2*/ 	.short	0x0010
        /*00c4*/ 	.byte	0x00, 0xf4, 0x21, 0x00


	//----- nvinfo : EIATTR_KPARAM_INFO
	.align		4
.L_31:
        /*00c8*/ 	.byte	0x04, 0x17
        /*00ca*/ 	.short	(.L_33 - .L_32)
.L_32:
        /*00cc*/ 	.word	0x00000000
        /*00d0*/ 	.short	0x0001
        /*00d2*/ 	.short	0x0008
        /*00d4*/ 	.byte	0x00, 0xf4, 0x21, 0x00


	//----- nvinfo : EIATTR_KPARAM_INFO
	.align		4
.L_33:
        /*00d8*/ 	.byte	0x04, 0x17
        /*00da*/ 	.short	(.L_35 - .L_34)
.L_34:
        /*00dc*/ 	.word	0x00000000
        /*00e0*/ 	.short	0x0000
        /*00e2*/ 	.short	0x0000
        /*00e4*/ 	.byte	0x00, 0xf4, 0x21, 0x00


	//----- nvinfo : EIATTR_SPARSE_MMA_MASK
	.align		4
.L_35:
        /*00e8*/ 	.byte	0x03, 0x50
        /*00ea*/ 	.short	0x0000


	//----- nvinfo : EIATTR_MAXREG_COUNT
	.align		4
        /*00ec*/ 	.byte	0x03, 0x1b
        /*00ee*/ 	.short	0x00ff


	//----- nvinfo : EIATTR_NUM_BARRIERS
	.align		4
        /*00f0*/ 	.byte	0x02, 0x4c
        /*00f2*/ 	.byte	0x01
	.zero		1


	//----- nvinfo : EIATTR_ANNOTATIONS
	.align		4
        /*00f4*/ 	.byte	0x04, 0x55
        /*00f6*/ 	.short	(.L_37 - .L_36)


	//   ....[0]....
.L_36:
        /*00f8*/ 	.word	0x00000001
        /*00fc*/ 	.byte	0xa0, 0x01, 0x00, 0x00, 0x01, 0x00, 0x00, 0x00, 0xf0, 0x01, 0x00, 0x00, 0x01, 0x00, 0x00, 0x00
        /* <DEDUP_REMOVED lines=3829> */
        /*f05c*/ 	.byte	0x20, 0x9c, 0x03, 0x00, 0x01, 0x00, 0x00, 0x00, 0x40, 0x9c, 0x03, 0x00


	//----- nvinfo : EIATTR_MERCURY_ISA_VERSION
	.align		4
.L_37:
        /*f068*/ 	.byte	0x03, 0x5f
        /*f06a*/ 	.short	0x0101


	//----- nvinfo : EIATTR_COOP_GROUP_MASK_REGIDS
	.align		4
        /*f06c*/ 	.byte	0x04, 0x29
        /*f06e*/ 	.short	(.L_39 - .L_38)


	//   ....[0]....
.L_38:
        /*f070*/ 	.word	0xffffffff


	//   ....[1]....
        /*f074*/ 	.word	0xffffffff


	//   ....[2]....
        /*f078*/ 	.word	0xffffffff


	//   ....[3]....
        /*f07c*/ 	.word	0xffffffff


	//   ....[4]....
        /*f080*/ 	.word	0xffffffff


	//   ....[5]....
        /*f084*/ 	.word	0xffffffff


	//   ....[6]....
        /*f088*/ 	.word	0xffffffff


	//   ....[7]....
        /*f08c*/ 	.word	0xffffffff


	//   ....[8]....
        /*f090*/ 	.word	0xffffffff


	//   ....[9]....
        /*f094*/ 	.word	0xffffffff


	//   ....[10]....
        /*f098*/ 	.word	0xffffffff


	//   ....[11]....
        /*f09c*/ 	.word	0xffffffff


	//   ....[12]....
        /*f0a0*/ 	.word	0xffffffff


	//   ....[13]....
        /*f0a4*/ 	.word	0xffffffff


	//   ....[14]....
        /*f0a8*/ 	.word	0xffffffff


	//   ....[15]....
        /*f0ac*/ 	.word	0xffffffff


	//   ....[16]....
        /*f0b0*/ 	.word	0xffffffff


	//   ....[17]....
        /*f0b4*/ 	.word	0xffffffff


	//   ....[18]....
        /*f0b8*/ 	.word	0xffffffff


	//   ....[19]....
        /*f0bc*/ 	.word	0xffffffff


	//   ....[20]....
        /*f0c0*/ 	.word	0xffffffff


	//   ....[21]....
        /*f0c4*/ 	.word	0xffffffff


	//   ....[22]....
        /*f0c8*/ 	.word	0xffffffff


	//   ....[23]....
        /*f0cc*/ 	.word	0xffffffff


	//   ....[24]....
        /*f0d0*/ 	.word	0xffffffff


	//   ....[25]....
        /*f0d4*/ 	.word	0xffffffff


	//   ....[26]....
        /*f0d8*/ 	.word	0xffffffff


	//   ....[27]....
        /*f0dc*/ 	.word	0xffffffff


	//   ....[28]....
        /*f0e0*/ 	.word	0xffffffff


	//   ....[29]....
        /*f0e4*/ 	.word	0xffffffff


	//   ....[30]....
        /*f0e8*/ 	.word	0xffffffff


	//   ....[31]....
        /*f0ec*/ 	.word	0xffffffff


	//   ....[32]....
        /*f0f0*/ 	.word	0xffffffff


	//   ....[33]....
        /*f0f4*/ 	.word	0xffffffff


	//   ....[34]....
        /*f0f8*/ 	.word	0xffffffff


	//   ....[35]....
        /*f0fc*/ 	.word	0xffffffff


	//   ....[36]....
        /*f100*/ 	.word	0xffffffff


	//   ....[37]....
        /*f104*/ 	.word	0xffffffff


	//   ....[38]....
        /*f108*/ 	.word	0xffffffff


	//   ....[39]....
        /*f10c*/ 	.word	0xffffffff


	//   ....[40]....
        /*f110*/ 	.word	0xffffffff


	//   ....[41]....
        /*f114*/ 	.word	0xffffffff


	//   ....[42]....
        /*f118*/ 	.word	0xffffffff


	//   ....[43]....
        /*f11c*/ 	.word	0xffffffff


	//   ....[44]....
        /*f120*/ 	.word	0xffffffff


	//   ....[45]....
        /*f124*/ 	.word	0xffffffff


	//   ....[46]....
        /*f128*/ 	.word	0xffffffff


	//   ....[47]....
        /*f12c*/ 	.word	0xffffffff


	//   ....[48]....
        /*f130*/ 	.word	0xffffffff


	//   ....[49]....
        /*f134*/ 	.word	0xffffffff


	//   ....[50]....
        /*f138*/ 	.word	0xffffffff


	//   ....[51]....
        /*f13c*/ 	.word	0xffffffff


	//   ....[52]....
        /*f140*/ 	.word	0xffffffff


	//   ....[53]....
        /*f144*/ 	.word	0xffffffff


	//   ....[54]....
        /*f148*/ 	.word	0xffffffff


	//   ....[55]....
        /*f14c*/ 	.word	0xffffffff


	//   ....[56]....
        /*f150*/ 	.word	0xffffffff


	//   ....[57]....
        /*f154*/ 	.word	0xffffffff


	//   ....[58]....
        /*f158*/ 	.word	0xffffffff


	//   ....[59]....
        /*f15c*/ 	.word	0xffffffff


	//   ....[60]....
        /*f160*/ 	.word	0xffffffff


	//   ....[61]....
        /*f164*/ 	.word	0xffffffff


	//   ....[62]....
        /*f168*/ 	.word	0xffffffff


	//----- nvinfo : EIATTR_COOP_GROUP_INSTR_OFFSETS
	.align		4
.L_39:
        /*f16c*/ 	.byte	0x04, 0x28
        /*f16e*/ 	.short	(.L_41 - .L_40)


	//   ....[0]....
.L_40:
        /*f170*/ 	.word	0x00032f60


	//   ....[1]....
        /*f174*/ 	.word	0x00032f80


	//   ....[2]....
        /*f178*/ 	.word	0x00033020


	//   ....[3]....
        /*f17c*/ 	.word	0x00033040


	//   ....[4]....
        /*f180*/ 	.word	0x00033060


	//   ....[5]....
        /*f184*/ 	.word	0x00033080


	//   ....[6]....
        /*f188*/ 	.word	0x000330a0


	//   ....[7]....
        /*f18c*/ 	.word	0x000330c0


	//   ....[8]....
        /*f190*/ 	.word	0x000330e0


	//   ....[9]....
        /*f194*/ 	.word	0x00033100


	//   ....[10]....
        /*f198*/ 	.word	0x00033120


	//   ....[11]....
        /*f19c*/ 	.word	0x00033140


	//   ....[12]....
        /*f1a0*/ 	.word	0x00033230


	//   ....[13]....
        /*f1a4*/ 	.word	0x00033270


	//   ....[14]....
        /*f1a8*/ 	.word	0x000333c0


	//   ....[15]....
        /*f1ac*/ 	.word	0x000333e0


	//   ....[16]....
        /*f1b0*/ 	.word	0x00033490


	//   ....[17]....
        /*f1b4*/ 	.word	0x000334b0


	//   ....[18]....
        /*f1b8*/ 	.word	0x000334d0


	//   ....[19]....
        /*f1bc*/ 	.word	0x000334f0


	//   ....[20]....
        /*f1c0*/ 	.word	0x00033510


	//   ....[21]....
        /*f1c4*/ 	.word	0x00033530


	//   ....[22]....
        /*f1c8*/ 	.word	0x00033550


	//   ....[23]....
        /*f1cc*/ 	.word	0x00033580


	//   ....[24]....
        /*f1d0*/ 	.word	0x000335d0


	//   ....[25]....
        /*f1d4*/ 	.word	0x000335f0


	//   ....[26]....
        /*f1d8*/ 	.word	0x00033670


	//   ....[27]....
        /*f1dc*/ 	.word	0x00033710


	//   ....[28]....
        /*f1e0*/ 	.word	0x00033750


	//   ....[29]....
        /*f1e4*/ 	.word	0x00033770


	//   ....[30]....
        /*f1e8*/ 	.word	0x000337b0


	//   ....[31]....
        /*f1ec*/ 	.word	0x000337d0


	//   ....[32]....
        /*f1f0*/ 	.word	0x00033810


	//   ....[33]....
        /*f1f4*/ 	.word	0x00033830


	//   ....[34]....
        /*f1f8*/ 	.word	0x00033870


	//   ....[35]....
        /*f1fc*/ 	.word	0x00033890


	//   ....[36]....
        /*f200*/ 	.word	0x000338d0


	//   ....[37]....
        /*f204*/ 	.word	0x000338f0


	//   ....[38]....
        /*f208*/ 	.word	0x00033930


	//   ....[39]....
        /*f20c*/ 	.word	0x00033950


	//   ....[40]....
        /*f210*/ 	.word	0x00033970


	//   ....[41]....
        /*f214*/ 	.word	0x00033990


	//   ....[42]....
        /*f218*/ 	.word	0x000339b0


	//   ....[43]....
        /*f21c*/ 	.word	0x00033a60


	//   ....[44]....
        /*f220*/ 	.word	0x00033ae0


	//   ....[45]....
        /*f224*/ 	.word	0x00033b00


	//   ....[46]....
        /*f228*/ 	.word	0x00033b20


	//   ....[47]....
        /*f22c*/ 	.word	0x00033b40


	//   ....[48]....
        /*f230*/ 	.word	0x00033ce0


	//   ....[49]....
        /*f234*/ 	.word	0x00033d00


	//   ....[50]....
        /*f238*/ 	.word	0x00033da0


	//   ....[51]....
        /*f23c*/ 	.word	0x00033dc0


	//   ....[52]....
        /*f240*/ 	.word	0x00033de0


	//   ....[53]....
        /*f244*/ 	.word	0x00033e00


	//   ....[54]....
        /*f248*/ 	.word	0x00033e20


	//   ....[55]....
        /*f24c*/ 	.word	0x00033e40


	//   ....[56]....
        /*f250*/ 	.word	0x00033e60


	//   ....[57]....
        /*f254*/ 	.word	0x00033e80


	//   ....[58]....
        /*f258*/ 	.word	0x00033ea0


	//   ....[59]....
        /*f25c*/ 	.word	0x00033ec0


	//   ....[60]....
        /*f260*/ 	.word	0x00033f30


	//   ....[61]....
        /*f264*/ 	.word	0x00033f50


	//   ....[62]....
        /*f268*/ 	.word	0x000340d0


	//----- nvinfo : EIATTR_EXIT_INSTR_OFFSETS
	.align		4
.L_41:
        /*f26c*/ 	.byte	0x04, 0x1c
        /*f26e*/ 	.short	(.L_43 - .L_42)


	//   ....[0]....
.L_42:
        /*f270*/ 	.word	0x00039d60


	//   ....[1]....
        /*f274*/ 	.word	0x00039d90


	//----- nvinfo : EIATTR_REQNTID
	.align		4
.L_43:
        /*f278*/ 	.byte	0x04, 0x10
        /*f27a*/ 	.short	(.L_45 - .L_44)
.L_44:
        /*f27c*/ 	.word	0x00000020
        /*f280*/ 	.word	0x00000001
        /*f284*/ 	.word	0x00000001


	//----- nvinfo : EIATTR_CBANK_PARAM_SIZE
	.align		4
.L_45:
        /*f288*/ 	.byte	0x03, 0x19
        /*f28a*/ 	.short	0x0050


	//----- nvinfo : EIATTR_PARAM_CBANK
	.align		4
        /*f28c*/ 	.byte	0x04, 0x0a
        /*f28e*/ 	.short	(.L_47 - .L_46)
	.align		4
.L_46:
        /*f290*/ 	.word	index@(.nv.constant0.matmul_kernel)
        /*f294*/ 	.short	0x0210
        /*f296*/ 	.short	0x0050


	//----- nvinfo : EIATTR_SW_WAR
	.align		4
.L_47:
        /*f298*/ 	.byte	0x04, 0x36
        /*f29a*/ 	.short	(.L_49 - .L_48)
.L_48:
        /*f29c*/ 	.word	0x00000008
.L_49:


//--------------------- .nv.callgraph             --------------------------
	.section	.nv.callgraph,"",@"SHT_CUDA_CALLGRAPH"
	.align	4
	.sectionentsize	8
	.align		4
        /*0000*/ 	.word	0x00000000
	.align		4
        /*0004*/ 	.word	0xffffffff
	.align		4
        /*0008*/ 	.word	0x00000000
	.align		4
        /*000c*/ 	.word	0xfffffffe
	.align		4
        /*0010*/ 	.word	0x00000000
	.align		4
        /*0014*/ 	.word	0xfffffffd
	.align		4
        /*0018*/ 	.word	0x00000000
	.align		4
        /*001c*/ 	.word	0xfffffffc


//--------------------- .text.matmul_kernel       --------------------------
	.section	.text.matmul_kernel,"ax",@progbits
	.align	128
        .global         matmul_kernel
        .type           matmul_kernel,@function
        .size           matmul_kernel,(.L_x_3 - matmul_kernel)
        .other          matmul_kernel,@"STO_CUDA_ENTRY STV_DEFAULT"
matmul_kernel:
.text.matmul_kernel:
[----:B------:R-:W0:Y:S08]  /*0000*/  LDC R1, c[0x0][0x28] ;  /* 0x00000a00ff017b82 */ /* 0x000e300000000800 */
[----:B------:R-:W1:Y:S01]  /*0010*/  LDC.64 R2, c[0x0][0x228] ;  /* 0x00008a00ff027b82 */ /* 0x000e620000000a00 */
[----:B------:R-:W2:Y:S01]  /*0020*/  S2R R7, SR_CTAID.X ;  /* 0x0000000000077919 */ /* 0x000ea20000002500 */
[----:B0-----:R-:W-:Y:S01]  /*0030*/  VIADD R1, R1, 0xffffdf28 ;  /* 0xffffdf2801017836 */ /* 0x001fe20000000000 */
[----:B------:R-:W-:Y:S01]  /*0040*/  UMOV UR4, 0x400 ;  /* 0x0000040000047882 */ /* 0x000fe20000000000 */
[----:B------:R-:W-:-:S02]  /*0050*/  CS2R R14, SRZ ;  /* 0x00000000000e7805 */ /* 0x000fc4000001ff00 */
[----:B------:R-:W-:Y:S02]  /*0060*/  CS2R R16, SRZ ;  /* 0x0000000000107805 */ /* 0x000fe4000001ff00 */
[----:B------:R-:W-:Y:S02]  /*0070*/  CS2R R18, SRZ ;  /* 0x0000000000127805 */ /* 0x000fe4000001ff00 */
[----:B------:R-:W-:Y:S01]  /*0080*/  CS2R R20, SRZ ;  /* 0x0000000000147805 */ /* 0x000fe2000001ff00 */
[----:B------:R-:W0:Y:S01]  /*0090*/  S2UR UR5, SR_CgaCtaId ;  /* 0x00000000000579c3 */ /* 0x000e220000008800 */
[----:B------:R-:W-:Y:S02]  /*00a0*/  CS2R R22, SRZ ;  /* 0x0000000000167805 */ /* 0x000fe4000001ff00 */
[----:B------:R-:W-:Y:S02]  /*00b0*/  CS2R R24, SRZ ;  /* 0x0000000000187805 */ /* 0x000fe4000001ff00 */
[----:B------:R-:W-:-:S02]  /*00c0*/  CS2R R26, SRZ ;  /* 0x00000000001a7805 */ /* 0x000fc4000001ff00 */
[----:B------:R-:W-:Y:S02]  /*00d0*/  CS2R R28, SRZ ;  /* 0x00000000001c7805 */ /* 0x000fe4000001ff00 */
[----:B------:R-:W-:Y:S02]  /*00e0*/  CS2R R30, SRZ ;  /* 0x00000000001e7805 */ /* 0x000fe4000001ff00 */
[----:B------:R-:W-:Y:S02]  /*00f0*/  CS2R R32, SRZ ;  /* 0x0000000000207805 */ /* 0x000fe4000001ff00 */
        /* <DEDUP_REMOVED lines=8> */
[----:B------:R-:W-:Y:S01]  /*0180*/  CS2R R50, SRZ ;  /* 0x0000000000327805 */ /* 0x000fe2000001ff00 */
[----:B-1----:R-:W-:Y:S01]  /*0190*/  VIADD R0, R3, 0x3f ;  /* 0x0000003f03007836 */ /* 0x002fe20000000000 */
[----:B------:R1:W-:Y:S01]  /*01a0*/  STL [R1+0x136c], R3 ;  /* 0x00136c0301007387 */ /* 0x0003e20000100800 */
[----:B------:R-:W-:-:S02]  /*01b0*/  CS2R R52, SRZ ;  /* 0x0000000000347805 */ /* 0x000fc4000001ff00 */
[----:B------:R-:W-:Y:S02]  /*01c0*/  CS2R R54, SRZ ;  /* 0x0000000000367805 */ /* 0x000fe4000001ff00 */
[----:B------:R-:W-:Y:S02]  /*01d0*/  CS2R R56, SRZ ;  /* 0x0000000000387805 */ /* 0x000fe4000001ff00 */
[----:B------:R-:W-:Y:S01]  /*01e0*/  SHF.R.S32.HI R5, RZ, 0x1f, R0 ;  /* 0x0000001fff057819 */ /* 0x000fe20000011400 */
[----:B------:R-:W-:Y:S01]  /*01f0*/  STL [R1+0x1370], R2 ;  /* 0x0013700201007387 */ /* 0x000fe20000100800 */
[----:B------:R-:W-:Y:S01]  /*0200*/  ULDC.64 UR6, c[0x0][0x208] ;  /* 0x0000820000067ab9 */ /* 0x000fe20000000a00 */
[----:B0-----:R-:W-:Y:S01]  /*0210*/  ULEA UR4, UR5, UR4, 0x18 ;  /* 0x0000000405047291 */ /* 0x001fe2000f8ec03f */
[----:B------:R-:W-:Y:S01]  /*0220*/  LEA.HI R5, R5, R0, RZ, 0x6 ;  /* 0x0000000005057211 */ /* 0x000fe200078f30ff */
[----:B------:R-:W-:Y:S01]  /*0230*/  STL [R1+0x40], RZ ;  /* 0x000040ff01007387 */ /* 0x000fe20000100800 */
[----:B--2---:R-:W-:-:S02]  /*0240*/  IABS R10, R7 ;  /* 0x00000007000a7213 */ /* 0x004fc40000000000 */
[----:B------:R-:W-:Y:S02]  /*0250*/  CS2R R58, SRZ ;  /* 0x00000000003a7805 */ /* 0x000fe4000001ff00 */
[----:B------:R-:W-:Y:S01]  /*0260*/  SHF.R.S32.HI R5, RZ, 0x6, R5 ;  /* 0x00000006ff057819 */ /* 0x000fe20000011405 */
[----:B------:R-:W-:Y:S04]  /*0270*/  STL [R1+0x44], RZ ;  /* 0x000044ff01007387 */ /* 0x000fe80000100800 */
[----:B------:R-:W-:Y:S01]  /*0280*/  IMAD.SHL.U32 R6, R5, 0x8, RZ ;  /* 0x0000000805067824 */ /* 0x000fe200078e00ff */
[----:B------:R-:W-:Y:S04]  /*0290*/  STL [R1+0x48], RZ ;  /* 0x000048ff01007387 */ /* 0x000fe80000100800 */
[-C--:B------:R-:W-:Y:S01]  /*02a0*/  IABS R9, R6.reuse ;  /* 0x0000000600097213 */ /* 0x080fe20000000000 */
[----:B------:R-:W-:Y:S01]  /*02b0*/  STL [R1+0x4c], RZ ;  /* 0x00004cff01007387 */ /* 0x000fe20000100800 */
[----:B------:R-:W-:-:S02]  /*02c0*/  IABS R12, R6 ;  /* 0x00000006000c7213 */ /* 0x000fc40000000000 */
[----:B------:R-:W0:Y:S01]  /*02d0*/  I2F.RP R0, R9 ;  /* 0x0000000900007306 */ /* 0x000e220000209400 */
[----:B------:R-:W-:Y:S04]  /*02e0*/  STL [R1+0x30], RZ ;  /* 0x000030ff01007387 */ /* 0x000fe80000100800 */
[----:B------:R-:W-:Y:S04]  /*02f0*/  STL [R1+0x34], RZ ;  /* 0x000034ff01007387 */ /* 0x000fe80000100800 */
[----:B------:R-:W-:Y:S04]  /*0300*/  STL [R1+0x38], RZ ;  /* 0x000038ff01007387 */ /* 0x000fe80000100800 */
[----:B------:R-:W-:Y:S01]  /*0310*/  STL [R1+0x3c], RZ ;  /* 0x00003cff01007387 */ /* 0x000fe20000100800 */
[----:B0-----:R-:W0:Y:S03]  /*0320*/  MUFU.RCP R0, R0 ;  /* 0x0000000000007308 */ /* 0x001e260000001000 */
[----:B------:R-:W-:Y:S04]  /*0330*/  STL [R1+0x20], RZ ;  /* 0x000020ff01007387 */ /* 0x000fe80000100800 */
[----:B------:R-:W-:Y:S04]  /*0340*/  STL [R1+0x24], RZ ;  /* 0x000024ff01007387 */ /* 0x000fe80000100800 */
[----:B------:R-:W-:Y:S04]  /*0350*/  STL [R1+0x28], RZ ;  /* 0x000028ff01007387 */ /* 0x000fe80000100800 */
[----:B------:R-:W-:Y:S01]  /*0360*/  STL [R1+0x2c], RZ ;  /* 0x00002cff01007387 */ /* 0x000fe20000100800 */
[----:B0-----:R-:W-:-:S03]  /*0370*/  VIADD R4, R0, 0xffffffe ;  /* 0x0ffffffe00047836 */ /* 0x001fc60000000000 */
[----:B------:R-:W-:Y:S01]  /*0380*/  STL [R1+0x10], RZ ;  /* 0x000010ff01007387 */ /* 0x000fe20000100800 */
[----:B------:R-:W-:Y:S01]  /*0390*/  IMAD.MOV R0, RZ, RZ, -R12 ;  /* 0x000000ffff007224 */ /* 0x000fe200078e0a0c */
[----:B------:R0:W2:Y:S02]  /*03a0*/  F2I.FTZ.U32.TRUNC.NTZ R5, R4 ;  /* 0x0000000400057305 */ /* 0x0000a4000021f000 */
[----:B------:R-:W-:Y:S04]  /*03b0*/  STL [R1+0x14], RZ ;  /* 0x000014ff01007387 */ /* 0x000fe80000100800 */
[----:B------:R-:W-:Y:S01]  /*03c0*/  STL [R1+0x18], RZ ;  /* 0x000018ff01007387 */ /* 0x000fe20000100800 */
[----:B0-----:R-:W-:-:S03]  /*03d0*/  IMAD.MOV.U32 R4, RZ, RZ, RZ ;  /* 0x000000ffff047224 */ /* 0x001fc600078e00ff */
[----:B------:R-:W-:Y:S04]  /*03e0*/  STL [R1+0x1c], RZ ;  /* 0x00001cff01007387 */ /* 0x000fe80000100800 */
[----:B------:R-:W-:Y:S01]  /*03f0*/  STL [R1], RZ ;  /* 0x000000ff01007387 */ /* 0x000fe20000100800 */
[----:B--2---:R-:W-:-:S03]  /*0400*/  IMAD.MOV R8, RZ, RZ, -R5 ;  /* 0x000000ffff087224 */ /* 0x004fc600078e0a05 */
[----:B------:R-:W-:Y:S01]  /*0410*/  STL [R1+0x4], RZ ;  /* 0x000004ff01007387 */ /* 0x000fe20000100800 */
[----:B------:R-:W-:Y:S02]  /*0420*/  IMAD R11, R8, R9, RZ ;  /* 0x00000009080b7224 */ /* 0x000fe400078e02ff */
[----:B------:R-:W-:Y:S01]  /*0430*/  IMAD.MOV.U32 R8, RZ, RZ, R10 ;  /* 0x000000ffff087224 */ /* 0x000fe200078e000a */
[----:B------:R-:W-:Y:S01]  /*0440*/  STL [R1+0x8], RZ ;  /* 0x000008ff01007387 */ /* 0x000fe20000100800 */
[----:B------:R-:W-:-:S03]  /*0450*/  IMAD.HI.U32 R5, R5, R11, R4 ;  /* 0x0000000b05057227 */ /* 0x000fc600078e0004 */
[----:B------:R-:W-:Y:S03]  /*0460*/  STL [R1+0xc], RZ ;  /* 0x00000cff01007387 */ /* 0x000fe60000100800 */
[----:B------:R-:W-:Y:S01]  /*0470*/  IMAD.HI.U32 R5, R5, R8, RZ ;  /* 0x0000000805057227 */ /* 0x000fe200078e00ff */
[----:B------:R-:W-:Y:S03]  /*0480*/  STL [R1+0x90], RZ ;  /* 0x000090ff01007387 */ /* 0x000fe60000100800 */
[----:B------:R-:W-:Y:S01]  /*0490*/  IMAD R0, R5, R0, R8 ;  /* 0x0000000005007224 */ /* 0x000fe200078e0208 */
[----:B------:R-:W-:Y:S04]  /*04a0*/  STL [R1+0x94], RZ ;  /* 0x000094ff01007387 */ /* 0x000fe80000100800 */
[----:B------:R-:W-:Y:S01]  /*04b0*/  ISETP.GT.U32.AND P1, PT, R9, R0, PT ;  /* 0x000000000900720c */ /* 0x000fe20003f24070 */
[----:B------:R-:W-:Y:S04]  /*04c0*/  STL [R1+0x98], RZ ;  /* 0x000098ff01007387 */ /* 0x000fe80000100800 */
[----:B------:R-:W-:Y:S04]  /*04d0*/  STL [R1+0x9c], RZ ;  /* 0x00009cff01007387 */ /* 0x000fe80000100800 */
[----:B------:R-:W-:Y:S04]  /*04e0*/  STL [R1+0x80], RZ ;  /* 0x000080ff01007387 */ /* 0x000fe80000100800 */
[----:B------:R-:W-:Y:S01]  /*04f0*/  @!P1 IMAD.IADD R0, R0, 0x1, -R9 ;  /* 0x0000000100009824 */ /* 0x000fe200078e0a09 */
[----:B------:R-:W-:Y:S01]  /*0500*/  STL [R1+0x84], RZ ;  /* 0x000084ff01007387 */ /* 0x000fe20000100800 */
[----:B------:R-:W-:Y:S01]  /*0510*/  @!P1 VIADD R5, R5, 0x1 ;  /* 0x0000000105059836 */ /* 0x000fe20000000000 */
[----:B------:R-:W-:-:S02]  /*0520*/  ISETP.NE.AND P1, PT, R6, RZ, PT ;  /* 0x000000ff0600720c */ /* 0x000fc40003f25270 */
[----:B------:R-:W-:Y:S01]  /*0530*/  ISETP.GE.U32.AND P0, PT, R0, R9, PT ;  /* 0x000000090000720c */ /* 0x000fe20003f06070 */
[----:B------:R-:W-:Y:S01]  /*0540*/  STL [R1+0x88], RZ ;  /* 0x000088ff01007387 */ /* 0x000fe20000100800 */
[----:B------:R-:W-:-:S03]  /*0550*/  LOP3.LUT R0, R7, R6, RZ, 0x3c, !PT ;  /* 0x0000000607007212 */ /* 0x000fc600078e3cff */
[----:B------:R-:W-:Y:S01]  /*0560*/  STL [R1+0x8c], RZ ;  /* 0x00008cff01007387 */ /* 0x000fe20000100800 */
[----:B------:R-:W-:Y:S01]  /*0570*/  ISETP.GE.AND P2, PT, R0, RZ, PT ;  /* 0x000000ff0000720c */ /* 0x000fe20003f46270 */
[----:B------:R-:W-:Y:S02]  /*0580*/  VIADD R0, R2, 0x7f ;  /* 0x0000007f02007836 */ /* 0x000fe40000000000 */
[----:B------:R-:W-:Y:S04]  /*0590*/  STL [R1+0x70], RZ ;  /* 0x000070ff01007387 */ /* 0x000fe80000100800 */
[----:B------:R-:W-:Y:S01]  /*05a0*/  @P0 VIADD R5, R5, 0x1 ;  /* 0x0000000105050836 */ /* 0x000fe20000000000 */
[----:B------:R-:W-:Y:S03]  /*05b0*/  STL [R1+0x74], RZ ;  /* 0x000074ff01007387 */ /* 0x000fe60000100800 */
[----:B------:R-:W-:Y:S01]  /*05c0*/  IMAD.MOV.U32 R4, RZ, RZ, R5 ;  /* 0x000000ffff047224 */ /* 0x000fe200078e0005 */
[----:B------:R-:W-:Y:S01]  /*05d0*/  SHF.R.S32.HI R5, RZ, 0x1f, R0 ;  /* 0x0000001fff057819 */ /* 0x000fe20000011400 */
[----:B------:R-:W-:Y:S02]  /*05e0*/  STL [R1+0x78], RZ ;  /* 0x000078ff01007387 */ /* 0x000fe40000100800 */
[----:B------:R-:W-:Y:S01]  /*05f0*/  @!P2 IMAD.MOV R4, RZ, RZ, -R4 ;  /* 0x000000ffff04a224 */ /* 0x000fe200078e0a04 */
[----:B------:R-:W-:Y:S01]  /*0600*/  @!P1 LOP3.LUT R4, RZ, R6, RZ, 0x33, !PT ;  /* 0x00000006ff049212 */ /* 0x000fe200078e33ff */
[----:B------:R-:W-:Y:S01]  /*0610*/  STL [R1+0x7c], RZ ;  /* 0x00007cff01007387 */ /* 0x000fe20000100800 */
[----:B------:R-:W-:-:S03]  /*0620*/  LEA.HI R5, R5, R0, RZ, 0x7 ;  /* 0x0000000005057211 */ /* 0x000fc600078f38ff */
[----:B------:R-:W-:Y:S01]  /*0630*/  IMAD.SHL.U32 R8, R4, 0x8, RZ ;  /* 0x0000000804087824 */ /* 0x000fe200078e00ff */
[----:B------:R-:W-:Y:S01]  /*0640*/  STL [R1+0x60], RZ ;  /* 0x000060ff01007387 */ /* 0x000fe20000100800 */
[----:B------:R-:W-:-:S03]  /*0650*/  IMAD.MOV R4, RZ, RZ, -R4 ;  /* 0x000000ffff047224 */ /* 0x000fc600078e0a04 */
[----:B------:R-:W-:Y:S01]  /*0660*/  LEA.HI.SX32 R5, R5, -R8, 0x19 ;  /* 0x8000000805057211 */ /* 0x000fe200078fcaff */
[----:B------:R-:W-:Y:S01]  /*0670*/  IMAD R6, R6, R4, R7 ;  /* 0x0000000406067224 */ /* 0x000fe200078e0207 */
[----:B------:R-:W-:Y:S02]  /*0680*/  STL [R1+0x64], RZ ;  /* 0x000064ff01007387 */ /* 0x000fe40000100800 */
[----:B------:R-:W-:Y:S02]  /*0690*/  VIMNMX R13, R5, 0x8, PT ;  /* 0x00000008050d7848 */ /* 0x000fe40003fe0100 */
[----:B------:R-:W-:Y:S01]  /*06a0*/  IABS R11, R6 ;  /* 0x00000006000b7213 */ /* 0x000fe20000000000 */
[----:B------:R-:W-:Y:S01]  /*06b0*/  STL [R1+0x68], RZ ;  /* 0x000068ff01007387 */ /* 0x000fe20000100800 */
[----:B------:R-:W-:-:S03]  /*06c0*/  IABS R9, R13 ;  /* 0x0000000d00097213 */ /* 0x000fc60000000000 */
[----:B------:R-:W-:Y:S01]  /*06d0*/  STL [R1+0x6c], RZ ;  /* 0x00006cff01007387 */ /* 0x000fe20000100800 */
[----:B------:R-:W0:Y:S03]  /*06e0*/  I2F.RP R0, R9 ;  /* 0x0000000900007306 */ /* 0x000e260000209400 */
        /* <DEDUP_REMOVED lines=9> */
[----:B------:R-:W-:Y:S04]  /*0780*/  STL [R1+0xbc], RZ ;  /* 0x0000bcff01007387 */ /* 0x000fe80000100800 */
[----:B------:R-:W-:Y:S01]  /*0790*/  STL [R1+0xc0], RZ ;  /* 0x0000c0ff01007387 */ /* 0x000fe20000100800 */
[----:B------:R-:W0:Y:S03]  /*07a0*/  F2I.FTZ.U32.TRUNC.NTZ R5, R5 ;  /* 0x0000000500057305 */ /* 0x000e26000021f000 */
[----:B------:R-:W-:Y:S04]  /*07b0*/  STL [R1+0xc4], RZ ;  /* 0x0000c4ff01007387 */ /* 0x000fe80000100800 */
[----:B------:R-:W-:Y:S04]  /*07c0*/  STL [R1+0xc8], RZ ;  /* 0x0000c8ff01007387 */ /* 0x000fe80000100800 */
[----:B------:R-:W-:Y:S01]  /*07d0*/  STL [R1+0xcc], RZ ;  /* 0x0000ccff01007387 */ /* 0x000fe20000100800 */
[----:B0-----:R-:W-:-:S03]  /*07e0*/  IMAD.MOV R10, RZ, RZ, -R5 ;  /* 0x000000ffff0a7224 */ /* 0x001fc600078e0a05 */
[----:B------:R-:W-:Y:S01]  /*07f0*/  STL [R1+0xd0], RZ ;  /* 0x0000d0ff01007387 */ /* 0x000fe20000100800 */
[----:B------:R-:W-:Y:S01]  /*0800*/  IMAD.MOV.U32 R4, RZ, RZ, R10 ;  /* 0x000000ffff047224 */ /* 0x000fe200078e000a */
[----:B------:R-:W-:Y:S02]  /*0810*/  IABS R10, R13 ;  /* 0x0000000d000a7213 */ /* 0x000fe40000000000 */
[----:B------:R-:W-:Y:S01]  /*0820*/  STL [R1+0xd4], RZ ;  /* 0x0000d4ff01007387 */ /* 0x000fe20000100800 */
[----:B------:R-:W-:Y:S02]  /*0830*/  IMAD R7, R4, R9, RZ ;  /* 0x0000000904077224 */ /* 0x000fe400078e02ff */
[----:B------:R-:W-:Y:S01]  /*0840*/  IMAD.MOV.U32 R4, RZ, RZ, RZ ;  /* 0x000000ffff047224 */ /* 0x000fe200078e00ff */
[----:B------:R-:W-:Y:S03]  /*0850*/  STL [R1+0xd8], RZ ;  /* 0x0000d8ff01007387 */ /* 0x000fe60000100800 */
[----:B------:R-:W-:Y:S01]  /*0860*/  IMAD.HI.U32 R4, R5, R7, R4 ;  /* 0x0000000705047227 */ /* 0x000fe200078e0004 */
[----:B------:R-:W-:Y:S03]  /*0870*/  STL [R1+0xdc], RZ ;  /* 0x0000dcff01007387 */ /* 0x000fe60000100800 */
[----:B------:R-:W-:Y:S01]  /*0880*/  IMAD.MOV R5, RZ, RZ, -R10 ;  /* 0x000000ffff057224 */ /* 0x000fe200078e0a0a */
[----:B------:R-:W-:Y:S01]  /*0890*/  STL [R1+0xe0], RZ ;  /* 0x0000e0ff01007387 */ /* 0x000fe20000100800 */
[----:B------:R-:W-:-:S03]  /*08a0*/  IMAD.HI.U32 R0, R4, R11, RZ ;  /* 0x0000000b04007227 */ /* 0x000fc600078e00ff */
[----:B------:R-:W-:Y:S01]  /*08b0*/  STL [R1+0xe4], RZ ;  /* 0x0000e4ff01007387 */ /* 0x000fe20000100800 */
[----:B------:R-:W-:Y:S01]  /*08c0*/  IMAD R4, R0, R5, R11 ;  /* 0x0000000500047224 */ /* 0x000fe200078e020b */
[----:B------:R-:W-:Y:S02]  /*08d0*/  CS2R R10, SRZ ;  /* 0x00000000000a7805 */ /* 0x000fe4000001ff00 */
[----:B------:R-:W-:Y:S02]  /*08e0*/  STL [R1+0xe8], RZ ;  /* 0x0000e8ff01007387 */ /* 0x000fe40000100800 */
[----:B------:R-:W-:Y:S02]  /*08f0*/  ISETP.GT.U32.AND P1, PT, R9, R4, PT ;  /* 0x000000040900720c */ /* 0x000fe40003f24070 */
[----:B------:R-:W-:Y:S04]  /*0900*/  STL [R1+0xec], RZ ;  /* 0x0000ecff01007387 */ /* 0x000fe80000100800 */
[----:B------:R-:W-:Y:S04]  /*0910*/  STL [R1+0xf0], RZ ;  /* 0x0000f0ff01007387 */ /* 0x000fe80000100800 */
[----:B------:R-:W-:Y:S03]  /*0920*/  STL [R1+0xf4], RZ ;  /* 0x0000f4ff01007387 */ /* 0x000fe60000100800 */
        /* <DEDUP_REMOVED lines=8> */
[----:B------:R-:W-:Y:S02]  /*09b0*/  ISETP.GE.AND P2, PT, R4, RZ, PT ;  /* 0x000000ff0400720c */ /* 0x000fe40003f46270 */
[----:B------:R-:W-:Y:S01]  /*09c0*/  CS2R R4, SRZ ;  /* 0x0000000000047805 */ /* 0x000fe2000001ff00 */
[----:B------:R-:W-:Y:S04]  /*09d0*/  STL [R1+0x104], RZ ;  /* 0x000104ff01007387 */ /* 0x000fe80000100800 */
[----:B------:R-:W-:Y:S01]  /*09e0*/  @P0 VIADD R0, R0, 0x1 ;  /* 0x0000000100000836 */ /* 0x000fe20000000000 */
[----:B------:R-:W-:Y:S04]  /*09f0*/  STL [R1+0x108], RZ ;  /* 0x000108ff01007387 */ /* 0x000fe80000100800 */
[----:B------:R-:W-:Y:S01]  /*0a00*/  STL [R1+0x10c], RZ ;  /* 0x00010cff01007387 */ /* 0x000fe20000100800 */
[----:B------:R-:W-:Y:S01]  /*0a10*/  @!P2 IMAD.MOV R0, RZ, RZ, -R0 ;  /* 0x000000ffff00a224 */ /* 0x000fe200078e0a00 */
[----:B------:R-:W-:-:S02]  /*0a20*/  @!P1 LOP3.LUT R0, RZ, R13, RZ, 0x33, !PT ;  /* 0x0000000dff009212 */ /* 0x000fc400078e33ff */
[----:B------:R-:W-:Y:S03]  /*0a30*/  STL [R1+0x110], RZ ;  /* 0x000110ff01007387 */ /* 0x000fe60000100800 */
[----:B------:R-:W-:Y:S01]  /*0a40*/  IMAD.MOV R60, RZ, RZ, -R0 ;  /* 0x000000ffff3c7224 */ /* 0x000fe200078e0a00 */
[----:B------:R-:W-:Y:S01]  /*0a50*/  STL [R1+0x114], RZ ;  /* 0x000114ff01007387 */ /* 0x000fe20000100800 */
[----:B------:R-:W-:Y:S02]  /*0a60*/  IMAD.SHL.U32 R61, R0, 0x40, RZ ;  /* 0x00000040003d7824 */ /* 0x000fe400078e00ff */
[----:B------:R-:W0:Y:S01]  /*0a70*/  LDC R0, c[0x0][0x230] ;  /* 0x00008c00ff007b82 */ /* 0x000e220000000800 */
[----:B------:R-:W-:Y:S01]  /*0a80*/  STL [R1+0x118], RZ ;  /* 0x000118ff01007387 */ /* 0x000fe20000100800 */
[----:B------:R-:W-:Y:S01]  /*0a90*/  IMAD R60, R13, R60, R6 ;  /* 0x0000003c0d3c7224 */ /* 0x000fe200078e0206 */
[----:B------:R-:W-:-:S02]  /*0aa0*/  CS2R R6, SRZ ;  /* 0x0000000000067805 */ /* 0x000fc4000001ff00 */
[----:B------:R-:W-:Y:S01]  /*0ab0*/  CS2R R12, SRZ ;  /* 0x00000000000c7805 */ /* 0x000fe2000001ff00 */
[----:B------:R-:W-:Y:S01]  /*0ac0*/  STL [R1+0x11c], RZ ;  /* 0x00011cff01007387 */ /* 0x000fe20000100800 */
[----:B------:R-:W-:Y:S01]  /*0ad0*/  IMAD.IADD R60, R8, 0x1, R60 ;  /* 0x00000001083c7824 */ /* 0x000fe200078e023c */
[----:B------:R-:W-:Y:S02]  /*0ae0*/  CS2R R8, SRZ ;  /* 0x0000000000087805 */ /* 0x000fe4000001ff00 */
[----:B------:R-:W-:Y:S04]  /*0af0*/  STL [R1+0x150], RZ ;  /* 0x000150ff01007387 */ /* 0x000fe80000100800 */
[----:B------:R-:W-:Y:S04]  /*0b00*/  STL [R1+0x154], RZ ;  /* 0x000154ff01007387 */ /* 0x000fe80000100800 */
[----:B------:R-:W-:Y:S04]  /*0b10*/  STL [R1+0x158], RZ ;  /* 0x000158ff01007387 */ /* 0x000fe80000100800 */
[----:B------:R-:W-:Y:S01]  /*0b20*/  STL [R1+0x15c], RZ ;  /* 0x00015cff01007387 */ /* 0x000fe20000100800 */
[----:B0-----:R-:W-:-:S03]  /*0b30*/  VIADD R0, R0, 0x3f ;  /* 0x0000003f00007836 */ /* 0x001fc60000000000 */
[----:B------:R-:W-:Y:S02]  /*0b40*/  STL [R1+0x644], R61 ;  /* 0x0006443d01007387 */ /* 0x000fe40000100800 */
[----:B------:R-:W-:Y:S01]  /*0b50*/  ISETP.GE.AND P0, PT, R0, 0x40, PT ;  /* 0x000000400000780c */ /* 0x000fe20003f06270 */
[C---:B------:R-:W-:Y:S01]  /*0b60*/  VIADD R0, R61.reuse, 0x1 ;  /* 0x000000013d007836 */ /* 0x040fe20000000000 */
[----:B-1----:R-:W0:Y:S04]  /*0b70*/  S2R R3, SR_TID.X ;  /* 0x0000000000037919 */ /* 0x002e280000002100 */
[----:B------:R1:W-:Y:S02]  /*0b80*/  STL [R1+0x210], R0 ;  /* 0x0002100001007387 */ /* 0x0003e40000100800 */
[----:B-1----:R-:W-:-:S05]  /*0b90*/  VIADD R0, R61, 0x2 ;  /* 0x000000023d007836 */ /* 0x002fca0000000000 */
[----:B------:R1:W-:Y:S02]  /*0ba0*/  STL [R1+0x20c], R0 ;  /* 0x00020c0001007387 */ /* 0x0003e40000100800 */
[----:B-1----:R-:W-:Y:S01]  /*0bb0*/  VIADD R0, R61, 0x3 ;  /* 0x000000033d007836 */ /* 0x002fe20000000000 */
[----:B0-----:R-:W-:-:S04]  /*0bc0*/  LOP3.LUT R2, R3, 0x1f, RZ, 0xc0, !PT ;  /* 0x0000001f03027812 */ /* 0x001fc800078ec0ff */
[----:B------:R0:W-:Y:S02]  /*0bd0*/  STL [R1+0x208], R0 ;  /* 0x0002080001007387 */ /* 0x0001e40000100800 */
[----:B0-----:R-:W-:-:S05]  /*0be0*/  VIADD R0, R61, 0x4 ;  /* 0x000000043d007836 */ /* 0x001fca0000000000 */
        /* <DEDUP_REMOVED lines=109> */
[----:B0-----:R-:W-:Y:S02]  /*12c0*/  IMAD.SHL.U32 R0, R60, 0x80, RZ ;  /* 0x000000803c007824 */ /* 0x001fe400078e00ff */
[----:B------:R-:W-:-:S03]  /*12d0*/  IMAD.MOV.U32 R60, RZ, RZ, R61 ;  /* 0x000000ffff3c7224 */ /* 0x000fc600078e003d */
[----:B------:R-:W-:Y:S01]  /*12e0*/  LOP3.LUT R3, R0, 0x1f, R3, 0xf8, !PT ;  /* 0x0000001f00037812 */ /* 0x000fe200078ef803 */
[----:B------:R-:W-:Y:S01]  /*12f0*/  VIADD R61, R60, 0x3b ;  /* 0x0000003b3c3d7836 */ /* 0x000fe20000000000 */
[----:B------:R-:W-:-:S04]  /*1300*/  LOP3.LUT R0, R0, 0x20, R2, 0xfe, !PT ;  /* 0x0000002000007812 */ /* 0x000fc800078efe02 */
[----:B------:R0:W-:Y:S02]  /*1310*/  STL [R1+0xa8], R61 ;  /* 0x0000a83d01007387 */ /* 0x0001e40000100800 */
[----:B0-----:R-:W-:-:S05]  /*1320*/  VIADD R61, R60, 0x3c ;  /* 0x0000003c3c3d7836 */ /* 0x001fca0000000000 */
[----:B------:R0:W-:Y:S02]  /*1330*/  STL [R1+0xa4], R61 ;  /* 0x0000a43d01007387 */ /* 0x0001e40000100800 */
[----:B0-----:R-:W-:-:S05]  /*1340*/  VIADD R61, R60, 0x3d ;  /* 0x0000003d3c3d7836 */ /* 0x001fca0000000000 */
[----:B------:R0:W-:Y:S04]  /*1350*/  STL [R1+0xa0], R61 ;  /* 0x0000a03d01007387 */ /* 0x0001e80000100800 */
[----:B------:R1:W5:Y:S04]  /*1360*/  LDL.LU R2, [R1+0x1370] ;  /* 0x0013700001027983 */ /* 0x0003680000300800 */
[----:B------:R-:W-:Y:S01]  /*1370*/  STL [R1+0x768], R3 ;  /* 0x0007680301007387 */ /* 0x000fe20000100800 */
[----:B0-----:R-:W-:-:S03]  /*1380*/  VIADD R61, R60, 0x3e ;  /* 0x0000003e3c3d7836 */ /* 0x001fc60000000000 */
[----:B------:R0:W-:Y:S01]  /*1390*/  STL [R1+0x76c], R0 ;  /* 0x00076c0001007387 */ /* 0x0001e20000100800 */
[----:B------:R-:W-:Y:S02]  /*13a0*/  VIADD R60, R60, 0x3f ;  /* 0x0000003f3c3c7836 */ /* 0x000fe40000000000 */
[----:B0-----:R-:W-:-:S05]  /*13b0*/  IMAD.MOV.U32 R0, RZ, RZ, R3 ;  /* 0x000000ffff007224 */ /* 0x001fca00078e0003 */
[----:B------:R-:W-:-:S05]  /*13c0*/  LOP3.LUT R3, R0, 0x40, RZ, 0xfc, !PT ;  /* 0x0000004000037812 */ /* 0x000fca00078efcff */
[----:B------:R0:W-:Y:S02]  /*13d0*/  STL [R1+0xe9c], R3 ;  /* 0x000e9c0301007387 */ /* 0x0001e40000100800 */
[----:B0-----:R-:W-:-:S05]  /*13e0*/  LOP3.LUT R3, R0, 0x60, RZ, 0xfc, !PT ;  /* 0x0000006000037812 */ /* 0x001fca00078efcff */
[----:B------:R0:W-:Y:S04]  /*13f0*/  STL [R1+0xe64], R3 ;  /* 0x000e640301007387 */ /* 0x0001e80000100800 */
[----:B0-----:R1:W5:Y:S01]  /*1400*/  LDL.LU R3, [R1+0x136c] ;  /* 0x00136c0001037983 */ /* 0x0013620000300800 */
[----:B------:R-:W-:Y:S05]  /*1410*/  @!P0 BRA `(.L_x_0) ;  /* 0x0000031400f08947 */ /* 0x000fea0003800000 */
[----:B------:R-:W2:Y:S04]  /*1420*/  LDL R27, [R1+0x76c] ;  /* 0x00076c00011b7983 */ /* 0x000ea80000100800 */
[----:B------:R-:W3:Y:S04]  /*1430*/  LDL R28, [R1+0xe9c] ;  /* 0x000e9c00011c7983 */ /* 0x000ee80000100800 */
[----:B------:R-:W4:Y:S01]  /*1440*/  LDL R29, [R1+0xe64] ;  /* 0x000e6400011d7983 */ /* 0x000f220000100800 */
[----:B-----5:R-:W-:Y:S01]  /*1450*/  IABS R5, R2 ;  /* 0x0000000200057213 */ /* 0x020fe20000000000 */
[----:B------:R-:W-:Y:S01]  /*1460*/  IMAD.MOV.U32 R26, RZ, RZ, R0 ;  /* 0x000000ffff1a7224 */ /* 0x000fe200078e0000 */
[----:B------:R-:W-:Y:S01]  /*1470*/  IABS R4, R3 ;  /* 0x0000000300047213 */ /* 0x000fe20000000000 */
[----:B------:R-:W4:Y:S01]  /*1480*/  LDL.LU R35, [R1+0xac] ;  /* 0x0000ac0001237983 */ /* 0x000f220000300800 */
[----:B------:R-:W-:Y:S01]  /*1490*/  IMAD.MOV.U32 R6, RZ, RZ, RZ ;  /* 0x000000ffff067224 */ /* 0x000fe200078e00ff */
[----:B------:R-:W-:Y:S01]  /*14a0*/  ISETP.GE.AND P4, PT, R60, RZ, PT ;  /* 0x000000ff3c00720c */ /* 0x000fe20003f86270 */
[----:B------:R-:W-:Y:S01]  /*14b0*/  ULDC.64 UR8, c[0x0][0x218] ;  /* 0x0000860000087ab9 */ /* 0x000fe20000000a00 */
[----:B------:R-:W4:Y:S01]  /*14c0*/  LDL.LU R34, [R1+0xa4] ;  /* 0x0000a40001227983 */ /* 0x000f220000300800 */
[----:B------:R-:W-:Y:S01]  /*14d0*/  ISETP.GE.AND P6, PT, R61, RZ, PT ;  /* 0x000000ff3d00720c */ /* 0x000fe20003fc6270 */
[----:B------:R-:W-:-:S02]  /*14e0*/  ULDC UR5, c[0x0][0x240] ;  /* 0x0000900000057ab9 */ /* 0x000fc40000000800 */
[----:B------:R-:W4:Y:S04]  /*14f0*/  LDL.LU R33, [R1+0xa8] ;  /* 0x0000a80001217983 */ /* 0x000f280000300800 */
        /* <DEDUP_REMOVED lines=26> */
[----:B------:R-:W4:Y:S01]  /*16a0*/  LDL.LU R37, [R1+0x12c] ;  /* 0x00012c0001257983 */ /* 0x000f220000300800 */
[----:B------:R-:W0:Y:S01]  /*16b0*/  I2F.RP R0, R5 ;  /* 0x0000000500007306 */ /* 0x000e220000209400 */
[----:B------:R-:W-:-:S02]  /*16c0*/  IABS R13, R26 ;  /* 0x0000001a000d7213 */ /* 0x000fc40000000000 */
[----:B------:R1:W-:Y:S05]  /*16d0*/  STL [R1+0x1458], R3 ;  /* 0x0014580301007387 */ /* 0x0003ea0000100800 */
[----:B------:R-:W1:Y:S08]  /*16e0*/  I2F.RP R8, R4 ;  /* 0x0000000400087306 */ /* 0x000e700000209400 */
[----:B0-----:R-:W0:Y:S08]  /*16f0*/  MUFU.RCP R0, R0 ;  /* 0x0000000000007308 */ /* 0x001e300000001000 */
[----:B-1----:R-:W1:Y:S01]  /*1700*/  MUFU.RCP R8, R8 ;  /* 0x0000000800087308 */ /* 0x002e620000001000 */
[----:B0-----:R-:W-:-:S07]  /*1710*/  VIADD R0, R0, 0xffffffe ;  /* 0x0ffffffe00007836 */ /* 0x001fce0000000000 */
[----:B------:R-:W0:Y:S01]  /*1720*/  F2I.FTZ.U32.TRUNC.NTZ R7, R0 ;  /* 0x0000000000077305 */ /* 0x000e22000021f000 */
[----:B-1----:R-:W-:-:S07]  /*1730*/  VIADD R8, R8, 0xffffffe ;  /* 0x0ffffffe08087836 */ /* 0x002fce0000000000 */
[----:B------:R-:W1:Y:S01]  /*1740*/  F2I.FTZ.U32.TRUNC.NTZ R9, R8 ;  /* 0x0000000800097305 */ /* 0x000e62000021f000 */
[----:B0-----:R-:W-:-:S04]  /*1750*/  IMAD.MOV R14, RZ, RZ, -R7 ;  /* 0x000000ffff0e7224 */ /* 0x001fc800078e0a07 */
[----:B------:R-:W-:-:S04]  /*1760*/  IMAD R14, R14, R5, RZ ;  /* 0x000000050e0e7224 */ /* 0x000fc800078e02ff */
[----:B------:R-:W-:-:S04]  /*1770*/  IMAD.HI.U32 R14, R7, R14, R6 ;  /* 0x0000000e070e7227 */ /* 0x000fc800078e0006 */
[----:B-1----:R-:W-:Y:S02]  /*1780*/  IMAD.MOV R0, RZ, RZ, -R9 ;  /* 0x000000ffff007224 */ /* 0x002fe400078e0a09 */
[----:B------:R-:W-:-:S04]  /*1790*/  IMAD.HI.U32 R12, R14, R13, RZ ;  /* 0x0000000d0e0c7227 */ /* 0x000fc800078e00ff */
[----:B------:R-:W-:Y:S02]  /*17a0*/  IMAD.MOV R12, RZ, RZ, -R12 ;  /* 0x000000ffff0c7224 */ /* 0x000fe400078e0a0c */
[----:B------:R-:W-:Y:S02]  /*17b0*/  IMAD R0, R0, R4, RZ ;  /* 0x0000000400007224 */ /* 0x000fe400078e02ff */
[----:B------:R-:W-:-:S05]  /*17c0*/  IMAD R12, R5, R12, R13 ;  /* 0x0000000c050c7224 */ /* 0x000fca00078e020d */
[----:B------:R-:W-:-:S13]  /*17d0*/  ISETP.GT.U32.AND P0, PT, R5, R12, PT ;  /* 0x0000000c0500720c */ /* 0x000fda0003f04070 */
[----:B------:R-:W-:Y:S01]  /*17e0*/  @!P0 IMAD.IADD R12, R12, 0x1, -R5 ;  /* 0x000000010c0c8824 */ /* 0x000fe200078e0a05 */
[----:B--2---:R-:W-:Y:S02]  /*17f0*/  IABS R6, R27 ;  /* 0x0000001b00067213 */ /* 0x004fe40000000000 */
[----:B---3--:R-:W-:-:S03]  /*1800*/  IABS R8, R28 ;  /* 0x0000001c00087213 */ /* 0x008fc60000000000 */
[----:B------:R-:W-:Y:S01]  /*1810*/  IMAD.HI.U32 R11, R14, R6, RZ ;  /* 0x000000060e0b7227 */ /* 0x000fe200078e00ff */
[----:B----4-:R-:W-:-:S03]  /*1820*/  IABS R7, R29 ;  /* 0x0000001d00077213 */ /* 0x010fc60000000000 */
[----:B------:R-:W-:-:S04]  /*1830*/  IMAD.HI.U32 R10, R14, R8, RZ ;  /* 0x000000080e0a7227 */ /* 0x000fc800078e00ff */
[----:B------:R-:W-:-:S04]  /*1840*/  IMAD.HI.U32 R14, R14, R7, RZ ;  /* 0x000000070e0e7227 */ /* 0x000fc800078e00ff */
[----:B------:R-:W-:Y:S02]  /*1850*/  IMAD.MOV R14, RZ, RZ, -R14 ;  /* 0x000000ffff0e7224 */ /* 0x000fe400078e0a0e */
[----:B------:R-:W-:Y:S02]  /*1860*/  IMAD.MOV R11, RZ, RZ, -R11 ;  /* 0x000000ffff0b7224 */ /* 0x000fe400078e0a0b */
[C---:B------:R-:W-:Y:S02]  /*1870*/  IMAD R7, R5.reuse, R14, R7 ;  /* 0x0000000e05077224 */ /* 0x040fe400078e0207 */
[----:B------:R-:W-:Y:S02]  /*1880*/  IMAD.MOV R10, RZ, RZ, -R10 ;  /* 0x000000ffff0a7224 */ /* 0x000fe400078e0a0a */
[C---:B------:R-:W-:Y:S01]  /*1890*/  IMAD R6, R5.reuse, R11, R6 ;  /* 0x0000000b05067224 */ /* 0x040fe200078e0206 */
[C---:B------:R-:W-:Y:S01]  /*18a0*/  ISETP.GT.U32.AND P3, PT, R5.reuse, R7, PT ;  /* 0x000000070500720c */ /* 0x040fe20003f64070 */
[C---:B------:R-:W-:Y:S01]  /*18b0*/  IMAD R10, R5.reuse, R10, R8 ;  /* 0x0000000a050a7224 */ /* 0x040fe200078e0208 */
[----:B------:R-:W-:Y:S01]  /*18c0*/  IABS R11, R60 ;  /* 0x0000003c000b7213 */ /* 0x000fe20000000000 */
[----:B------:R-:W-:Y:S01]  /*18d0*/  IMAD.MOV.U32 R8, RZ, RZ, RZ ;  /* 0x000000ffff087224 */ /* 0x000fe200078e00ff */
[----:B------:R-:W-:-:S02]  /*18e0*/  ISETP.GT.U32.AND P1, PT, R5, R6, PT ;  /* 0x000000060500720c */ /* 0x000fc40003f24070 */
[----:B------:R-:W-:Y:S01]  /*18f0*/  ISETP.GT.U32.AND P2, PT, R5, R10, PT ;  /* 0x0000000a0500720c */ /* 0x000fe20003f44070 */
[----:B------:R-:W-:Y:S01]  /*1900*/  IMAD.HI.U32 R0, R9, R0, R8 ;  /* 0x0000000009007227 */ /* 0x000fe200078e0008 */
[----:B------:R-:W-:-:S05]  /*1910*/  IABS R9, R61 ;  /* 0x0000003d00097213 */ /* 0x000fca0000000000 */
[----:B------:R-:W-:Y:S01]  /*1920*/  @!P3 IMAD.IADD R7, R7, 0x1, -R5 ;  /* 0x000000010707b824 */ /* 0x000fe200078e0a05 */
[----:B------:R-:W-:Y:S01]  /*1930*/  ISETP.GT.U32.AND P3, PT, R5, R12, PT ;  /* 0x0000000c0500720c */ /* 0x000fe20003f64070 */
[----:B------:R-:W-:-:S03]  /*1940*/  IMAD.HI.U32 R8, R0, R11, RZ ;  /* 0x0000000b00087227 */ /* 0x000fc600078e00ff */
[C---:B------:R-:W-:Y:S01]  /*1950*/  ISETP.GT.U32.AND P5, PT, R5.reuse, R7, PT ;  /* 0x000000070500720c */ /* 0x040fe20003fa4070 */
[--C-:B------:R-:W-:Y:S01]  /*1960*/  @!P1 IMAD.IADD R6, R6, 0x1, -R5.reuse ;  /* 0x0000000106069824 */ /* 0x100fe200078e0a05 */
[----:B------:R-:W-:Y:S01]  /*1970*/  ISETP.GE.AND P1, PT, R26, RZ, PT ;  /* 0x000000ff1a00720c */ /* 0x000fe20003f26270 */
[--C-:B------:R-:W-:Y:S02]  /*1980*/  @!P2 IMAD.IADD R10, R10, 0x1, -R5.reuse ;  /* 0x000000010a0aa824 */ /* 0x100fe400078e0a05 */
[----:B------:R-:W-:Y:S01]  /*1990*/  IMAD.MOV R8, RZ, RZ, -R8 ;  /* 0x000000ffff087224 */ /* 0x000fe200078e0a08 */
[C---:B------:R-:W-:Y:S02]  /*19a0*/  ISETP.GT.U32.AND P0, PT, R5.reuse, R6, PT ;  /* 0x000000060500720c */ /* 0x040fe40003f04070 */
[----:B------:R-:W-:Y:S01]  /*19b0*/  ISETP.GT.U32.AND P2, PT, R5, R10, PT ;  /* 0x0000000a0500720c */ /* 0x000fe20003f44070 */
[----:B------:R-:W-:Y:S01]  /*19c0*/  @!P3 IMAD.IADD R12, R12, 0x1, -R5 ;  /* 0x000000010c0cb824 */ /* 0x000fe200078e0a05 */
[----:B------:R-:W-:Y:S01]  /*19d0*/  ISETP.GE.AND P3, PT, R27, RZ, PT ;  /* 0x000000ff1b00720c */ /* 0x000fe20003f66270 */
[----:B------:R-:W-:-:S02]  /*19e0*/  IMAD R8, R4, R8, R11 ;  /* 0x0000000804087224 */ /* 0x000fc400078e020b */
[----:B------:R-:W-:-:S06]  /*19f0*/  @!P5 IMAD.IADD R7, R7, 0x1, -R5 ;  /* 0x000000010707d824 */ /* 0x000fcc00078e0a05 */
[--C-:B------:R-:W-:Y:S01]  /*1a00*/  @!P0 IMAD.IADD R6, R6, 0x1, -R5.reuse ;  /* 0x0000000106068824 */ /* 0x100fe200078e0a05 */
[----:B------:R-:W-:Y:S01]  /*1a10*/  ISETP.GE.AND P0, PT, R28, RZ, PT ;  /* 0x000000ff1c00720c */ /* 0x000fe20003f06270 */
[----:B------:R-:W-:Y:S01]  /*1a20*/  @!P2 IMAD.IADD R10, R10, 0x1, -R5 ;  /* 0x000000010a0aa824 */ /* 0x000fe200078e0a05 */
[----:B------:R-:W-:Y:S01]  /*1a30*/  ISETP.GE.AND P2, PT, R29, RZ, PT ;  /* 0x000000ff1d00720c */ /* 0x000fe20003f46270 */
[----:B------:R-:W-:Y:S01]  /*1a40*/  @!P3 IMAD.MOV R6, RZ, RZ, -R6 ;  /* 0x000000ffff06b224 */ /* 0x000fe200078e0a06 */
[----:B------:R-:W-:Y:S01]  /*1a50*/  ISETP.NE.AND P3, PT, R2, RZ, PT ;  /* 0x000000ff0200720c */ /* 0x000fe20003f65270 */
[----:B------:R-:W-:Y:S01]  /*1a60*/  @!P1 IMAD.MOV R12, RZ, RZ, -R12 ;  /* 0x000000ffff0c9224 */ /* 0x000fe200078e0a0c */
[----:B------:R-:W-:Y:S01]  /*1a70*/  LOP3.LUT R2, RZ, R2, RZ, 0x33, !PT ;  /* 0x00000002ff027212 */ /* 0x000fe200078e33ff */
[----:B------:R-:W-:Y:S01]  /*1a80*/  IMAD.HI.U32 R5, R0, R9, RZ ;  /* 0x0000000900057227 */ /* 0x000fe200078e00ff */
[----:B------:R-:W-:Y:S02]  /*1a90*/  ISETP.GT.U32.AND P5, PT, R4, R8, PT ;  /* 0x000000080400720c */ /* 0x000fe40003fa4070 */
[----:B------:R-:W-:Y:S01]  /*1aa0*/  SEL R3, R2, R12, !P3 ;  /* 0x0000000c02037207 */ /* 0x000fe20005800000 */
[----:B------:R-:W-:-:S02]  /*1ab0*/  IMAD.MOV.U32 R29, RZ, RZ, R30 ;  /* 0x000000ffff1d7224 */ /* 0x000fc400078e001e */
[----:B------:R-:W-:Y:S02]  /*1ac0*/  IMAD.MOV.U32 R30, RZ, RZ, R32 ;  /* 0x000000ffff1e7224 */ /* 0x000fe400078e0020 */
[----:B------:R-:W-:Y:S02]  /*1ad0*/  IMAD.MOV.U32 R32, RZ, RZ, R33 ;  /* 0x000000ffff207224 */ /* 0x000fe400078e0021 */
[----:B------:R-:W-:Y:S02]  /*1ae0*/  IMAD.MOV.U32 R33, RZ, RZ, R34 ;  /* 0x000000ffff217224 */ /* 0x000fe400078e0022 */
[----:B------:R-:W-:Y:S02]  /*1af0*/  IMAD.MOV.U32 R34, RZ, RZ, R35 ;  /* 0x000000ffff227224 */ /* 0x000fe400078e0023 */
[----:B------:R-:W-:Y:S02]  /*1b00*/  @!P0 IMAD.MOV R10, RZ, RZ, -R10 ;  /* 0x000000ffff0a8224 */ /* 0x000fe400078e0a0a */
[----:B------:R-:W-:Y:S01]  /*1b10*/  @!P2 IMAD.MOV R7, RZ, RZ, -R7 ;  /* 0x000000ffff07a224 */ /* 0x000fe200078e0a07 */
[----:B------:R-:W-:Y:S01]  /*1b20*/  ISETP.GE.AND P1, PT, R29, RZ, PT ;  /* 0x000000ff1d00720c */ /* 0x000fe20003f26270 */
[----:B------:R-:W-:Y:S01]  /*1b30*/  IMAD.MOV.U32 R27, RZ, RZ, R33 ;  /* 0x000000ffff1b7224 */ /* 0x000fe200078e0021 */
[----:B------:R-:W-:Y:S01]  /*1b40*/  IABS R11, R29 ;  /* 0x0000001d000b7213 */ /* 0x000fe20000000000 */
[----:B------:R-:W-:-:S02]  /*1b50*/  IMAD.MOV.U32 R29, RZ, RZ, R34 ;  /* 0x000000ffff1d7224 */ /* 0x000fc400078e0022 */
[----:B------:R-:W-:Y:S02]  /*1b60*/  IMAD.MOV.U32 R34, RZ, RZ, R42 ;  /* 0x000000ffff227224 */ /* 0x000fe400078e002a */
[----:B------:R-:W-:Y:S02]  /*1b70*/  IMAD.MOV.U32 R28, RZ, RZ, R32 ;  /* 0x000000ffff1c7224 */ /* 0x000fe400078e0020 */
[----:B------:R-:W-:Y:S02]  /*1b80*/  IMAD.MOV.U32 R35, RZ, RZ, R37 ;  /* 0x000000ffff237224 */ /* 0x000fe400078e0025 */
[----:B------:R-:W-:Y:S02]  /*1b90*/  IMAD.MOV.U32 R37, RZ, RZ, R44 ;  /* 0x000000ffff257224 */ /* 0x000fe400078e002c */
[----:B------:R-:W-:Y:S02]  /*1ba0*/  IMAD.MOV.U32 R44, RZ, RZ, R49 ;  /* 0x000000ffff2c7224 */ /* 0x000fe400078e0031 */
[----:B------:R-:W2:Y:S01]  /*1bb0*/  LDL.LU R49, [R1+0x17c] ;  /* 0x00017c0001317983 */ /* 0x000ea20000300800 */
[----:B------:R-:W-:-:S02]  /*1bc0*/  IMAD.MOV.U32 R33, RZ, RZ, R35 ;  /* 0x000000ffff217224 */ /* 0x000fc400078e0023 */
[----:B------:R-:W-:Y:S01]  /*1bd0*/  IMAD.MOV.U32 R35, RZ, RZ, R41 ;  /* 0x000000ffff237224 */ /* 0x000fe200078e0029 */
[----:B------:R0:W-:Y:S01]  /*1be0*/  STL [R1+0x324], R3 ;  /* 0x0003240301007387 */ /* 0x0001e20000100800 */
[----:B------:R-:W-:Y:S02]  /*1bf0*/  IMAD.MOV.U32 R32, RZ, RZ, R37 ;  /* 0x000000ffff207224 */ /* 0x000fe400078e0025 */
[----:B------:R-:W-:Y:S02]  /*1c00*/  IMAD.MOV R5, RZ, RZ, -R5 ;  /* 0x000000ffff057224 */ /* 0x000fe400078e0a05 */
[----:B------:R-:W-:Y:S02]  /*1c10*/  @!P5 IMAD.IADD R8, R8, 0x1, -R4 ;  /* 0x000000010808d824 */ /* 0x000fe400078e0a04 */
[----:B------:R-:W-:Y:S02]  /*1c20*/  IMAD R5, R4, R5, R9 ;  /* 0x0000000504057224 */ /* 0x000fe400078e0209 */
[----:B------:R-:W-:Y:S01]  /*1c30*/  IMAD.HI.U32 R9, R0, R11, RZ ;  /* 0x0000000b00097227 */ /* 0x000fe200078e00ff */
[----:B0-----:R-:W-:-:S02]  /*1c40*/  SEL R3, R2, R6, !P3 ;  /* 0x0000000602037207 */ /* 0x001fc40005800000 */
[----:B------:R-:W-:-:S03]  /*1c50*/  ISETP.GT.U32.AND P5, PT, R4, R8, PT ;  /* 0x000000080400720c */ /* 0x000fc60003fa4070 */
[----:B------:R0:W-:Y:S02]  /*1c60*/  STL [R1+0x320], R3 ;  /* 0x0003200301007387 */ /* 0x0001e40000100800 */
[C---:B0-----:R-:W-:Y:S02]  /*1c70*/  SEL R3, R2.reuse, R10, !P3 ;  /* 0x0000000a02037207 */ /* 0x041fe40005800000 */
[----:B------:R-:W-:-:S03]  /*1c80*/  SEL R2, R2, R7, !P3 ;  /* 0x0000000702027207 */ /* 0x000fc60005800000 */
[----:B------:R-:W-:Y:S04]  /*1c90*/  STL [R1+0x31c], R3 ;  /* 0x00031c0301007387 */ /* 0x000fe80000100800 */
[----:B------:R0:W-:Y:S04]  /*1ca0*/  STL [R1+0x318], R2 ;  /* 0x0003180201007387 */ /* 0x0001e80000100800 */
[----:B------:R-:W3:Y:S04]  /*1cb0*/  LDL.LU R42, [R1+0x160] ;  /* 0x00016000012a7983 */ /* 0x000ee80000300800 */
[----:B------:R-:W4:Y:S04]  /*1cc0*/  LDL.LU R41, [R1+0x14c] ;  /* 0x00014c0001297983 */ /* 0x000f280000300800 */
[----:B------:R-:W4:Y:S01]  /*1cd0*/  LDL.LU R37, [R1+0x13c] ;  /* 0x00013c0001257983 */ /* 0x000f220000300800 */
[----:B------:R-:W-:Y:S01]  /*1ce0*/  ISETP.GT.U32.AND P2, PT, R4, R5, PT ;  /* 0x000000050400720c */ /* 0x000fe20003f44070 */
[----:B------:R-:W-:Y:S01]  /*1cf0*/  IMAD.MOV R9, RZ, RZ, -R9 ;  /* 0x000000ffff097224 */ /* 0x000fe200078e0a09 */
[----:B------:R-:W-:Y:S01]  /*1d00*/  IABS R7, R27 ;  /* 0x0000001b00077213 */ /* 0x000fe20000000000 */
[----:B------:R-:W-:Y:S01]  /*1d10*/  @!P5 IMAD.IADD R8, R8, 0x1, -R4 ;  /* 0x000000010808d824 */ /* 0x000fe200078e0a04 */
[----:B------:R-:W-:Y:S01]  /*1d20*/  IABS R6, R28 ;  /* 0x0000001c00067213 */ /* 0x000fe20000000000 */
[----:B------:R-:W-:Y:S01]  /*1d30*/  IMAD R9, R4, R9, R11 ;  /* 0x0000000904097224 */ /* 0x000fe200078e020b */
[----:B0-----:R-:W-:Y:S01]  /*1d40*/  IABS R2, R29 ;  /* 0x0000001d00027213 */ /* 0x001fe20000000000 */
[----:B------:R-:W-:Y:S01]  /*1d50*/  IMAD.MOV.U32 R3, RZ, RZ, R8 ;  /* 0x000000ffff037224 */ /* 0x000fe200078e0008 */
[----:B------:R-:W-:Y:S01]  /*1d60*/  IABS R61, R32 ;  /* 0x00000020003d7213 */ /* 0x000fe20000000000 */
[----:B------:R-:W-:Y:S01]  /*1d70*/  IMAD.HI.U32 R11, R0, R7, RZ ;  /* 0x00000007000b7227 */ /* 0x000fe200078e00ff */
[----:B------:R-:W-:-:S02]  /*1d80*/  ISETP.GT.U32.AND P5, PT, R4, R9, PT ;  /* 0x000000090400720c */ /* 0x000fc40003fa4070 */
[----:B------:R-:W-:Y:S01]  /*1d90*/  IABS R60, R33 ;  /* 0x00000021003c7213 */ /* 0x000fe20000000000 */
[----:B------:R-:W-:Y:S01]  /*1da0*/  @!P2 IMAD.IADD R5, R5, 0x1, -R4 ;  /* 0x000000010505a824 */ /* 0x000fe200078e0a04 */
[----:B------:R-:W-:Y:S01]  /*1db0*/  ISETP.GE.AND P0, PT, R27, RZ, PT ;  /* 0x000000ff1b00720c */ /* 0x000fe20003f06270 */
[----:B------:R-:W-:Y:S01]  /*1dc0*/  IMAD.HI.U32 R12, R0, R6, RZ ;  /* 0x00000006000c7227 */ /* 0x000fe200078e00ff */
[----:B------:R-:W-:Y:S02]  /*1dd0*/  ISETP.GE.AND P3, PT, R28, RZ, PT ;  /* 0x000000ff1c00720c */ /* 0x000fe40003f66270 */
[----:B------:R-:W-:Y:S01]  /*1de0*/  ISETP.GT.U32.AND P2, PT, R4, R5, PT ;  /* 0x000000050400720c */ /* 0x000fe20003f44070 */
[----:B------:R-:W-:Y:S01]  /*1df0*/  @!P4 IMAD.MOV R3, RZ, RZ, -R3 ;  /* 0x000000ffff03c224 */ /* 0x000fe200078e0a03 */
[----:B------:R-:W-:Y:S01]  /*1e00*/  ISETP.GE.AND P4, PT, R29, RZ, PT ;  /* 0x000000ff1d00720c */ /* 0x000fe20003f86270 */
[----:B------:R-:W-:Y:S01]  /*1e10*/  IMAD.HI.U32 R10, R0, R2, RZ ;  /* 0x00000002000a7227 */ /* 0x000fe200078e00ff */
[----:B------:R-:W-:-:S02]  /*1e20*/  IABS R18, R43 ;  /* 0x0000002b00127213 */ /* 0x000fc40000000000 */
[----:B------:R0:W-:Y:S01]  /*1e30*/  STL [R1+0x1c], R3 ;  /* 0x00001c0301007387 */ /* 0x0001e20000100800 */
[----:B------:R-:W-:Y:S01]  /*1e40*/  @!P5 IMAD.IADD R9, R9, 0x1, -R4 ;  /* 0x000000010909d824 */ /* 0x000fe200078e0a04 */
[----:B------:R-:W-:Y:S01]  /*1e50*/  IABS R19, R44 ;  /* 0x0000002c00137213 */ /* 0x000fe20000000000 */
[----:B------:R-:W-:Y:S01]  /*1e60*/  IMAD.MOV R11, RZ, RZ, -R11 ;  /* 0x000000ffff0b7224 */ /* 0x000fe200078e0a0b */
[----:B------:R-:W-:Y:S01]  /*1e70*/  IABS R20, R45 ;  /* 0x0000002d00147213 */ /* 0x000fe20000000000 */
[----:B------:R-:W-:Y:S01]  /*1e80*/  IMAD.MOV R8, RZ, RZ, -R12 ;  /* 0x000000ffff087224 */ /* 0x000fe200078e0a0c */
[C---:B------:R-:W-:Y:S01]  /*1e90*/  ISETP.GT.U32.AND P5, PT, R4.reuse, R9, PT ;  /* 0x000000090400720c */ /* 0x040fe20003fa4070 */
[----:B------:R-:W-:Y:S01]  /*1ea0*/  @!P2 IMAD.IADD R5, R5, 0x1, -R4 ;  /* 0x000000010505a824 */ /* 0x000fe200078e0a04 */
[----:B------:R-:W-:Y:S01]  /*1eb0*/  IABS R21, R46 ;  /* 0x0000002e00157213 */ /* 0x000fe20000000000 */
[----:B------:R-:W-:Y:S01]  /*1ec0*/  IMAD.MOV R10, RZ, RZ, -R10 ;  /* 0x000000ffff0a7224 */ /* 0x000fe200078e0a0a */
[----:B------:R-:W-:Y:S01]  /*1ed0*/  IABS R22, R47 ;  /* 0x0000002f00167213 */ /* 0x000fe20000000000 */
[C---:B------:R-:W-:Y:S01]  /*1ee0*/  IMAD R7, R4.reuse, R11, R7 ;  /* 0x0000000b04077224 */ /* 0x040fe200078e0207 */
[----:B------:R-:W-:Y:S01]  /*1ef0*/  IABS R23, R48 ;  /* 0x0000003000177213 */ /* 0x000fe20000000000 */
[C---:B------:R-:W-:Y:S01]  /*1f00*/  IMAD R8, R4.reuse, R8, R6 ;  /* 0x0000000804087224 */ /* 0x040fe200078e0206 */
[----:B------:R-:W-:Y:S01]  /*1f10*/  IABS R6, R30 ;  /* 0x0000001e00067213 */ /* 0x000fe20000000000 */
[----:B0-----:R-:W-:Y:S01]  /*1f20*/  IMAD.MOV.U32 R3, RZ, RZ, R5 ;  /* 0x000000ffff037224 */ /* 0x001fe200078e0005 */
[C---:B------:R-:W-:Y:S01]  /*1f30*/  ISETP.GT.U32.AND P2, PT, R4.reuse, R7, PT ;  /* 0x000000070400720c */ /* 0x040fe20003f44070 */
[C---:B------:R-:W-:Y:S01]  /*1f40*/  IMAD R2, R4.reuse, R10, R2 ;  /* 0x0000000a04027224 */ /* 0x040fe200078e0202 */
[----:B------:R-:W-:Y:S01]  /*1f50*/  IABS R10, R31 ;  /* 0x0000001f000a7213 */ /* 0x000fe20000000000 */
[----:B------:R-:W-:Y:S01]  /*1f60*/  @!P6 IMAD.MOV R3, RZ, RZ, -R3 ;  /* 0x000000ffff03e224 */ /* 0x000fe200078e0a03 */
[C---:B------:R-:W-:Y:S01]  /*1f70*/  ISETP.GT.U32.AND P6, PT, R4.reuse, R8, PT ;  /* 0x000000080400720c */ /* 0x040fe20003fc4070 */
[----:B------:R-:W-:Y:S01]  /*1f80*/  @!P5 IMAD.IADD R9, R9, 0x1, -R4 ;  /* 0x000000010909d824 */ /* 0x000fe200078e0a04 */
[----:B------:R-:W-:Y:S01]  /*1f90*/  ISETP.GT.U32.AND P5, PT, R4, R2, PT ;  /* 0x000000020400720c */ /* 0x000fe20003fa4070 */
[----:B------:R-:W-:Y:S01]  /*1fa0*/  IMAD.HI.U32 R11, R0, R6, RZ ;  /* 0x00000006000b7227 */ /* 0x000fe200078e00ff */
[----:B------:R0:W-:Y:S01]  /*1fb0*/  STL [R1+0x18], R3 ;  /* 0x0000180301007387 */ /* 0x0001e20000100800 */
[----:B------:R-:W-:-:S02]  /*1fc0*/  IABS R27, R50 ;  /* 0x00000032001b7213 */ /* 0x000fc40000000000 */
[----:B------:R-:W-:Y:S01]  /*1fd0*/  IMAD.HI.U32 R5, R0, R10, RZ ;  /* 0x0000000a00057227 */ /* 0x000fe200078e00ff */
[----:B------:R-:W-:Y:S02]  /*1fe0*/  IABS R29, R52 ;  /* 0x00000034001d7213 */ /* 0x000fe40000000000 */
[----:B------:R-:W-:Y:S01]  /*1ff0*/  IABS R28, R51 ;  /* 0x00000033001c7213 */ /* 0x000fe20000000000 */
[--C-:B------:R-:W-:Y:S01]  /*2000*/  @!P2 IMAD.IADD R7, R7, 0x1, -R4.reuse ;  /* 0x000000010707a824 */ /* 0x100fe200078e0a04 */
[----:B------:R-:W-:Y:S01]  /*2010*/  ISETP.GE.AND P2, PT, R30, RZ, PT ;  /* 0x000000ff1e00720c */ /* 0x000fe20003f46270 */
[--C-:B------:R-:W-:Y:S01]  /*2020*/  @!P6 IMAD.IADD R8, R8, 0x1, -R4.reuse ;  /* 0x000000010808e824 */ /* 0x100fe200078e0a04 */
[----:B------:R-:W-:Y:S01]  /*2030*/  IABS R30, R53 ;  /* 0x00000035001e7213 */ /* 0x000fe20000000000 */
[----:B------:R-:W-:Y:S01]  /*2040*/  @!P5 IMAD.IADD R2, R2, 0x1, -R4 ;  /* 0x000000010202d824 */ /* 0x000fe200078e0a04 */
[C---:B------:R-:W-:Y:S01]  /*2050*/  ISETP.GT.U32.AND P6, PT, R4.reuse, R7, PT ;  /* 0x000000070400720c */ /* 0x040fe20003fc4070 */
[----:B------:R-:W-:Y:S01]  /*2060*/  IMAD.MOV R11, RZ, RZ, -R11 ;  /* 0x000000ffff0b7224 */ /* 0x000fe200078e0a0b */
[----:B------:R-:W-:Y:S01]  /*2070*/  ISETP.GT.U32.AND P5, PT, R4, R8, PT ;  /* 0x000000080400720c */ /* 0x000fe20003fa4070 */
[----:B------:R-:W-:-:S02]  /*2080*/  IMAD.MOV R5, RZ, RZ, -R5 ;  /* 0x000000ffff057224 */ /* 0x000fc400078e0a05 */
[C---:B------:R-:W-:Y:S02]  /*2090*/  IMAD R6, R4.reuse, R11, R6 ;  /* 0x0000000b04067224 */ /* 0x040fe400078e0206 */
[----:B------:R-:W-:Y:S02]  /*20a0*/  IMAD R5, R4, R5, R10 ;  /* 0x0000000504057224 */ /* 0x000fe400078e020a */
[----:B0-----:R-:W-:Y:S01]  /*20b0*/  IMAD.MOV.U32 R3, RZ, RZ, R9 ;  /* 0x000000ffff037224 */ /* 0x001fe200078e0009 */
[----:B------:R-:W-:Y:S01]  /*20c0*/  IABS R9, R34 ;  /* 0x0000002200097213 */ /* 0x000fe20000000000 */
[----:B------:R-:W-:-:S04]  /*20d0*/  IMAD.HI.U32 R10, R0, R61, RZ ;  /* 0x0000003d000a7227 */ /* 0x000fc800078e00ff */
[----:B------:R-:W-:Y:S01]  /*20e0*/  @!P1 IMAD.MOV R3, RZ, RZ, -R3 ;  /* 0x000000ffff039224 */ /* 0x000fe200078e0a03 */
[C---:B------:R-:W-:Y:S01]  /*20f0*/  ISETP.GT.U32.AND P1, PT, R4.reuse, R2, PT ;  /* 0x000000020400720c */ /* 0x040fe20003f24070 */
[--C-:B------:R-:W-:Y:S01]  /*2100*/  @!P6 IMAD.IADD R7, R7, 0x1, -R4.reuse ;  /* 0x000000010707e824 */ /* 0x100fe200078e0a04 */
[----:B------:R-:W-:Y:S01]  /*2110*/  ISETP.GT.U32.AND P6, PT, R4, R6, PT ;  /* 0x000000060400720c */ /* 0x000fe20003fc4070 */
[----:B------:R-:W-:Y:S01]  /*2120*/  @!P5 IMAD.IADD R8, R8, 0x1, -R4 ;  /* 0x000000010808d824 */ /* 0x000fe200078e0a04 */
[----:B------:R-:W-:Y:S01]  /*2130*/  ISETP.GT.U32.AND P5, PT, R4, R5, PT ;  /* 0x000000050400720c */ /* 0x000fe20003fa4070 */
[C---:B------:R-:W-:Y:S01]  /*2140*/  IMAD.HI.U32 R11, R0.reuse, R60, RZ ;  /* 0x0000003c000b7227 */ /* 0x040fe200078e00ff */
[----:B------:R0:W-:Y:S03]  /*2150*/  STL [R1+0x14], R3 ;  /* 0x0000140301007387 */ /* 0x0001e60000100800 */
[----:B------:R-:W-:-:S04]  /*2160*/  IMAD.HI.U32 R13, R0, R9, RZ ;  /* 0x00000009000d7227 */ /* 0x000fc800078e00ff */
[----:B------:R-:W-:Y:S02]  /*2170*/  IMAD.MOV R10, RZ, RZ, -R10 ;  /* 0x000000ffff0a7224 */ /* 0x000fe400078e0a0a */
[----:B------:R-:W-:Y:S02]  /*2180*/  IMAD.MOV R11, RZ, RZ, -R11 ;  /* 0x000000ffff0b7224 */ /* 0x000fe400078e0a0b */
[----:B------:R-:W-:Y:S02]  /*2190*/  IMAD.MOV R13, RZ, RZ, -R13 ;  /* 0x000000ffff0d7224 */ /* 0x000fe400078e0a0d */
[C---:B------:R-:W-:Y:S01]  /*21a0*/  IMAD R61, R4.reuse, R10, R61 ;  /* 0x0000000a043d7224 */ /* 0x040fe200078e023d */
[----:B------:R-:W-:Y:S01]  /*21b0*/  IABS R10, R35 ;  /* 0x00000023000a7213 */ /* 0x000fe20000000000 */
[C---:B------:R-:W-:Y:S01]  /*21c0*/  IMAD R60, R4.reuse, R11, R60 ;  /* 0x0000000b043c7224 */ /* 0x040fe200078e023c */
[----:B------:R-:W-:Y:S01]  /*21d0*/  IABS R11, R36 ;  /* 0x00000024000b7213 */ /* 0x000fe20000000000 */
[----:B------:R-:W-:-:S02]  /*21e0*/  IMAD R9, R4, R13, R9 ;  /* 0x0000000d04097224 */ /* 0x000fc400078e0209 */
[--C-:B------:R-:W-:Y:S01]  /*21f0*/  @!P1 IMAD.IADD R2, R2, 0x1, -R4.reuse ;  /* 0x0000000102029824 */ /* 0x100fe200078e0a04 */
[----:B------:R-:W-:Y:S01]  /*2200*/  ISETP.GT.U32.AND P1, PT, R4, R61, PT ;  /* 0x0000003d0400720c */ /* 0x000fe20003f24070 */
[--C-:B------:R-:W-:Y:S01]  /*2210*/  @!P6 IMAD.IADD R6, R6, 0x1, -R4.reuse ;  /* 0x000000010606e824 */ /* 0x100fe200078e0a04 */
[C---:B------:R-:W-:Y:S01]  /*2220*/  ISETP.GT.U32.AND P6, PT, R4.reuse, R60, PT ;  /* 0x0000003c0400720c */ /* 0x040fe20003fc4070 */
[----:B------:R-:W-:Y:S01]  /*2230*/  @!P5 IMAD.IADD R5, R5, 0x1, -R4 ;  /* 0x000000010505d824 */ /* 0x000fe200078e0a04 */
[----:B------:R-:W-:Y:S01]  /*2240*/  ISETP.GT.U32.AND P5, PT, R4, R9, PT ;  /* 0x000000090400720c */ /* 0x000fe20003fa4070 */
[----:B0-----:R-:W-:Y:S02]  /*2250*/  IMAD.MOV.U32 R3, RZ, RZ, R7 ;  /* 0x000000ffff037224 */ /* 0x001fe400078e0007 */
[----:B------:R-:W-:-:S04]  /*2260*/  IMAD.HI.U32 R14, R0, R10, RZ ;  /* 0x0000000a000e7227 */ /* 0x000fc800078e00ff */
[----:B------:R-:W-:Y:S01]  /*2270*/  @!P0 IMAD.MOV R3, RZ, RZ, -R3 ;  /* 0x000000ffff038224 */ /* 0x000fe200078e0a03 */
[----:B------:R-:W-:Y:S01]  /*2280*/  ISETP.GT.U32.AND P0, PT, R4, R5, PT ;  /* 0x000000050400720c */ /* 0x000fe20003f04070 */
[--C-:B------:R-:W-:Y:S01]  /*2290*/  @!P1 IMAD.IADD R61, R61, 0x1, -R4.reuse ;  /* 0x000000013d3d9824 */ /* 0x100fe200078e0a04 */
[----:B------:R-:W-:Y:S01]  /*22a0*/  ISETP.GE.AND P1, PT, R31, RZ, PT ;  /* 0x000000ff1f00720c */ /* 0x000fe20003f26270 */
[--C-:B------:R-:W-:Y:S01]  /*22b0*/  @!P6 IMAD.IADD R60, R60, 0x1, -R4.reuse ;  /* 0x000000013c3ce824 */ /* 0x100fe200078e0a04 */
[----:B------:R0:W-:Y:S01]  /*22c0*/  STL [R1+0x10], R3 ;  /* 0x0000100301007387 */ /* 0x0001e20000100800 */
[----:B------:R-:W-:Y:S01]  /*22d0*/  @!P5 IMAD.IADD R9, R9, 0x1, -R4 ;  /* 0x000000010909d824 */ /* 0x000fe200078e0a04 */
[----:B------:R-:W-:Y:S01]  /*22e0*/  ISETP.GT.U32.AND P6, PT, R4, R6, PT ;  /* 0x000000060400720c */ /* 0x000fe20003fc4070 */
[----:B------:R-:W-:-:S03]  /*22f0*/  IMAD.HI.U32 R13, R0, R11, RZ ;  /* 0x0000000b000d7227 */ /* 0x000fc600078e00ff */
[C---:B------:R-:W-:Y:S01]  /*2300*/  ISETP.GT.U32.AND P5, PT, R4.reuse, R9, PT ;  /* 0x000000090400720c */ /* 0x040fe20003fa4070 */
[----:B------:R-:W-:Y:S02]  /*2310*/  IMAD.MOV R14, RZ, RZ, -R14 ;  /* 0x000000ffff0e7224 */ /* 0x000fe400078e0a0e */
[----:B------:R-:W-:Y:S02]  /*2320*/  IMAD.MOV R13, RZ, RZ, -R13 ;  /* 0x000000ffff0d7224 */ /* 0x000fe400078e0a0d */
[----:B0-----:R-:W-:Y:S02]  /*2330*/  IMAD.MOV.U32 R3, RZ, RZ, R8 ;  /* 0x000000ffff037224 */ /* 0x001fe400078e0008 */
[C---:B------:R-:W-:Y:S02]  /*2340*/  IMAD R10, R4.reuse, R14, R10 ;  /* 0x0000000e040a7224 */ /* 0x040fe400078e020a */
[----:B------:R-:W-:Y:S01]  /*2350*/  @!P3 IMAD.MOV R3, RZ, RZ, -R3 ;  /* 0x000000ffff03b224 */ /* 0x000fe200078e0a03 */
[C---:B------:R-:W-:Y:S01]  /*2360*/  ISETP.GT.U32.AND P3, PT, R4.reuse, R61, PT ;  /* 0x0000003d0400720c */ /* 0x040fe20003f64070 */
[----:B------:R-:W-:Y:S01]  /*2370*/  @!P4 IMAD.MOV R2, RZ, RZ, -R2 ;  /* 0x000000ffff02c224 */ /* 0x000fe200078e0a02 */
[C---:B------:R-:W-:Y:S01]  /*2380*/  ISETP.GT.U32.AND P4, PT, R4.reuse, R60, PT ;  /* 0x0000003c0400720c */ /* 0x040fe20003f84070 */
[----:B------:R-:W-:Y:S01]  /*2390*/  IMAD R11, R4, R13, R11 ;  /* 0x0000000d040b7224 */ /* 0x000fe200078e020b */
[----:B------:R-:W-:Y:S01]  /*23a0*/  STL [R1+0xc], R3 ;  /* 0x00000c0301007387 */ /* 0x000fe20000100800 */
[--C-:B------:R-:W-:Y:S01]  /*23b0*/  @!P6 IMAD.IADD R6, R6, 0x1, -R4.reuse ;  /* 0x000000010606e824 */ /* 0x100fe200078e0a04 */
[----:B------:R-:W-:Y:S01]  /*23c0*/  ISETP.GT.U32.AND P6, PT, R4, R10, PT ;  /* 0x0000000a0400720c */ /* 0x000fe20003fc4070 */
[----:B------:R-:W-:Y:S01]  /*23d0*/  @!P5 IMAD.IADD R9, R9, 0x1, -R4 ;  /* 0x000000010909d824 */ /* 0x000fe200078e0a04 */
[----:B------:R0:W-:Y:S01]  /*23e0*/  STL [R1+0x8], R2 ;  /* 0x0000080201007387 */ /* 0x0001e20000100800 */
[----:B------:R-:W-:-:S02]  /*23f0*/  IMAD.MOV.U32 R15, RZ, RZ, R6 ;  /* 0x000000ffff0f7224 */ /* 0x000fc400078e0006 */
[--C-:B------:R-:W-:Y:S01]  /*2400*/  @!P0 IMAD.IADD R5, R5, 0x1, -R4.reuse ;  /* 0x0000000105058824 */ /* 0x100fe200078e0a04 */
[----:B------:R-:W-:Y:S01]  /*2410*/  ISETP.GE.AND P0, PT, R32, RZ, PT ;  /* 0x000000ff2000720c */ /* 0x000fe20003f06270 */
[--C-:B------:R-:W-:Y:S01]  /*2420*/  @!P3 IMAD.IADD R61, R61, 0x1, -R4.reuse ;  /* 0x000000013d3db824 */ /* 0x100fe200078e0a04 */
[----:B------:R-:W-:Y:S01]  /*2430*/  ISETP.GT.U32.AND P3, PT, R4, R11, PT ;  /* 0x0000000b0400720c */ /* 0x000fe20003f64070 */
[--C-:B------:R-:W-:Y:S01]  /*2440*/  @!P4 IMAD.IADD R60, R60, 0x1, -R4.reuse ;  /* 0x000000013c3cc824 */ /* 0x100fe200078e0a04 */
[----:B------:R-:W-:Y:S01]  /*2450*/  ISETP.GE.AND P4, PT, R33, RZ, PT ;  /* 0x000000ff2100720c */ /* 0x000fe20003f86270 */
[----:B------:R-:W-:Y:S01]  /*2460*/  @!P2 IMAD.MOV R15, RZ, RZ, -R15 ;  /* 0x000000ffff0fa224 */ /* 0x000fe200078e0a0f */
[----:B0-----:R-:W-:Y:S01]  /*2470*/  IABS R2, R38 ;  /* 0x0000002600027213 */ /* 0x001fe20000000000 */
[----:B------:R-:W-:Y:S01]  /*2480*/  @!P6 IMAD.IADD R10, R10, 0x1, -R4 ;  /* 0x000000010a0ae824 */ /* 0x000fe200078e0a04 */
[----:B------:R-:W-:Y:S01]  /*2490*/  ISETP.GE.AND P6, PT, R34, RZ, PT ;  /* 0x000000ff2200720c */ /* 0x000fe20003fc6270 */
[----:B------:R-:W-:Y:S01]  /*24a0*/  IMAD.MOV.U32 R3, RZ, RZ, R5 ;  /* 0x000000ffff037224 */ /* 0x000fe200078e0005 */
[----:B------:R0:W-:Y:S01]  /*24b0*/  STL [R1+0x4], R15 ;  /* 0x0000040f01007387 */ /* 0x0001e20000100800 */
[----:B------:R-:W-:Y:S01]  /*24c0*/  IMAD.MOV.U32 R13, RZ, RZ, R2 ;  /* 0x000000ffff0d7224 */ /* 0x000fe200078e0002 */
[----:B------:R-:W-:Y:S01]  /*24d0*/  IABS R2, R39 ;  /* 0x0000002700027213 */ /* 0x000fe20000000000 */
[----:B------:R-:W-:-:S02]  /*24e0*/  @!P1 IMAD.MOV R3, RZ, RZ, -R3 ;  /* 0x000000ffff039224 */ /* 0x000fc400078e0a03 */
[----:B------:R-:W-:-:S03]  /*24f0*/  IMAD.HI.U32 R14, R0, R13, RZ ;  /* 0x0000000d000e7227 */ /* 0x000fc600078e00ff */
[----:B------:R-:W-:Y:S01]  /*2500*/  STL [R1], R3 ;  /* 0x0000000301007387 */ /* 0x000fe20000100800 */
[----:B------:R-:W-:Y:S01]  /*2510*/  @!P3 IMAD.IADD R11, R11, 0x1, -R4 ;  /* 0x000000010b0bb824 */ /* 0x000fe200078e0a04 */
[----:B------:R-:W-:Y:S01]  /*2520*/  ISETP.GE.AND P3, PT, R35, RZ, PT ;  /* 0x000000ff2300720c */ /* 0x000fe20003f66270 */
[----:B------:R-:W-:Y:S02]  /*2530*/  IMAD.MOV R14, RZ, RZ, -R14 ;  /* 0x000000ffff0e7224 */ /* 0x000fe400078e0a0e */
[----:B------:R-:W-:Y:S01]  /*2540*/  IMAD.HI.U32 R8, R0, R2, RZ ;  /* 0x0000000200087227 */ /* 0x000fe200078e00ff */
[----:B------:R-:W-:-:S03]  /*2550*/  ISETP.GT.U32.AND P2, PT, R4, R11, PT ;  /* 0x0000000b0400720c */ /* 0x000fc60003f44070 */
[----:B------:R-:W-:Y:S02]  /*2560*/  IMAD R13, R4, R14, R13 ;  /* 0x0000000e040d7224 */ /* 0x000fe400078e020d */
[----:B------:R-:W-:Y:S02]  /*2570*/  IMAD.MOV R6, RZ, RZ, -R8 ;  /* 0x000000ffff067224 */ /* 0x000fe400078e0a08 */
[----:B------:R-:W-:Y:S01]  /*2580*/  @!P4 IMAD.MOV R60, RZ, RZ, -R60 ;  /* 0x000000ffff3cc224 */ /* 0x000fe200078e0a3c */
[----:B------:R-:W-:Y:S01]  /*2590*/  ISETP.GE.AND P4, PT, R36, RZ, PT ;  /* 0x000000ff2400720c */ /* 0x000fe20003f86270 */
[C---:B------:R-:W-:Y:S01]  /*25a0*/  IMAD R2, R4.reuse, R6, R2 ;  /* 0x0000000604027224 */ /* 0x040fe200078e0202 */
[----:B------:R-:W-:Y:S01]  /*25b0*/  ISETP.GT.U32.AND P1, PT, R4, R13, PT ;  /* 0x0000000d0400720c */ /* 0x000fe20003f24070 */
[----:B------:R-:W-:Y:S02]  /*25c0*/  @!P0 IMAD.MOV R61, RZ, RZ, -R61 ;  /* 0x000000ffff3d8224 */ /* 0x000fe400078e0a3d */
[----:B------:R-:W-:Y:S01]  /*25d0*/  @!P2 IMAD.IADD R11, R11, 0x1, -R4 ;  /* 0x000000010b0ba824 */ /* 0x000fe200078e0a04 */
[----:B------:R-:W-:Y:S01]  /*25e0*/  ISETP.GE.AND P2, PT, R38, RZ, PT ;  /* 0x000000ff2600720c */ /* 0x000fe20003f46270 */
[----:B------:R-:W-:Y:S01]  /*25f0*/  @!P6 IMAD.MOV R9, RZ, RZ, -R9 ;  /* 0x000000ffff09e224 */ /* 0x000fe200078e0a09 */
[----:B------:R-:W-:Y:S04]  /*2600*/  STL [R1+0x1444], R61 ;  /* 0x0014443d01007387 */ /* 0x000fe80000100800 */
[----:B------:R-:W-:Y:S01]  /*2610*/  STL [R1+0x1448], R60 ;  /* 0x0014483c01007387 */ /* 0x000fe20000100800 */
[----:B------:R-:W-:-:S02]  /*2620*/  @!P4 IMAD.MOV R11, RZ, RZ, -R11 ;  /* 0x000000ffff0bc224 */ /* 0x000fc400078e0a0b */
[----:B------:R-:W-:Y:S01]  /*2630*/  @!P1 IMAD.IADD R13, R13, 0x1, -R4 ;  /* 0x000000010d0d9824 */ /* 0x000fe200078e0a04 */
[----:B------:R-:W-:Y:S01]  /*2640*/  ISETP.GE.AND P1, PT, R40, RZ, PT ;  /* 0x000000ff2800720c */ /* 0x000fe20003f26270 */
[----:B------:R-:W-:Y:S01]  /*2650*/  STL [R1+0x144c], R9 ;  /* 0x00144c0901007387 */ /* 0x000fe20000100800 */
[----:B--2---:R-:W-:Y:S02]  /*2660*/  IABS R26, R49 ;  /* 0x00000031001a7213 */ /* 0x004fe40000000000 */
[----:B---3--:R-:W-:Y:S02]  /*2670*/  IABS R17, R42 ;  /* 0x0000002a00117213 */ /* 0x008fe40000000000 */
[----:B----4-:R-:W-:Y:S02]  /*2680*/  IABS R16, R41 ;  /* 0x0000002900107213 */ /* 0x010fe40000000000 */
[----:B------:R-:W-:-:S03]  /*2690*/  IABS R12, R37 ;  /* 0x00000025000c7213 */ /* 0x000fc60000000000 */
[----:B------:R-:W-:Y:S01]  /*26a0*/  IMAD.HI.U32 R6, R0, R16, RZ ;  /* 0x0000001000067227 */ /* 0x000fe200078e00ff */
[----:B------:R-:W-:-:S03]  /*26b0*/  ISETP.GE.AND P6, PT, R37, RZ, PT ;  /* 0x000000ff2500720c */ /* 0x000fc60003fc6270 */
[----:B------:R-:W-:-:S04]  /*26c0*/  IMAD.HI.U32 R7, R0, R12, RZ ;  /* 0x0000000c00077227 */ /* 0x000fc800078e00ff */
[----:B------:R-:W-:Y:S02]  /*26d0*/  IMAD.MOV R7, RZ, RZ, -R7 ;  /* 0x000000ffff077224 */ /* 0x000fe400078e0a07 */
[----:B------:R-:W-:Y:S02]  /*26e0*/  IMAD.MOV R6, RZ, RZ, -R6 ;  /* 0x000000ffff067224 */ /* 0x000fe400078e0a06 */
[C---:B------:R-:W-:Y:S01]  /*26f0*/  IMAD R12, R4.reuse, R7, R12 ;  /* 0x00000007040c7224 */ /* 0x040fe200078e020c */
[----:B------:R-:W-:Y:S01]  /*2700*/  IABS R7, R40 ;  /* 0x0000002800077213 */ /* 0x000fe20000000000 */
[----:B------:R-:W-:-:S03]  /*2710*/  IMAD R16, R4, R6, R16 ;  /* 0x0000000604107224 */ /* 0x000fc600078e0210 */
[----:B------:R-:W-:Y:S01]  /*2720*/  ISETP.GT.U32.AND P5, PT, R4, R12, PT ;  /* 0x0000000c0400720c */ /* 0x000fe20003fa4070 */
[----:B------:R-:W-:-:S04]  /*2730*/  IMAD.HI.U32 R5, R0, R7, RZ ;  /* 0x0000000700057227 */ /* 0x000fc800078e00ff */
[----:B------:R-:W-:-:S04]  /*2740*/  IMAD.MOV R5, RZ, RZ, -R5 ;  /* 0x000000ffff057224 */ /* 0x000fc800078e0a05 */
[----:B------:R-:W-:Y:S02]  /*2750*/  IMAD R7, R4, R5, R7 ;  /* 0x0000000504077224 */ /* 0x000fe400078e0207 */
[----:B------:R-:W-:-:S03]  /*2760*/  IMAD.HI.U32 R5, R0, R17, RZ ;  /* 0x0000001100057227 */ /* 0x000fc600078e00ff */
[----:B------:R-:W-:Y:S01]  /*2770*/  ISETP.GT.U32.AND P4, PT, R4, R7, PT ;  /* 0x000000070400720c */ /* 0x000fe20003f84070 */
[----:B------:R-:W-:Y:S01]  /*2780*/  @!P5 IMAD.IADD R12, R12, 0x1, -R4 ;  /* 0x000000010c0cd824 */ /* 0x000fe200078e0a04 */
[----:B------:R-:W-:Y:S01]  /*2790*/  ISETP.GT.U32.AND P5, PT, R4, R10, PT ;  /* 0x0000000a0400720c */ /* 0x000fe20003fa4070 */
[----:B------:R-:W-:Y:S02]  /*27a0*/  IMAD.MOV R6, RZ, RZ, -R5 ;  /* 0x000000ffff067224 */ /* 0x000fe400078e0a05 */
[----:B------:R-:W-:Y:S01]  /*27b0*/  IMAD.HI.U32 R5, R0, R18, RZ ;  /* 0x0000001200057227 */ /* 0x000fe200078e00ff */
[----:B------:R-:W-:-:S03]  /*27c0*/  ISETP.GT.U32.AND P0, PT, R4, R12, PT ;  /* 0x0000000c0400720c */ /* 0x000fc60003f04070 */
[----:B------:R-:W-:Y:S02]  /*27d0*/  IMAD R17, R4, R6, R17 ;  /* 0x0000000604117224 */ /* 0x000fe400078e0211 */
[----:B------:R-:W-:Y:S02]  /*27e0*/  IMAD.MOV R5, RZ, RZ, -R5 ;  /* 0x000000ffff057224 */ /* 0x000fe400078e0a05 */
[--C-:B------:R-:W-:Y:S02]  /*27f0*/  @!P4 IMAD.IADD R7, R7, 0x1, -R4.reuse ;  /* 0x000000010707c824 */ /* 0x100fe400078e0a04 */
[----:B------:R-:W-:Y:S01]  /*2800*/  @!P5 IMAD.IADD R10, R10, 0x1, -R4 ;  /* 0x000000010a0ad824 */ /* 0x000fe200078e0a04 */
[C---:B------:R-:W-:Y:S01]  /*2810*/  ISETP.GT.U32.AND P5, PT, R4.reuse, R2, PT ;  /* 0x000000020400720c */ /* 0x040fe20003fa4070 */
[C---:B------:R-:W-:Y:S01]  /*2820*/  IMAD R18, R4.reuse, R5, R18 ;  /* 0x0000000504127224 */ /* 0x040fe200078e0212 */
[----:B------:R-:W-:Y:S01]  /*2830*/  ISETP.GT.U32.AND P4, PT, R4, R7, PT ;  /* 0x000000070400720c */ /* 0x000fe20003f84070 */
[----:B------:R-:W-:-:S02]  /*2840*/  @!P3 IMAD.MOV R10, RZ, RZ, -R10 ;  /* 0x000000ffff0ab224 */ /* 0x000fc400078e0a0a */
[----:B------:R-:W-:Y:S01]  /*2850*/  @!P0 IMAD.IADD R12, R12, 0x1, -R4 ;  /* 0x000000010c0c8824 */ /* 0x000fe200078e0a04 */
[----:B------:R-:W-:Y:S01]  /*2860*/  ISETP.GE.AND P0, PT, R39, RZ, PT ;  /* 0x000000ff2700720c */ /* 0x000fe20003f06270 */
[----:B------:R-:W-:Y:S01]  /*2870*/  IMAD.HI.U32 R5, R0, R19, RZ ;  /* 0x0000001300057227 */ /* 0x000fe200078e00ff */
[----:B------:R-:W-:Y:S03]  /*2880*/  STL [R1+0x1450], R10 ;  /* 0x0014500a01007387 */ /* 0x000fe60000100800 */
[----:B------:R-:W-:Y:S01]  /*2890*/  @!P6 IMAD.MOV R12, RZ, RZ, -R12 ;  /* 0x000000ffff0ce224 */ /* 0x000fe200078e0a0c */
[----:B------:R-:W-:Y:S01]  /*28a0*/  ISETP.GE.AND P6, PT, R41, RZ, PT ;  /* 0x000000ff2900720c */ /* 0x000fe20003fc6270 */
[--C-:B------:R-:W-:Y:S01]  /*28b0*/  @!P5 IMAD.IADD R2, R2, 0x1, -R4.reuse ;  /* 0x000000010202d824 */ /* 0x100fe200078e0a04 */
[C---:B------:R-:W-:Y:S01]  /*28c0*/  ISETP.GT.U32.AND P5, PT, R4.reuse, R13, PT ;  /* 0x0000000d0400720c */ /* 0x040fe20003fa4070 */
[----:B------:R-:W-:Y:S01]  /*28d0*/  @!P4 IMAD.IADD R7, R7, 0x1, -R4 ;  /* 0x000000010707c824 */ /* 0x000fe200078e0a04 */
[----:B------:R-:W-:Y:S01]  /*28e0*/  ISETP.GT.U32.AND P4, PT, R4, R18, PT ;  /* 0x000000120400720c */ /* 0x000fe20003f84070 */
[----:B------:R-:W-:Y:S01]  /*28f0*/  IMAD.HI.U32 R6, R0, R20, RZ ;  /* 0x0000001400067227 */ /* 0x000fe200078e00ff */
[----:B------:R-:W-:Y:S01]  /*2900*/  ISETP.GT.U32.AND P3, PT, R4, R2, PT ;  /* 0x000000020400720c */ /* 0x000fe20003f64070 */
[----:B------:R-:W-:Y:S02]  /*2910*/  STL [R1+0x1454], R11 ;  /* 0x0014540b01007387 */ /* 0x000fe40000100800 */
[----:B------:R-:W-:-:S02]  /*2920*/  IMAD.MOV R5, RZ, RZ, -R5 ;  /* 0x000000ffff057224 */ /* 0x000fc400078e0a05 */
[----:B------:R-:W-:Y:S01]  /*2930*/  IMAD.MOV R6, RZ, RZ, -R6 ;  /* 0x000000ffff067224 */ /* 0x000fe200078e0a06 */
[----:B------:R-:W-:Y:S01]  /*2940*/  STL [R1+0x145c], R12 ;  /* 0x00145c0c01007387 */ /* 0x000fe20000100800 */
[----:B------:R-:W-:Y:S02]  /*2950*/  IMAD R19, R4, R5, R19 ;  /* 0x0000000504137224 */ /* 0x000fe400078e0213 */
[--C-:B------:R-:W-:Y:S01]  /*2960*/  @!P5 IMAD.IADD R13, R13, 0x1, -R4.reuse ;  /* 0x000000010d0dd824 */ /* 0x100fe200078e0a04 */
[----:B------:R-:W-:Y:S01]  /*2970*/  ISETP.GE.AND P5, PT, R42, RZ, PT ;  /* 0x000000ff2a00720c */ /* 0x000fe20003fa6270 */
[--C-:B------:R-:W-:Y:S02]  /*2980*/  @!P4 IMAD.IADD R18, R18, 0x1, -R4.reuse ;  /* 0x000000011212c824 */ /* 0x100fe400078e0a04 */
[----:B------:R-:W-:Y:S01]  /*2990*/  @!P3 IMAD.IADD R2, R2, 0x1, -R4 ;  /* 0x000000010202b824 */ /* 0x000fe200078e0a04 */
[C---:B------:R-:W-:Y:S01]  /*29a0*/  ISETP.GT.U32.AND P3, PT, R4.reuse, R16, PT ;  /* 0x000000100400720c */ /* 0x040fe20003f64070 */
[----:B------:R-:W-:Y:S01]  /*29b0*/  @!P2 IMAD.MOV R13, RZ, RZ, -R13 ;  /* 0x000000ffff0da224 */ /* 0x000fe200078e0a0d */
[C---:B------:R-:W-:Y:S01]  /*29c0*/  ISETP.GT.U32.AND P2, PT, R4.reuse, R17, PT ;  /* 0x000000110400720c */ /* 0x040fe20003f44070 */
[----:B------:R-:W-:Y:S01]  /*29d0*/  IMAD.MOV.U32 R14, RZ, RZ, R2 ;  /* 0x000000ffff0e7224 */ /* 0x000fe200078e0002 */
[----:B------:R-:W-:Y:S01]  /*29e0*/  ISETP.GT.U32.AND P4, PT, R4, R18, PT ;  /* 0x000000120400720c */ /* 0x000fe20003f84070 */
[----:B------:R-:W-:Y:S01]  /*29f0*/  IMAD.HI.U32 R2, R0, R21, RZ ;  /* 0x0000001500027227 */ /* 0x000fe200078e00ff */
[----:B------:R-:W-:Y:S03]  /*2a00*/  STL [R1+0x1460], R13 ;  /* 0x0014600d01007387 */ /* 0x000fe60000100800 */
[----:B------:R-:W-:-:S02]  /*2a10*/  IMAD.MOV R2, RZ, RZ, -R2 ;  /* 0x000000ffff027224 */ /* 0x000fc400078e0a02 */
[----:B------:R-:W-:Y:S02]  /*2a20*/  IMAD R20, R4, R6, R20 ;  /* 0x0000000604147224 */ /* 0x000fe400078e0214 */
[--C-:B------:R-:W-:Y:S02]  /*2a30*/  @!P3 IMAD.IADD R16, R16, 0x1, -R4.reuse ;  /* 0x000000011010b824 */ /* 0x100fe400078e0a04 */
[--C-:B------:R-:W-:Y:S02]  /*2a40*/  @!P2 IMAD.IADD R17, R17, 0x1, -R4.reuse ;  /* 0x000000011111a824 */ /* 0x100fe400078e0a04 */
[C---:B------:R-:W-:Y:S01]  /*2a50*/  IMAD R21, R4.reuse, R2, R21 ;  /* 0x0000000204157224 */ /* 0x040fe200078e0215 */
[----:B------:R-:W-:Y:S01]  /*2a60*/  ISETP.GT.U32.AND P3, PT, R4, R16, PT ;  /* 0x000000100400720c */ /* 0x000fe20003f64070 */
[----:B------:R-:W-:Y:S01]  /*2a70*/  @!P4 IMAD.IADD R18, R18, 0x1, -R4 ;  /* 0x000000011212c824 */ /* 0x000fe200078e0a04 */
[----:B------:R-:W-:Y:S01]  /*2a80*/  ISETP.GT.U32.AND P2, PT, R4, R17, PT ;  /* 0x000000110400720c */ /* 0x000fe20003f44070 */
[----:B------:R-:W-:Y:S01]  /*2a90*/  IMAD.HI.U32 R5, R0, R22, RZ ;  /* 0x0000001600057227 */ /* 0x000fe200078e00ff */
[----:B------:R-:W-:-:S03]  /*2aa0*/  ISETP.GT.U32.AND P4, PT, R4, R21, PT ;  /* 0x000000150400720c */ /* 0x000fc60003f84070 */
[----:B------:R-:W-:-:S04]  /*2ab0*/  IMAD.HI.U32 R2, R0, R23, RZ ;  /* 0x0000001700027227 */ /* 0x000fc800078e00ff */
[----:B------:R-:W-:Y:S02]  /*2ac0*/  IMAD.MOV R5, RZ, RZ, -R5 ;  /* 0x000000ffff057224 */ /* 0x000fe400078e0a05 */
[--C-:B------:R-:W-:Y:S01]  /*2ad0*/  @!P3 IMAD.IADD R16, R16, 0x1, -R4.reuse ;  /* 0x000000011010b824 */ /* 0x100fe200078e0a04 */
[----:B------:R-:W-:Y:S01]  /*2ae0*/  ISETP.GE.AND P3, PT, R45, RZ, PT ;  /* 0x000000ff2d00720c */ /* 0x000fe20003f66270 */
[----:B------:R-:W-:Y:S01]  /*2af0*/  @!P2 IMAD.IADD R17, R17, 0x1, -R4 ;  /* 0x000000011111a824 */ /* 0x000fe200078e0a04 */
[C---:B------:R-:W-:Y:S01]  /*2b00*/  ISETP.GT.U32.AND P2, PT, R4.reuse, R19, PT ;  /* 0x000000130400720c */ /* 0x040fe20003f44070 */
[----:B------:R-:W-:Y:S01]  /*2b10*/  @!P6 IMAD.MOV R16, RZ, RZ, -R16 ;  /* 0x000000ffff10e224 */ /* 0x000fe200078e0a10 */
[----:B------:R-:W-:Y:S01]  /*2b20*/  ISETP.GT.U32.AND P6, PT, R4, R20, PT ;  /* 0x000000140400720c */ /* 0x000fe20003fc4070 */
[----:B------:R-:W-:Y:S02]  /*2b30*/  @!P4 IMAD.IADD R21, R21, 0x1, -R4 ;  /* 0x000000011515c824 */ /* 0x000fe400078e0a04 */
[----:B------:R-:W-:-:S02]  /*2b40*/  IMAD.MOV R2, RZ, RZ, -R2 ;  /* 0x000000ffff027224 */ /* 0x000fc400078e0a02 */
[C---:B------:R-:W-:Y:S02]  /*2b50*/  IMAD R22, R4.reuse, R5, R22 ;  /* 0x0000000504167224 */ /* 0x040fe400078e0216 */
[----:B------:R-:W-:Y:S02]  /*2b60*/  IMAD R23, R4, R2, R23 ;  /* 0x0000000204177224 */ /* 0x000fe400078e0217 */
[----:B------:R-:W-:-:S04]  /*2b70*/  IMAD.HI.U32 R2, R0, R26, RZ ;  /* 0x0000001a00027227 */ /* 0x000fc800078e00ff */
[--C-:B------:R-:W-:Y:S01]  /*2b80*/  @!P2 IMAD.IADD R19, R19, 0x1, -R4.reuse ;  /* 0x000000011313a824 */ /* 0x100fe200078e0a04 */
[----:B------:R-:W-:Y:S01]  /*2b90*/  ISETP.GE.AND P2, PT, R47, RZ, PT ;  /* 0x000000ff2f00720c */ /* 0x000fe20003f46270 */
[----:B------:R-:W-:Y:S02]  /*2ba0*/  @!P6 IMAD.IADD R20, R20, 0x1, -R4 ;  /* 0x000000011414e824 */ /* 0x000fe400078e0a04 */
[----:B------:R-:W-:Y:S01]  /*2bb0*/  IMAD.MOV R2, RZ, RZ, -R2 ;  /* 0x000000ffff027224 */ /* 0x000fe200078e0a02 */
[C---:B------:R-:W-:Y:S01]  /*2bc0*/  ISETP.GT.U32.AND P6, PT, R4.reuse, R19, PT ;  /* 0x000000130400720c */ /* 0x040fe20003fc4070 */
[----:B------:R-:W-:Y:S01]  /*2bd0*/  @!P0 IMAD.MOV R14, RZ, RZ, -R14 ;  /* 0x000000ffff0e8224 */ /* 0x000fe200078e0a0e */
[C---:B------:R-:W-:Y:S01]  /*2be0*/  ISETP.GT.U32.AND P4, PT, R4.reuse, R20, PT ;  /* 0x000000140400720c */ /* 0x040fe20003f84070 */
[----:B------:R-:W-:Y:S01]  /*2bf0*/  IMAD R26, R4, R2, R26 ;  /* 0x00000002041a7224 */ /* 0x000fe200078e021a */
[----:B------:R-:W-:Y:S01]  /*2c00*/  ISETP.GE.AND P0, PT, R43, RZ, PT ;  /* 0x000000ff2b00720c */ /* 0x000fe20003f06270 */
[----:B------:R-:W-:Y:S01]  /*2c10*/  IMAD.HI.U32 R2, R0, R27, RZ ;  /* 0x0000001b00027227 */ /* 0x000fe200078e00ff */
[----:B------:R-:W-:Y:S03]  /*2c20*/  STL [R1+0x1464], R14 ;  /* 0x0014640e01007387 */ /* 0x000fe60000100800 */
[----:B------:R-:W-:-:S02]  /*2c30*/  IMAD.MOV R2, RZ, RZ, -R2 ;  /* 0x000000ffff027224 */ /* 0x000fc400078e0a02 */
[----:B0-----:R-:W-:Y:S02]  /*2c40*/  IMAD.MOV.U32 R15, RZ, RZ, R7 ;  /* 0x000000ffff0f7224 */ /* 0x001fe400078e0007 */
[--C-:B------:R-:W-:Y:S01]  /*2c50*/  @!P6 IMAD.IADD R19, R19, 0x1, -R4.reuse ;  /* 0x000000011313e824 */ /* 0x100fe200078e0a04 */
[----:B------:R-:W-:Y:S01]  /*2c60*/  ISETP.GT.U32.AND P6, PT, R4, R22, PT ;  /* 0x000000160400720c */ /* 0x000fe20003fc4070 */
[----:B------:R-:W-:Y:S01]  /*2c70*/  @!P4 IMAD.IADD R20, R20, 0x1, -R4 ;  /* 0x000000011414c824 */ /* 0x000fe200078e0a04 */
[C---:B------:R-:W-:Y:S01]  /*2c80*/  ISETP.GT.U32.AND P4, PT, R4.reuse, R23, PT ;  /* 0x000000170400720c */ /* 0x040fe20003f84070 */
[----:B------:R-:W-:Y:S02]  /*2c90*/  IMAD R27, R4, R2, R27 ;  /* 0x00000002041b7224 */ /* 0x000fe400078e021b */
[----:B------:R-:W-:Y:S01]  /*2ca0*/  @!P1 IMAD.MOV R15, RZ, RZ, -R15 ;  /* 0x000000ffff0f9224 */ /* 0x000fe200078e0a0f */
[----:B------:R-:W-:Y:S01]  /*2cb0*/  ISETP.GE.AND P1, PT, R44, RZ, PT ;  /* 0x000000ff2c00720c */ /* 0x000fe20003f26270 */
[----:B------:R-:W-:Y:S01]  /*2cc0*/  @!P5 IMAD.MOV R17, RZ, RZ, -R17 ;  /* 0x000000ffff11d224 */ /* 0x000fe200078e0a11 */
[----:B------:R-:W-:Y:S01]  /*2cd0*/  IABS R32, R57 ;  /* 0x0000003900207213 */ /* 0x000fe20000000000 */
[----:B------:R-:W-:Y:S01]  /*2ce0*/  IMAD.HI.U32 R2, R0, R29, RZ ;  /* 0x0000001d00027227 */ /* 0x000fe200078e00ff */
[----:B------:R-:W-:Y:S01]  /*2cf0*/  STL [R1+0x1468], R15 ;  /* 0x0014680f01007387 */ /* 0x000fe20000100800 */
[----:B------:R-:W-:-:S02]  /*2d00*/  IABS R31, R54 ;  /* 0x00000036001f7213 */ /* 0x000fc40000000000 */
[--C-:B------:R-:W-:Y:S01]  /*2d10*/  @!P6 IMAD.IADD R22, R22, 0x1, -R4.reuse ;  /* 0x000000011616e824 */ /* 0x100fe200078e0a04 */
[C---:B------:R-:W-:Y:S01]  /*2d20*/  ISETP.GT.U32.AND P6, PT, R4.reuse, R26, PT ;  /* 0x0000001a0400720c */ /* 0x040fe20003fc4070 */
[----:B------:R-:W-:Y:S01]  /*2d30*/  @!P4 IMAD.IADD R23, R23, 0x1, -R4 ;  /* 0x000000011717c824 */ /* 0x000fe200078e0a04 */
[----:B------:R-:W-:Y:S01]  /*2d40*/  STL [R1+0x146c], R16 ;  /* 0x00146c1001007387 */ /* 0x000fe20000100800 */
[----:B------:R-:W-:Y:S01]  /*2d50*/  @!P0 IMAD.MOV R18, RZ, RZ, -R18 ;  /* 0x000000ffff128224 */ /* 0x000fe200078e0a12 */
[----:B------:R-:W-:Y:S01]  /*2d60*/  ISETP.GT.U32.AND P4, PT, R4, R22, PT ;  /* 0x000000160400720c */ /* 0x000fe20003f84070 */
[----:B------:R-:W-:Y:S01]  /*2d70*/  IMAD.HI.U32 R5, R0, R28, RZ ;  /* 0x0000001c00057227 */ /* 0x000fe200078e00ff */
[----:B------:R0:W-:Y:S01]  /*2d80*/  STL [R1+0x1470], R17 ;  /* 0x0014701101007387 */ /* 0x0001e20000100800 */
[----:B------:R-:W-:Y:S02]  /*2d90*/  ISETP.GT.U32.AND P0, PT, R4, R21, PT ;  /* 0x000000150400720c */ /* 0x000fe40003f04070 */
[----:B------:R-:W-:Y:S01]  /*2da0*/  IMAD.MOV R2, RZ, RZ, -R2 ;  /* 0x000000ffff027224 */ /* 0x000fe200078e0a02 */
[----:B------:R-:W-:Y:S01]  /*2db0*/  ISETP.GE.AND P5, PT, R46, RZ, PT ;  /* 0x000000ff2e00720c */ /* 0x000fe20003fa6270 */
[----:B------:R-:W-:-:S02]  /*2dc0*/  IMAD.MOV R5, RZ, RZ, -R5 ;  /* 0x000000ffff057224 */ /* 0x000fc400078e0a05 */
[--C-:B------:R-:W-:Y:S01]  /*2dd0*/  @!P6 IMAD.IADD R26, R26, 0x1, -R4.reuse ;  /* 0x000000011a1ae824 */ /* 0x100fe200078e0a04 */
[C---:B------:R-:W-:Y:S01]  /*2de0*/  ISETP.GT.U32.AND P6, PT, R4.reuse, R23, PT ;  /* 0x000000170400720c */ /* 0x040fe20003fc4070 */
[----:B------:R-:W-:Y:S02]  /*2df0*/  IMAD R29, R4, R2, R29 ;  /* 0x00000002041d7224 */ /* 0x000fe400078e021d */
[----:B------:R-:W-:Y:S01]  /*2e00*/  @!P4 IMAD.IADD R22, R22, 0x1, -R4 ;  /* 0x000000011616c824 */ /* 0x000fe200078e0a04 */
[C---:B------:R-:W-:Y:S01]  /*2e10*/  ISETP.GT.U32.AND P4, PT, R4.reuse, R27, PT ;  /* 0x0000001b0400720c */ /* 0x040fe20003f84070 */
[C---:B------:R-:W-:Y:S02]  /*2e20*/  IMAD R28, R4.reuse, R5, R28 ;  /* 0x00000005041c7224 */ /* 0x040fe400078e021c */
[----:B------:R-:W-:Y:S01]  /*2e30*/  @!P3 IMAD.MOV R20, RZ, RZ, -R20 ;  /* 0x000000ffff14b224 */ /* 0x000fe200078e0a14 */
[C---:B------:R-:W-:Y:S01]  /*2e40*/  ISETP.GT.U32.AND P3, PT, R4.reuse, R26, PT ;  /* 0x0000001a0400720c */ /* 0x040fe20003f64070 */
[----:B------:R-:W-:Y:S01]  /*2e50*/  @!P1 IMAD.MOV R19, RZ, RZ, -R19 ;  /* 0x000000ffff139224 */ /* 0x000fe200078e0a13 */
[----:B------:R-:W-:Y:S01]  /*2e60*/  ISETP.GE.AND P1, PT, R49, RZ, PT ;  /* 0x000000ff3100720c */ /* 0x000fe20003f26270 */
[----:B------:R-:W-:Y:S01]  /*2e70*/  @!P2 IMAD.MOV R22, RZ, RZ, -R22 ;  /* 0x000000ffff16a224 */ /* 0x000fe200078e0a16 */
[C---:B------:R-:W-:Y:S01]  /*2e80*/  ISETP.GT.U32.AND P2, PT, R4.reuse, R28, PT ;  /* 0x0000001c0400720c */ /* 0x040fe20003f44070 */
[--C-:B------:R-:W-:Y:S01]  /*2e90*/  @!P6 IMAD.IADD R23, R23, 0x1, -R4.reuse ;  /* 0x000000011717e824 */ /* 0x100fe200078e0a04 */
[----:B------:R-:W-:Y:S01]  /*2ea0*/  ISETP.GT.U32.AND P6, PT, R4, R29, PT ;  /* 0x0000001d0400720c */ /* 0x000fe20003fc4070 */
[--C-:B------:R-:W-:Y:S01]  /*2eb0*/  @!P0 IMAD.IADD R21, R21, 0x1, -R4.reuse ;  /* 0x0000000115158824 */ /* 0x100fe200078e0a04 */
[----:B------:R-:W-:Y:S01]  /*2ec0*/  ISETP.GE.AND P0, PT, R48, RZ, PT ;  /* 0x000000ff3000720c */ /* 0x000fe20003f06270 */
[----:B------:R-:W-:Y:S01]  /*2ed0*/  @!P4 IMAD.IADD R27, R27, 0x1, -R4 ;  /* 0x000000011b1bc824 */ /* 0x000fe200078e0a04 */
[----:B------:R-:W-:Y:S01]  /*2ee0*/  ISETP.GE.AND P4, PT, R52, RZ, PT ;  /* 0x000000ff3400720c */ /* 0x000fe20003f86270 */
[----:B------:R-:W-:Y:S01]  /*2ef0*/  IMAD.HI.U32 R5, R0, R30, RZ ;  /* 0x0000001e00057227 */ /* 0x000fe200078e00ff */
[----:B------:R-:W2:Y:S03]  /*2f00*/  LDL.LU R52, [R1+0x1a0] ;  /* 0x0001a00001347983 */ /* 0x000ea60000300800 */
[----:B------:R-:W-:-:S02]  /*2f10*/  IMAD.MOV R5, RZ, RZ, -R5 ;  /* 0x000000ffff057224 */ /* 0x000fc400078e0a05 */
[----:B------:R-:W-:Y:S01]  /*2f20*/  @!P3 IMAD.IADD R26, R26, 0x1, -R4 ;  /* 0x000000011a1ab824 */ /* 0x000fe200078e0a04 */
[----:B------:R-:W-:Y:S01]  /*2f30*/  ISETP.GE.AND P3, PT, R51, RZ, PT ;  /* 0x000000ff3300720c */ /* 0x000fe20003f66270 */
[----:B------:R-:W-:Y:S02]  /*2f40*/  IMAD R30, R4, R5, R30 ;  /* 0x00000005041e7224 */ /* 0x000fe400078e021e */
[--C-:B------:R-:W-:Y:S02]  /*2f50*/  @!P6 IMAD.IADD R29, R29, 0x1, -R4.reuse ;  /* 0x000000011d1de824 */ /* 0x100fe400078e0a04 */
[----:B------:R-:W-:Y:S01]  /*2f60*/  @!P2 IMAD.IADD R28, R28, 0x1, -R4 ;  /* 0x000000011c1ca824 */ /* 0x000fe200078e0a04 */
[C---:B------:R-:W-:Y:S01]  /*2f70*/  ISETP.GT.U32.AND P2, PT, R4.reuse, R27, PT ;  /* 0x0000001b0400720c */ /* 0x040fe20003f44070 */
[----:B------:R-:W-:Y:S01]  /*2f80*/  @!P1 IMAD.MOV R26, RZ, RZ, -R26 ;  /* 0x000000ffff1a9224 */ /* 0x000fe200078e0a1a */
[C---:B------:R-:W-:Y:S01]  /*2f90*/  ISETP.GT.U32.AND P1, PT, R4.reuse, R30, PT ;  /* 0x0000001e0400720c */ /* 0x040fe20003f24070 */
[----:B------:R-:W-:Y:S01]  /*2fa0*/  @!P0 IMAD.MOV R23, RZ, RZ, -R23 ;  /* 0x000000ffff178224 */ /* 0x000fe200078e0a17 */
[C---:B------:R-:W-:Y:S01]  /*2fb0*/  ISETP.GT.U32.AND P0, PT, R4.reuse, R29, PT ;  /* 0x0000001d0400720c */ /* 0x040fe20003f04070 */
[----:B------:R-:W-:Y:S01]  /*2fc0*/  @!P5 IMAD.MOV R21, RZ, RZ, -R21 ;  /* 0x000000ffff15d224 */ /* 0x000fe200078e0a15 */
[----:B------:R-:W-:-:S02]  /*2fd0*/  ISETP.GT.U32.AND P6, PT, R4, R28, PT ;  /* 0x0000001c0400720c */ /* 0x000fc40003fc4070 */
[----:B------:R-:W-:-:S05]  /*2fe0*/  ISETP.GE.AND P5, PT, R50, RZ, PT ;  /* 0x000000ff3200720c */ /* 0x000fca0003fa6270 */
[--C-:B------:R-:W-:Y:S01]  /*2ff0*/  @!P2 IMAD.IADD R27, R27, 0x1, -R4.reuse ;  /* 0x000000011b1ba824 */ /* 0x100fe200078e0a04 */
[----:B------:R-:W-:Y:S01]  /*3000*/  ISETP.GE.AND P2, PT, R53, RZ, PT ;  /* 0x000000ff3500720c */ /* 0x000fe20003f46270 */
[--C-:B------:R-:W-:Y:S01]  /*3010*/  @!P1 IMAD.IADD R30, R30, 0x1, -R4.reuse ;  /* 0x000000011e1e9824 */ /* 0x100fe200078e0a04 */
[----:B------:R-:W-:Y:S01]  /*3020*/  ISETP.GE.AND P1, PT, R57, RZ, PT ;  /* 0x000000ff3900720c */ /* 0x000fe20003f26270 */
[----:B------:R-:W-:Y:S01]  /*3030*/  @!P0 IMAD.IADD R29, R29, 0x1, -R4 ;  /* 0x000000011d1d8824 */ /* 0x000fe200078e0a04 */
[----:B------:R-:W3:Y:S01]  /*3040*/  LDL.LU R53, [R1+0x1ac] ;  /* 0x0001ac0001357983 */ /* 0x000ee20000300800 */
[----:B------:R-:W-:Y:S01]  /*3050*/  IMAD.MOV.U32 R57, RZ, RZ, R58 ;  /* 0x000000ffff397224 */ /* 0x000fe200078e003a */
[----:B------:R-:W-:Y:S02]  /*3060*/  ISETP.GE.AND P0, PT, R54, RZ, PT ;  /* 0x000000ff3600720c */ /* 0x000fe40003f06270 */
[----:B------:R-:W4:Y:S04]  /*3070*/  LDL.LU R58, [R1+0x1b0] ;  /* 0x0001b000013a7983 */ /* 0x000f280000300800 */
[----:B------:R-:W3:Y:S01]  /*3080*/  LDL.LU R54, [R1+0x1b4] ;  /* 0x0001b40001367983 */ /* 0x000ee20000300800 */
[----:B------:R-:W-:-:S04]  /*3090*/  IMAD.HI.U32 R5, R0, R32, RZ ;  /* 0x0000002000057227 */ /* 0x000fc800078e00ff */
[----:B------:R-:W-:Y:S02]  /*30a0*/  IMAD.MOV R5, RZ, RZ, -R5 ;  /* 0x000000ffff057224 */ /* 0x000fe400078e0a05 */
[----:B------:R-:W-:Y:S02]  /*30b0*/  @!P6 IMAD.IADD R28, R28, 0x1, -R4 ;  /* 0x000000011c1ce824 */ /* 0x000fe400078e0a04 */
[C---:B------:R-:W-:Y:S02]  /*30c0*/  IMAD R32, R4.reuse, R5, R32 ;  /* 0x0000000504207224 */ /* 0x040fe400078e0220 */
[----:B------:R-:W-:Y:S01]  /*30d0*/  @!P5 IMAD.MOV R27, RZ, RZ, -R27 ;  /* 0x000000ffff1bd224 */ /* 0x000fe200078e0a1b */
[C---:B------:R-:W-:Y:S01]  /*30e0*/  ISETP.GT.U32.AND P5, PT, R4.reuse, R30, PT ;  /* 0x0000001e0400720c */ /* 0x040fe20003fa4070 */
[----:B------:R-:W-:Y:S01]  /*30f0*/  @!P3 IMAD.MOV R28, RZ, RZ, -R28 ;  /* 0x000000ffff1cb224 */ /* 0x000fe200078e0a1c */
[----:B------:R-:W-:Y:S02]  /*3100*/  ISETP.GT.U32.AND P3, PT, R4, R32, PT ;  /* 0x000000200400720c */ /* 0x000fe40003f64070 */
[----:B------:R-:W-:-:S02]  /*3110*/  IABS R33, R56 ;  /* 0x0000003800217213 */ /* 0x000fc40000000000 */
[----:B------:R-:W-:-:S07]  /*3120*/  IABS R34, R59 ;  /* 0x0000003b00227213 */ /* 0x000fce0000000000 */
[--C-:B------:R-:W-:Y:S01]  /*3130*/  @!P5 IMAD.IADD R30, R30, 0x1, -R4.reuse ;  /* 0x000000011e1ed824 */ /* 0x100fe200078e0a04 */
[----:B------:R-:W-:Y:S01]  /*3140*/  ISETP.GE.AND P5, PT, R56, RZ, PT ;  /* 0x000000ff3800720c */ /* 0x000fe20003fa6270 */
[----:B------:R-:W-:Y:S01]  /*3150*/  @!P3 IMAD.IADD R32, R32, 0x1, -R4 ;  /* 0x000000012020b824 */ /* 0x000fe200078e0a04 */
[----:B------:R-:W-:Y:S01]  /*3160*/  ISETP.GE.AND P3, PT, R59, RZ, PT ;  /* 0x000000ff3b00720c */ /* 0x000fe20003f66270 */
[----:B------:R-:W3:Y:S04]  /*3170*/  LDL.LU R56, [R1+0x1b8] ;  /* 0x0001b80001387983 */ /* 0x000ee80000300800 */
[----:B------:R-:W3:Y:S01]  /*3180*/  LDL.LU R59, [R1+0x1bc] ;  /* 0x0001bc00013b7983 */ /* 0x000ee20000300800 */
[----:B------:R-:W-:-:S04]  /*3190*/  IMAD.HI.U32 R2, R0, R31, RZ ;  /* 0x0000001f00027227 */ /* 0x000fc800078e00ff */
[----:B------:R-:W-:-:S04]  /*31a0*/  IMAD.MOV R2, RZ, RZ, -R2 ;  /* 0x000000ffff027224 */ /* 0x000fc800078e0a02 */
[----:B------:R-:W-:-:S05]  /*31b0*/  IMAD R31, R4, R2, R31 ;  /* 0x00000002041f7224 */ /* 0x000fca00078e021f */
[----:B------:R-:W-:Y:S01]  /*31c0*/  ISETP.GT.U32.AND P6, PT, R4, R31, PT ;  /* 0x0000001f0400720c */ /* 0x000fe20003fc4070 */
[----:B------:R-:W-:-:S04]  /*31d0*/  IMAD.HI.U32 R2, R0, R33, RZ ;  /* 0x0000002100027227 */ /* 0x000fc800078e00ff */
[----:B------:R-:W-:-:S04]  /*31e0*/  IMAD.MOV R2, RZ, RZ, -R2 ;  /* 0x000000ffff027224 */ /* 0x000fc800078e0a02 */
[----:B------:R-:W-:-:S04]  /*31f0*/  IMAD R33, R4, R2, R33 ;  /* 0x0000000204217224 */ /* 0x000fc800078e0221 */
[----:B------:R-:W-:Y:S02]  /*3200*/  @!P6 IMAD.IADD R31, R31, 0x1, -R4 ;  /* 0x000000011f1fe824 */ /* 0x000fe400078e0a04 */
[----:B------:R-:W-:Y:S01]  /*3210*/  @!P4 IMAD.MOV R29, RZ, RZ, -R29 ;  /* 0x000000ffff1dc224 */ /* 0x000fe200078e0a1d */
[----:B------:R-:W-:Y:S01]  /*3220*/  ISETP.GT.U32.AND P4, PT, R4, R33, PT ;  /* 0x000000210400720c */ /* 0x000fe20003f84070 */
[----:B------:R-:W-:Y:S01]  /*3230*/  IMAD.HI.U32 R5, R0, R34, RZ ;  /* 0x0000002200057227 */ /* 0x000fe200078e00ff */
[----:B------:R-:W-:Y:S02]  /*3240*/  ISETP.GT.U32.AND P6, PT, R4, R31, PT ;  /* 0x0000001f0400720c */ /* 0x000fe40003fc4070 */
[----:B------:R-:W-:Y:S01]  /*3250*/  IABS R2, R55 ;  /* 0x0000003700027213 */ /* 0x000fe20000000000 */
[----:B------:R-:W-:-:S04]  /*3260*/  IMAD.MOV R5, RZ, RZ, -R5 ;  /* 0x000000ffff057224 */ /* 0x000fc800078e0a05 */
[----:B------:R-:W-:Y:S02]  /*3270*/  IMAD R34, R4, R5, R34 ;  /* 0x0000000504227224 */ /* 0x000fe400078e0222 */
[----:B------:R-:W-:Y:S01]  /*3280*/  IMAD.HI.U32 R5, R0, R2, RZ ;  /* 0x0000000200057227 */ /* 0x000fe200078e00ff */
[----:B------:R-:W-:-:S03]  /*3290*/  IABS R37, R57 ;  /* 0x0000003900257213 */ /* 0x000fc60000000000 */
[--C-:B------:R-:W-:Y:S02]  /*32a0*/  @!P6 IMAD.IADD R31, R31, 0x1, -R4.reuse ;  /* 0x000000011f1fe824 */ /* 0x100fe400078e0a04 */
[----:B------:R-:W-:Y:S02]  /*32b0*/  IMAD.MOV R5, RZ, RZ, -R5 ;  /* 0x000000ffff057224 */ /* 0x000fe400078e0a05 */
[----:B------:R-:W-:Y:S01]  /*32c0*/  @!P4 IMAD.IADD R33, R33, 0x1, -R4 ;  /* 0x000000012121c824 */ /* 0x000fe200078e0a04 */
[C---:B------:R-:W-:Y:S01]  /*32d0*/  ISETP.GT.U32.AND P4, PT, R4.reuse, R32, PT ;  /* 0x000000200400720c */ /* 0x040fe20003f84070 */
[----:B------:R-:W-:Y:S02]  /*32e0*/  @!P0 IMAD.MOV R31, RZ, RZ, -R31 ;  /* 0x000000ffff1f8224 */ /* 0x000fe400078e0a1f */
[----:B------:R-:W-:Y:S02]  /*32f0*/  IMAD R36, R4, R5, R2 ;  /* 0x0000000504247224 */ /* 0x000fe400078e0202 */
[----:B------:R-:W-:-:S04]  /*3300*/  IMAD.HI.U32 R2, R0, R37, RZ ;  /* 0x0000002500027227 */ /* 0x000fc800078e00ff */
[----:B------:R-:W-:-:S04]  /*3310*/  IMAD.MOV R2, RZ, RZ, -R2 ;  /* 0x000000ffff027224 */ /* 0x000fc800078e0a02 */
[----:B------:R-:W-:Y:S02]  /*3320*/  IMAD R37, R4, R2, R37 ;  /* 0x0000000204257224 */ /* 0x000fe400078e0225 */
[----:B------:R-:W-:Y:S01]  /*3330*/  @!P4 IMAD.IADD R32, R32, 0x1, -R4 ;  /* 0x000000012020c824 */ /* 0x000fe200078e0a04 */
[C---:B------:R-:W-:Y:S02]  /*3340*/  ISETP.GT.U32.AND P4, PT, R4.reuse, R36, PT ;  /* 0x000000240400720c */ /* 0x040fe40003f84070 */
[----:B------:R-:W-:Y:S01]  /*3350*/  ISETP.GT.U32.AND P6, PT, R4, R34, PT ;  /* 0x000000220400720c */ /* 0x000fe20003fc4070 */
[----:B------:R-:W-:Y:S02]  /*3360*/  @!P1 IMAD.MOV R32, RZ, RZ, -R32 ;  /* 0x000000ffff209224 */ /* 0x000fe400078e0a20 */
[----:B------:R-:W-:-:S08]  /*3370*/  @!P2 IMAD.MOV R30, RZ, RZ, -R30 ;  /* 0x000000ffff1ea224 */ /* 0x000fd000078e0a1e */
[----:B------:R-:W-:Y:S01]  /*3380*/  @!P4 IMAD.IADD R36, R36, 0x1, -R4 ;  /* 0x000000012424c824 */ /* 0x000fe200078e0a04 */
[----:B------:R-:W-:-:S04]  /*3390*/  ISETP.GT.U32.AND P2, PT, R4, R33, PT ;  /* 0x000000210400720c */ /* 0x000fc80003f44070 */
[----:B------:R-:W-:Y:S01]  /*33a0*/  ISETP.GT.U32.AND P1, PT, R4, R36, PT ;  /* 0x000000240400720c */ /* 0x000fe20003f24070 */
[----:B------:R-:W-:-:S05]  /*33b0*/  @!P6 IMAD.IADD R34, R34, 0x1, -R4 ;  /* 0x000000012222e824 */ /* 0x000fca00078e0a04 */
[----:B------:R-:W-:-:S03]  /*33c0*/  ISETP.GT.U32.AND P6, PT, R4, R34, PT ;  /* 0x000000220400720c */ /* 0x000fc60003fc4070 */
[----:B------:R-:W-:-:S04]  /*33d0*/  @!P2 IMAD.IADD R33, R33, 0x1, -R4 ;  /* 0x000000012121a824 */ /* 0x000fc800078e0a04 */
[----:B------:R-:W-:-:S06]  /*33e0*/  @!P1 IMAD.IADD R36, R36, 0x1, -R4 ;  /* 0x0000000124249824 */ /* 0x000fcc00078e0a04 */
[----:B------:R-:W-:Y:S01]  /*33f0*/  @!P6 IMAD.IADD R34, R34, 0x1, -R4 ;  /* 0x000000012222e824 */ /* 0x000fe200078e0a04 */
[----:B------:R-:W-:Y:S02]  /*3400*/  ISETP.GE.AND P4, PT, R57, RZ, PT ;  /* 0x000000ff3900720c */ /* 0x000fe40003f86270 */
[----:B------:R-:W3:Y:S01]  /*3410*/  LDL.LU R57, [R1+0x1c0] ;  /* 0x0001c00001397983 */ /* 0x000ee20000300800 */
[----:B------:R-:W-:Y:S01]  /*3420*/  @!P3 IMAD.MOV R34, RZ, RZ, -R34 ;  /* 0x000000ffff22b224 */ /* 0x000fe200078e0a22 */
[----:B------:R-:W-:Y:S02]  /*3430*/  ISETP.GE.AND P6, PT, R55, RZ, PT ;  /* 0x000000ff3700720c */ /* 0x000fe40003fc6270 */
[----:B------:R-:W3:Y:S01]  /*3440*/  LDL.LU R55, [R1+0x1c4] ;  /* 0x0001c40001377983 */ /* 0x000ee20000300800 */
[----:B--2---:R-:W-:-:S05]  /*3450*/  IABS R35, R52 ;  /* 0x0000003400237213 */ /* 0x004fca0000000000 */
[----:B------:R-:W-:-:S04]  /*3460*/  IMAD.HI.U32 R6, R0, R35, RZ ;  /* 0x0000002300067227 */ /* 0x000fc800078e00ff */
[----:B------:R-:W-:-:S04]  /*3470*/  IMAD.MOV R6, RZ, RZ, -R6 ;  /* 0x000000ffff067224 */ /* 0x000fc800078e0a06 */
[----:B------:R-:W-:-:S05]  /*3480*/  IMAD R35, R4, R6, R35 ;  /* 0x0000000604237224 */ /* 0x000fca00078e0223 */
[----:B------:R-:W-:-:S13]  /*3490*/  ISETP.GT.U32.AND P0, PT, R4, R35, PT ;  /* 0x000000230400720c */ /* 0x000fda0003f04070 */
[----:B------:R-:W-:Y:S01]  /*34a0*/  @!P0 IMAD.IADD R35, R35, 0x1, -R4 ;  /* 0x0000000123238824 */ /* 0x000fe200078e0a04 */
[----:B------:R-:W-:Y:S02]  /*34b0*/  ISETP.GT.U32.AND P0, PT, R4, R37, PT ;  /* 0x000000250400720c */ /* 0x000fe40003f04070 */
[----:B----4-:R-:W-:Y:S02]  /*34c0*/  IABS R39, R58 ;  /* 0x0000003a00277213 */ /* 0x010fe40000000000 */
[----:B---3--:R-:W-:-:S03]  /*34d0*/  IABS R40, R54 ;  /* 0x0000003600287213 */ /* 0x008fc60000000000 */
[----:B------:R-:W-:-:S06]  /*34e0*/  IMAD.HI.U32 R2, R0, R39, RZ ;  /* 0x0000002700027227 */ /* 0x000fcc00078e00ff */
[----:B------:R-:W-:Y:S01]  /*34f0*/  @!P0 IMAD.IADD R37, R37, 0x1, -R4 ;  /* 0x0000000125258824 */ /* 0x000fe200078e0a04 */
[----:B------:R-:W-:Y:S01]  /*3500*/  ISETP.GT.U32.AND P0, PT, R4, R35, PT ;  /* 0x000000230400720c */ /* 0x000fe20003f04070 */
[----:B------:R-:W-:-:S04]  /*3510*/  IMAD.HI.U32 R6, R0, R40, RZ ;  /* 0x0000002800067227 */ /* 0x000fc800078e00ff */
[----:B------:R-:W-:Y:S02]  /*3520*/  IMAD.MOV R2, RZ, RZ, -R2 ;  /* 0x000000ffff027224 */ /* 0x000fe400078e0a02 */
[----:B------:R-:W-:Y:S02]  /*3530*/  IMAD.MOV R6, RZ, RZ, -R6 ;  /* 0x000000ffff067224 */ /* 0x000fe400078e0a06 */
[C---:B------:R-:W-:Y:S02]  /*3540*/  IMAD R39, R4.reuse, R2, R39 ;  /* 0x0000000204277224 */ /* 0x040fe400078e0227 */
[C---:B------:R-:W-:Y:S01]  /*3550*/  IMAD R40, R4.reuse, R6, R40 ;  /* 0x0000000604287224 */ /* 0x040fe200078e0228 */
[----:B------:R-:W-:Y:S01]  /*3560*/  IABS R38, R53 ;  /* 0x0000003500267213 */ /* 0x000fe20000000000 */
[----:B------:R-:W-:Y:S01]  /*3570*/  @!P0 IMAD.IADD R35, R35, 0x1, -R4 ;  /* 0x0000000123238824 */ /* 0x000fe200078e0a04 */
[C---:B------:R-:W-:Y:S02]  /*3580*/  ISETP.GT.U32.AND P0, PT, R4.reuse, R39, PT ;  /* 0x000000270400720c */ /* 0x040fe40003f04070 */
[----:B------:R-:W-:Y:S01]  /*3590*/  ISETP.GT.U32.AND P1, PT, R4, R40, PT ;  /* 0x000000280400720c */ /* 0x000fe20003f24070 */
[----:B------:R-:W-:Y:S01]  /*35a0*/  IMAD.HI.U32 R5, R0, R38, RZ ;  /* 0x0000002600057227 */ /* 0x000fe200078e00ff */
[----:B------:R-:W-:-:S03]  /*35b0*/  ISETP.GE.AND P2, PT, R52, RZ, PT ;  /* 0x000000ff3400720c */ /* 0x000fc60003f46270 */
[----:B------:R-:W-:-:S04]  /*35c0*/  IMAD.MOV R5, RZ, RZ, -R5 ;  /* 0x000000ffff057224 */ /* 0x000fc800078e0a05 */
[----:B------:R-:W-:Y:S02]  /*35d0*/  IMAD R38, R4, R5, R38 ;  /* 0x0000000504267224 */ /* 0x000fe400078e0226 */
[--C-:B------:R-:W-:Y:S02]  /*35e0*/  @!P0 IMAD.IADD R39, R39, 0x1, -R4.reuse ;  /* 0x0000000127278824 */ /* 0x100fe400078e0a04 */
[----:B------:R-:W-:Y:S01]  /*35f0*/  @!P1 IMAD.IADD R40, R40, 0x1, -R4 ;  /* 0x0000000128289824 */ /* 0x000fe200078e0a04 */
[C---:B------:R-:W-:Y:S01]  /*3600*/  ISETP.GT.U32.AND P3, PT, R4.reuse, R38, PT ;  /* 0x000000260400720c */ /* 0x040fe20003f64070 */
[----:B------:R-:W-:Y:S01]  /*3610*/  @!P2 IMAD.MOV R35, RZ, RZ, -R35 ;  /* 0x000000ffff23a224 */ /* 0x000fe200078e0a23 */
[C---:B------:R-:W-:Y:S02]  /*3620*/  ISETP.GT.U32.AND P1, PT, R4.reuse, R39, PT ;  /* 0x000000270400720c */ /* 0x040fe40003f24070 */
[----:B------:R-:W-:Y:S02]  /*3630*/  ISETP.GT.U32.AND P2, PT, R4, R40, PT ;  /* 0x000000280400720c */ /* 0x000fe40003f44070 */
[----:B------:R-:W-:-:S02]  /*3640*/  IABS R5, R56 ;  /* 0x0000003800057213 */ /* 0x000fc40000000000 */
[----:B------:R-:W-:-:S05]  /*3650*/  IABS R2, R59 ;  /* 0x0000003b00027213 */ /* 0x000fca0000000000 */
[--C-:B------:R-:W-:Y:S01]  /*3660*/  @!P3 IMAD.IADD R38, R38, 0x1, -R4.reuse ;  /* 0x000000012626b824 */ /* 0x100fe200078e0a04 */
[----:B------:R-:W-:Y:S01]  /*3670*/  ISETP.GE.AND P3, PT, R58, RZ, PT ;  /* 0x000000ff3a00720c */ /* 0x000fe20003f66270 */
[--C-:B------:R-:W-:Y:S01]  /*3680*/  @!P1 IMAD.IADD R39, R39, 0x1, -R4.reuse ;  /* 0x0000000127279824 */ /* 0x100fe200078e0a04 */
[----:B------:R-:W2:Y:S01]  /*3690*/  LDL.LU R58, [R1+0x1c8] ;  /* 0x0001c800013a7983 */ /* 0x000ea20000300800 */
[----:B------:R-:W-:Y:S01]  /*36a0*/  ISETP.GE.AND P1, PT, R56, RZ, PT ;  /* 0x000000ff3800720c */ /* 0x000fe20003f26270 */
[----:B------:R-:W-:Y:S01]  /*36b0*/  @!P2 IMAD.IADD R40, R40, 0x1, -R4 ;  /* 0x000000012828a824 */ /* 0x000fe200078e0a04 */
[----:B------:R-:W-:Y:S01]  /*36c0*/  ISETP.GE.AND P2, PT, R59, RZ, PT ;  /* 0x000000ff3b00720c */ /* 0x000fe20003f46270 */
[----:B------:R-:W3:Y:S04]  /*36d0*/  LDL.LU R56, [R1+0x1cc] ;  /* 0x0001cc0001387983 */ /* 0x000ee80000300800 */
[----:B------:R-:W4:Y:S01]  /*36e0*/  LDL.LU R59, [R1+0x1d0] ;  /* 0x0001d000013b7983 */ /* 0x000f220000300800 */
[----:B------:R-:W-:Y:S01]  /*36f0*/  ISETP.GT.U32.AND P0, PT, R4, R38, PT ;  /* 0x000000260400720c */ /* 0x000fe20003f04070 */
[----:B------:R-:W-:-:S04]  /*3700*/  IMAD.HI.U32 R42, R0, R2, RZ ;  /* 0x00000002002a7227 */ /* 0x000fc800078e00ff */
[----:B------:R-:W-:-:S04]  /*3710*/  IMAD.HI.U32 R41, R0, R5, RZ ;  /* 0x0000000500297227 */ /* 0x000fc800078e00ff */
[----:B------:R-:W-:Y:S02]  /*3720*/  IMAD.MOV R42, RZ, RZ, -R42 ;  /* 0x000000ffff2a7224 */ /* 0x000fe400078e0a2a */
[----:B------:R-:W-:Y:S02]  /*3730*/  IMAD.MOV R41, RZ, RZ, -R41 ;  /* 0x000000ffff297224 */ /* 0x000fe400078e0a29 */
[C---:B------:R-:W-:Y:S02]  /*3740*/  IMAD R42, R4.reuse, R42, R2 ;  /* 0x0000002a042a7224 */ /* 0x040fe400078e0202 */
[----:B------:R-:W-:Y:S02]  /*3750*/  IMAD R41, R4, R41, R5 ;  /* 0x0000002904297224 */ /* 0x000fe400078e0205 */
[----:B------:R-:W-:Y:S01]  /*3760*/  @!P0 IMAD.IADD R38, R38, 0x1, -R4 ;  /* 0x0000000126268824 */ /* 0x000fe200078e0a04 */
[C---:B------:R-:W-:Y:S01]  /*3770*/  ISETP.GT.U32.AND P0, PT, R4.reuse, R42, PT ;  /* 0x0000002a0400720c */ /* 0x040fe20003f04070 */
[----:B------:R-:W-:Y:S01]  /*3780*/  @!P6 IMAD.MOV R36, RZ, RZ, -R36 ;  /* 0x000000ffff24e224 */ /* 0x000fe200078e0a24 */
[----:B------:R-:W-:Y:S01]  /*3790*/  ISETP.GT.U32.AND P6, PT, R4, R41, PT ;  /* 0x000000290400720c */ /* 0x000fe20003fc4070 */
[----:B------:R-:W-:-:S10]  /*37a0*/  @!P3 IMAD.MOV R39, RZ, RZ, -R39 ;  /* 0x000000ffff27b224 */ /* 0x000fd400078e0a27 */
[--C-:B------:R-:W-:Y:S02]  /*37b0*/  @!P0 IMAD.IADD R42, R42, 0x1, -R4.reuse ;  /* 0x000000012a2a8824 */ /* 0x100fe400078e0a04 */
[----:B------:R-:W-:-:S03]  /*37c0*/  @!P6 IMAD.IADD R41, R41, 0x1, -R4 ;  /* 0x000000012929e824 */ /* 0x000fc600078e0a04 */
[C---:B------:R-:W-:Y:S02]  /*37d0*/  ISETP.GT.U32.AND P0, PT, R4.reuse, R42, PT ;  /* 0x0000002a0400720c */ /* 0x040fe40003f04070 */
[----:B------:R-:W-:-:S11]  /*37e0*/  ISETP.GT.U32.AND P6, PT, R4, R41, PT ;  /* 0x000000290400720c */ /* 0x000fd60003fc4070 */
[--C-:B------:R-:W-:Y:S02]  /*37f0*/  @!P0 IMAD.IADD R42, R42, 0x1, -R4.reuse ;  /* 0x000000012a2a8824 */ /* 0x100fe400078e0a04 */
[----:B------:R-:W-:Y:S02]  /*3800*/  @!P6 IMAD.IADD R41, R41, 0x1, -R4 ;  /* 0x000000012929e824 */ /* 0x000fe400078e0a04 */
[----:B------:R-:W-:Y:S01]  /*3810*/  @!P2 IMAD.MOV R42, RZ, RZ, -R42 ;  /* 0x000000ffff2aa224 */ /* 0x000fe200078e0a2a */
[----:B------:R-:W-:Y:S02]  /*3820*/  IABS R6, R57 ;  /* 0x0000003900067213 */ /* 0x000fe40000000000 */
[----:B------:R-:W-:Y:S02]  /*3830*/  ISETP.GE.AND P3, PT, R57, RZ, PT ;  /* 0x000000ff3900720c */ /* 0x000fe40003f66270 */
[----:B------:R-:W3:Y:S01]  /*3840*/  LDL.LU R57, [R1+0x1d4] ;  /* 0x0001d40001397983 */ /* 0x000ee20000300800 */
[----:B------:R-:W-:Y:S01]  /*3850*/  IMAD.HI.U32 R2, R0, R6, RZ ;  /* 0x0000000600027227 */ /* 0x000fe200078e00ff */
[----:B------:R-:W-:-:S03]  /*3860*/  IABS R5, R55 ;  /* 0x0000003700057213 */ /* 0x000fc60000000000 */
[----:B------:R-:W-:Y:S02]  /*3870*/  IMAD.MOV R43, RZ, RZ, -R2 ;  /* 0x000000ffff2b7224 */ /* 0x000fe400078e0a02 */
[----:B------:R-:W-:Y:S02]  /*3880*/  IMAD.MOV.U32 R2, RZ, RZ, R5 ;  /* 0x000000ffff027224 */ /* 0x000fe400078e0005 */
[----:B------:R-:W-:Y:S01]  /*3890*/  @!P5 IMAD.MOV R33, RZ, RZ, -R33 ;  /* 0x000000ffff21d224 */ /* 0x000fe200078e0a21 */
[----:B------:R-:W-:Y:S02]  /*38a0*/  ISETP.GT.U32.AND P5, PT, R4, R37, PT ;  /* 0x000000250400720c */ /* 0x000fe40003fa4070 */
[----:B--2---:R-:W-:Y:S02]  /*38b0*/  IABS R5, R58 ;  /* 0x0000003a00057213 */ /* 0x004fe40000000000 */
[----:B------:R-:W-:Y:S02]  /*38c0*/  ISETP.GE.AND P6, PT, R58, RZ, PT ;  /* 0x000000ff3a00720c */ /* 0x000fe40003fc6270 */
[----:B------:R-:W2:Y:S01]  /*38d0*/  LDL.LU R58, [R1+0x1d8] ;  /* 0x0001d800013a7983 */ /* 0x000ea20000300800 */
[----:B----4-:R-:W-:-:S02]  /*38e0*/  ISETP.GE.AND P2, PT, R59, RZ, PT ;  /* 0x000000ff3b00720c */ /* 0x010fc40003f46270 */
[----:B------:R-:W-:Y:S02]  /*38f0*/  IABS R47, R59 ;  /* 0x0000003b002f7213 */ /* 0x000fe40000000000 */
[----:B------:R-:W4:Y:S04]  /*3900*/  LDL.LU R59, [R1+0x1dc] ;  /* 0x0001dc00013b7983 */ /* 0x000f280000300800 */
[----:B------:R-:W2:Y:S04]  /*3910*/  LDL.LU R24, [R1+0x1e0] ;  /* 0x0001e00001187983 */ /* 0x000ea80000300800 */
[----:B0-----:R-:W2:Y:S04]  /*3920*/  LDL.LU R17, [R1+0x1e4] ;  /* 0x0001e40001117983 */ /* 0x001ea80000300800 */
[----:B------:R-:W2:Y:S04]  /*3930*/  LDL.LU R16, [R1+0x1e8] ;  /* 0x0001e80001107983 */ /* 0x000ea80000300800 */
        /* <DEDUP_REMOVED lines=10> */
[----:B------:R-:W2:Y:S01]  /*39e0*/  LDL R11, [R1+0x644] ;  /* 0x00064400010b7983 */ /* 0x000ea20000100800 */
[----:B------:R-:W-:Y:S01]  /*39f0*/  @!P5 IMAD.IADD R37, R37, 0x1, -R4 ;  /* 0x000000012525d824 */ /* 0x000fe200078e0a04 */
[----:B------:R-:W-:Y:S01]  /*3a00*/  ISETP.GE.AND P5, PT, R53, RZ, PT ;  /* 0x000000ff3500720c */ /* 0x000fe20003fa6270 */
[----:B------:R-:W-:-:S12]  /*3a10*/  IMAD R43, R4, R43, R6 ;  /* 0x0000002b042b7224 */ /* 0x000fd800078e0206 */
[----:B------:R-:W-:Y:S01]  /*3a20*/  @!P5 IMAD.MOV R38, RZ, RZ, -R38 ;  /* 0x000000ffff26d224 */ /* 0x000fe200078e0a26 */
[----:B------:R-:W-:Y:S01]  /*3a30*/  ISETP.GT.U32.AND P5, PT, R4, R43, PT ;  /* 0x0000002b0400720c */ /* 0x000fe20003fa4070 */
[----:B------:R-:W-:-:S04]  /*3a40*/  IMAD.HI.U32 R6, R0, R2, RZ ;  /* 0x0000000200067227 */ /* 0x000fc800078e00ff */
[----:B------:R-:W-:Y:S02]  /*3a50*/  IMAD.MOV R6, RZ, RZ, -R6 ;  /* 0x000000ffff067224 */ /* 0x000fe400078e0a06 */
[----:B------:R-:W-:-:S06]  /*3a60*/  @!P1 IMAD.MOV R41, RZ, RZ, -R41 ;  /* 0x000000ffff299224 */ /* 0x000fcc00078e0a29 */
[----:B------:R-:W-:Y:S02]  /*3a70*/  @!P5 IMAD.IADD R43, R43, 0x1, -R4 ;  /* 0x000000012b2bd824 */ /* 0x000fe400078e0a04 */
[----:B------:R-:W-:Y:S02]  /*3a80*/  IMAD R2, R4, R6, R2 ;  /* 0x0000000604027224 */ /* 0x000fe400078e0202 */
[----:B------:R-:W-:Y:S01]  /*3a90*/  IMAD.HI.U32 R6, R0, R5, RZ ;  /* 0x0000000500067227 */ /* 0x000fe200078e00ff */
[----:B------:R-:W-:-:S03]  /*3aa0*/  ISETP.GT.U32.AND P1, PT, R4, R43, PT ;  /* 0x0000002b0400720c */ /* 0x000fc60003f24070 */
[----:B------:R-:W-:-:S04]  /*3ab0*/  IMAD.MOV R6, RZ, RZ, -R6 ;  /* 0x000000ffff067224 */ /* 0x000fc800078e0a06 */
[----:B------:R-:W-:-:S06]  /*3ac0*/  IMAD R45, R4, R6, R5 ;  /* 0x00000006042d7224 */ /* 0x000fcc00078e0205 */
[----:B------:R-:W-:Y:S01]  /*3ad0*/  @!P1 IMAD.IADD R43, R43, 0x1, -R4 ;  /* 0x000000012b2b9824 */ /* 0x000fe200078e0a04 */
[----:B------:R-:W-:Y:S02]  /*3ae0*/  ISETP.GT.U32.AND P1, PT, R4, R45, PT ;  /* 0x0000002d0400720c */ /* 0x000fe40003f24070 */
[----:B---3--:R-:W-:-:S05]  /*3af0*/  IABS R46, R56 ;  /* 0x00000038002e7213 */ /* 0x008fca0000000000 */
[----:B------:R-:W-:-:S06]  /*3b00*/  IMAD.HI.U32 R7, R0, R46, RZ ;  /* 0x0000002e00077227 */ /* 0x000fcc00078e00ff */
[----:B------:R-:W-:-:S05]  /*3b10*/  @!P1 IMAD.IADD R45, R45, 0x1, -R4 ;  /* 0x000000012d2d9824 */ /* 0x000fca00078e0a04 */
[----:B------:R-:W-:Y:S01]  /*3b20*/  ISETP.GT.U32.AND P1, PT, R4, R45, PT ;  /* 0x0000002d0400720c */ /* 0x000fe20003f24070 */
[----:B------:R-:W-:-:S04]  /*3b30*/  IMAD.MOV R7, RZ, RZ, -R7 ;  /* 0x000000ffff077224 */ /* 0x000fc800078e0a07 */
[----:B------:R-:W-:-:S08]  /*3b40*/  IMAD R46, R4, R7, R46 ;  /* 0x00000007042e7224 */ /* 0x000fd000078e022e */
[----:B------:R-:W-:Y:S01]  /*3b50*/  @!P1 IMAD.IADD R45, R45, 0x1, -R4 ;  /* 0x000000012d2d9824 */ /* 0x000fe200078e0a04 */
[C---:B------:R-:W-:Y:S02]  /*3b60*/  ISETP.GT.U32.AND P1, PT, R4.reuse, R46, PT ;  /* 0x0000002e0400720c */ /* 0x040fe40003f24070 */
[----:B------:R-:W-:Y:S02]  /*3b70*/  ISETP.GT.U32.AND P0, PT, R4, R2, PT ;  /* 0x000000020400720c */ /* 0x000fe40003f04070 */
[----:B------:R-:W-:Y:S01]  /*3b80*/  IABS R48, R57 ;  /* 0x0000003900307213 */ /* 0x000fe20000000000 */
[----:B------:R-:W-:-:S08]  /*3b90*/  IMAD.HI.U32 R6, R0, R47, RZ ;  /* 0x0000002f00067227 */ /* 0x000fd000078e00ff */
[----:B------:R-:W-:Y:S02]  /*3ba0*/  @!P1 IMAD.IADD R46, R46, 0x1, -R4 ;  /* 0x000000012e2e9824 */ /* 0x000fe400078e0a04 */
[----:B------:R-:W-:-:S03]  /*3bb0*/  IMAD.HI.U32 R5, R0, R48, RZ ;  /* 0x0000003000057227 */ /* 0x000fc600078e00ff */
[----:B------:R-:W-:Y:S01]  /*3bc0*/  ISETP.GT.U32.AND P1, PT, R4, R46, PT ;  /* 0x0000002e0400720c */ /* 0x000fe20003f24070 */
[----:B------:R-:W-:Y:S02]  /*3bd0*/  IMAD.MOV R6, RZ, RZ, -R6 ;  /* 0x000000ffff067224 */ /* 0x000fe400078e0a06 */
[----:B------:R-:W-:Y:S02]  /*3be0*/  IMAD.MOV R5, RZ, RZ, -R5 ;  /* 0x000000ffff057224 */ /* 0x000fe400078e0a05 */
[----:B------:R-:W-:Y:S02]  /*3bf0*/  @!P0 IMAD.IADD R2, R2, 0x1, -R4 ;  /* 0x0000000102028824 */ /* 0x000fe400078e0a04 */
[C---:B------:R-:W-:Y:S02]  /*3c00*/  IMAD R47, R4.reuse, R6, R47 ;  /* 0x00000006042f7224 */ /* 0x040fe400078e022f */
[C---:B------:R-:W-:Y:S01]  /*3c10*/  IMAD R48, R4.reuse, R5, R48 ;  /* 0x0000000504307224 */ /* 0x040fe200078e0230 */
[C---:B------:R-:W-:Y:S01]  /*3c20*/  ISETP.GT.U32.AND P0, PT, R4.reuse, R2, PT ;  /* 0x000000020400720c */ /* 0x040fe20003f04070 */
[----:B------:R-:W-:Y:S01]  /*3c30*/  @!P6 IMAD.MOV R45, RZ, RZ, -R45 ;  /* 0x000000ffff2de224 */ /* 0x000fe200078e0a2d */
[----:B------:R-:W-:Y:S01]  /*3c40*/  ISETP.GT.U32.AND P6, PT, R4, R47, PT ;  /* 0x0000002f0400720c */ /* 0x000fe20003fc4070 */
[----:B------:R-:W-:Y:S01]  /*3c50*/  @!P1 IMAD.IADD R46, R46, 0x1, -R4 ;  /* 0x000000012e2e9824 */ /* 0x000fe200078e0a04 */
[----:B------:R-:W-:Y:S01]  /*3c60*/  ISETP.GT.U32.AND P1, PT, R4, R48, PT ;  /* 0x000000300400720c */ /* 0x000fe20003f24070 */
[----:B------:R-:W-:Y:S01]  /*3c70*/  @!P4 IMAD.MOV R37, RZ, RZ, -R37 ;  /* 0x000000ffff25c224 */ /* 0x000fe200078e0a25 */
[----:B------:R-:W-:-:S07]  /*3c80*/  ISETP.GE.AND P4, PT, R54, RZ, PT ;  /* 0x000000ff3600720c */ /* 0x000fce0003f86270 */
[--C-:B------:R-:W-:Y:S02]  /*3c90*/  @!P0 IMAD.IADD R2, R2, 0x1, -R4.reuse ;  /* 0x0000000102028824 */ /* 0x100fe400078e0a04 */
[--C-:B------:R-:W-:Y:S02]  /*3ca0*/  @!P6 IMAD.IADD R47, R47, 0x1, -R4.reuse ;  /* 0x000000012f2fe824 */ /* 0x100fe400078e0a04 */
[----:B------:R-:W-:Y:S02]  /*3cb0*/  @!P1 IMAD.IADD R48, R48, 0x1, -R4 ;  /* 0x0000000130309824 */ /* 0x000fe400078e0a04 */
[----:B------:R-:W-:Y:S01]  /*3cc0*/  IMAD.MOV.U32 R44, RZ, RZ, R2 ;  /* 0x000000ffff2c7224 */ /* 0x000fe200078e0002 */
[----:B------:R-:W-:Y:S02]  /*3cd0*/  ISETP.GE.AND P5, PT, R56, RZ, PT ;  /* 0x000000ff3800720c */ /* 0x000fe40003fa6270 */
[----:B------:R-:W-:Y:S01]  /*3ce0*/  ISETP.GT.U32.AND P6, PT, R4, R47, PT ;  /* 0x0000002f0400720c */ /* 0x000fe20003fc4070 */
[----:B------:R-:W-:Y:S01]  /*3cf0*/  @!P4 IMAD.MOV R40, RZ, RZ, -R40 ;  /* 0x000000ffff28c224 */ /* 0x000fe200078e0a28 */
[----:B------:R-:W-:-:S09]  /*3d00*/  ISETP.GE.AND P4, PT, R55, RZ, PT ;  /* 0x000000ff3700720c */ /* 0x000fd20003f86270 */
[----:B------:R-:W-:Y:S02]  /*3d10*/  @!P5 IMAD.MOV R46, RZ, RZ, -R46 ;  /* 0x000000ffff2ed224 */ /* 0x000fe400078e0a2e */
[----:B------:R-:W-:-:S04]  /*3d20*/  @!P6 IMAD.IADD R47, R47, 0x1, -R4 ;  /* 0x000000012f2fe824 */ /* 0x000fc800078e0a04 */
[----:B------:R-:W-:Y:S02]  /*3d30*/  @!P2 IMAD.MOV R47, RZ, RZ, -R47 ;  /* 0x000000ffff2fa224 */ /* 0x000fe400078e0a2f */
[----:B------:R-:W-:Y:S02]  /*3d40*/  @!P4 IMAD.MOV R44, RZ, RZ, -R44 ;  /* 0x000000ffff2cc224 */ /* 0x000fe400078e0a2c */
[----:B------:R-:W-:Y:S01]  /*3d50*/  @!P3 IMAD.MOV R43, RZ, RZ, -R43 ;  /* 0x000000ffff2bb224 */ /* 0x000fe200078e0a2b */
[----:B------:R-:W-:Y:S02]  /*3d60*/  ISETP.GE.AND P3, PT, R57, RZ, PT ;  /* 0x000000ff3900720c */ /* 0x000fe40003f66270 */
[----:B----4-:R-:W-:-:S05]  /*3d70*/  IABS R50, R59 ;  /* 0x0000003b00327213 */ /* 0x010fca0000000000 */
[----:B------:R-:W-:-:S04]  /*3d80*/  IMAD.HI.U32 R7, R0, R50, RZ ;  /* 0x0000003200077227 */ /* 0x000fc800078e00ff */
[----:B------:R-:W-:Y:S01]  /*3d90*/  IMAD.MOV R7, RZ, RZ, -R7 ;  /* 0x000000ffff077224 */ /* 0x000fe200078e0a07 */
[----:B--2---:R-:W-:-:S03]  /*3da0*/  IABS R49, R58 ;  /* 0x0000003a00317213 */ /* 0x004fc60000000000 */
[----:B------:R-:W-:Y:S02]  /*3db0*/  IMAD R50, R4, R7, R50 ;  /* 0x0000000704327224 */ /* 0x000fe400078e0232 */
[----:B------:R-:W-:-:S03]  /*3dc0*/  IMAD.HI.U32 R2, R0, R49, RZ ;  /* 0x0000003100027227 */ /* 0x000fc600078e00ff */
[C---:B------:R-:W-:Y:S01]  /*3dd0*/  ISETP.GT.U32.AND P1, PT, R4.reuse, R50, PT ;  /* 0x000000320400720c */ /* 0x040fe20003f24070 */
[----:B------:R-:W-:Y:S01]  /*3de0*/  IMAD.MOV R2, RZ, RZ, -R2 ;  /* 0x000000ffff027224 */ /* 0x000fe200078e0a02 */
[----:B------:R-:W-:Y:S02]  /*3df0*/  IABS R51, R24 ;  /* 0x0000001800337213 */ /* 0x000fe40000000000 */
[----:B------:R-:W-:Y:S01]  /*3e00*/  IABS R53, R16 ;  /* 0x0000001000357213 */ /* 0x000fe20000000000 */
[----:B------:R-:W-:Y:S01]  /*3e10*/  IMAD R49, R4, R2, R49 ;  /* 0x0000000204317224 */ /* 0x000fe200078e0231 */
[----:B------:R-:W-:Y:S01]  /*3e20*/  IABS R52, R17 ;  /* 0x0000001100347213 */ /* 0x000fe20000000000 */
[----:B------:R-:W-:-:S04]  /*3e30*/  IMAD.HI.U32 R6, R0, R51, RZ ;  /* 0x0000003300067227 */ /* 0x000fc800078e00ff */
[----:B------:R-:W-:Y:S01]  /*3e40*/  IMAD.HI.U32 R2, R0, R53, RZ ;  /* 0x0000003500027227 */ /* 0x000fe200078e00ff */
[----:B------:R-:W-:-:S03]  /*3e50*/  IABS R54, R15 ;  /* 0x0000000f00367213 */ /* 0x000fc60000000000 */
[----:B------:R-:W-:Y:S02]  /*3e60*/  IMAD.MOV R6, RZ, RZ, -R6 ;  /* 0x000000ffff067224 */ /* 0x000fe400078e0a06 */
[----:B------:R-:W-:Y:S02]  /*3e70*/  @!P1 IMAD.IADD R50, R50, 0x1, -R4 ;  /* 0x0000000132329824 */ /* 0x000fe400078e0a04 */
[----:B------:R-:W-:-:S04]  /*3e80*/  IMAD.HI.U32 R5, R0, R52, RZ ;  /* 0x0000003400057227 */ /* 0x000fc800078e00ff */
[----:B------:R-:W-:Y:S01]  /*3e90*/  IMAD.MOV R2, RZ, RZ, -R2 ;  /* 0x000000ffff027224 */ /* 0x000fe200078e0a02 */
[----:B------:R-:W-:Y:S01]  /*3ea0*/  IABS R55, R14 ;  /* 0x0000000e00377213 */ /* 0x000fe20000000000 */
[C---:B------:R-:W-:Y:S01]  /*3eb0*/  IMAD R51, R4.reuse, R6, R51 ;  /* 0x0000000604337224 */ /* 0x040fe200078e0233 */
[C---:B------:R-:W-:Y:S01]  /*3ec0*/  ISETP.GT.U32.AND P5, PT, R4.reuse, R50, PT ;  /* 0x000000320400720c */ /* 0x040fe20003fa4070 */
[----:B------:R-:W-:Y:S02]  /*3ed0*/  IMAD.MOV R5, RZ, RZ, -R5 ;  /* 0x000000ffff057224 */ /* 0x000fe400078e0a05 */
[----:B------:R-:W-:Y:S02]  /*3ee0*/  IMAD R53, R4, R2, R53 ;  /* 0x0000000204357224 */ /* 0x000fe400078e0235 */
[----:B------:R-:W-:Y:S01]  /*3ef0*/  IMAD.HI.U32 R2, R0, R54, RZ ;  /* 0x0000003600027227 */ /* 0x000fe200078e00ff */
[----:B------:R-:W-:-:S03]  /*3f00*/  ISETP.GT.U32.AND P2, PT, R4, R51, PT ;  /* 0x000000330400720c */ /* 0x000fc60003f44070 */
[C---:B------:R-:W-:Y:S01]  /*3f10*/  IMAD R52, R4.reuse, R5, R52 ;  /* 0x0000000504347224 */ /* 0x040fe200078e0234 */
[----:B------:R-:W-:Y:S01]  /*3f20*/  ISETP.GT.U32.AND P6, PT, R4, R49, PT ;  /* 0x000000310400720c */ /* 0x000fe20003fc4070 */
[----:B------:R-:W-:-:S04]  /*3f30*/  IMAD.HI.U32 R5, R0, R55, RZ ;  /* 0x0000003700057227 */ /* 0x000fc800078e00ff */
[----:B------:R-:W-:Y:S02]  /*3f40*/  IMAD.MOV R2, RZ, RZ, -R2 ;  /* 0x000000ffff027224 */ /* 0x000fe400078e0a02 */
[----:B------:R-:W-:Y:S02]  /*3f50*/  IMAD.MOV R5, RZ, RZ, -R5 ;  /* 0x000000ffff057224 */ /* 0x000fe400078e0a05 */
[C---:B------:R-:W-:Y:S02]  /*3f60*/  IMAD R54, R4.reuse, R2, R54 ;  /* 0x0000000204367224 */ /* 0x040fe400078e0236 */
[----:B------:R-:W-:Y:S02]  /*3f70*/  IMAD R55, R4, R5, R55 ;  /* 0x0000000504377224 */ /* 0x000fe400078e0237 */
[--C-:B------:R-:W-:Y:S01]  /*3f80*/  @!P5 IMAD.IADD R50, R50, 0x1, -R4.reuse ;  /* 0x000000013232d824 */ /* 0x100fe200078e0a04 */
[C---:B------:R-:W-:Y:S01]  /*3f90*/  ISETP.GT.U32.AND P5, PT, R4.reuse, R54, PT ;  /* 0x000000360400720c */ /* 0x040fe20003fa4070 */
[--C-:B------:R-:W-:Y:S01]  /*3fa0*/  @!P2 IMAD.IADD R51, R51, 0x1, -R4.reuse ;  /* 0x000000013333a824 */ /* 0x100fe200078e0a04 */
[C---:B------:R-:W-:Y:S01]  /*3fb0*/  ISETP.GT.U32.AND P2, PT, R4.reuse, R55, PT ;  /* 0x000000370400720c */ /* 0x040fe20003f44070 */
[----:B------:R-:W-:Y:S01]  /*3fc0*/  @!P6 IMAD.IADD R49, R49, 0x1, -R4 ;  /* 0x000000013131e824 */ /* 0x000fe200078e0a04 */
[----:B------:R-:W-:-:S04]  /*3fd0*/  ISETP.GT.U32.AND P6, PT, R4, R48, PT ;  /* 0x000000300400720c */ /* 0x000fc80003fc4070 */
[----:B------:R-:W-:Y:S02]  /*3fe0*/  ISETP.GT.U32.AND P1, PT, R4, R49, PT ;  /* 0x000000310400720c */ /* 0x000fe40003f24070 */
[----:B------:R-:W-:Y:S02]  /*3ff0*/  ISETP.GE.AND P4, PT, R59, RZ, PT ;  /* 0x000000ff3b00720c */ /* 0x000fe40003f86270 */
[----:B------:R-:W-:Y:S01]  /*4000*/  IABS R59, R61 ;  /* 0x0000003d003b7213 */ /* 0x000fe20000000000 */
[--C-:B------:R-:W-:Y:S02]  /*4010*/  @!P5 IMAD.IADD R54, R54, 0x1, -R4.reuse ;  /* 0x000000013636d824 */ /* 0x100fe400078e0a04 */
[----:B------:R-:W-:Y:S02]  /*4020*/  @!P2 IMAD.IADD R55, R55, 0x1, -R4 ;  /* 0x000000013737a824 */ /* 0x000fe400078e0a04 */
[----:B------:R-:W-:Y:S01]  /*4030*/  IMAD.HI.U32 R2, R0, R59, RZ ;  /* 0x0000003b00027227 */ /* 0x000fe200078e00ff */
[----:B------:R-:W-:-:S03]  /*4040*/  ISETP.GT.U32.AND P2, PT, R4, R54, PT ;  /* 0x000000360400720c */ /* 0x000fc60003f44070 */
[--C-:B------:R-:W-:Y:S01]  /*4050*/  @!P6 IMAD.IADD R48, R48, 0x1, -R4.reuse ;  /* 0x000000013030e824 */ /* 0x100fe200078e0a04 */
[C---:B------:R-:W-:Y:S01]  /*4060*/  ISETP.GT.U32.AND P6, PT, R4.reuse, R52, PT ;  /* 0x000000340400720c */ /* 0x040fe20003fc4070 */
[----:B------:R-:W-:Y:S01]  /*4070*/  @!P1 IMAD.IADD R49, R49, 0x1, -R4 ;  /* 0x0000000131319824 */ /* 0x000fe200078e0a04 */
[----:B------:R-:W-:Y:S01]  /*4080*/  ISETP.GT.U32.AND P1, PT, R4, R53, PT ;  /* 0x000000350400720c */ /* 0x000fe20003f24070 */
[----:B------:R-:W-:-:S04]  /*4090*/  IMAD.MOV R2, RZ, RZ, -R2 ;  /* 0x000000ffff027224 */ /* 0x000fc800078e0a02 */
[----:B------:R-:W-:Y:S02]  /*40a0*/  IMAD R59, R4, R2, R59 ;  /* 0x00000002043b7224 */ /* 0x000fe400078e023b */
[--C-:B------:R-:W-:Y:S01]  /*40b0*/  @!P2 IMAD.IADD R54, R54, 0x1, -R4.reuse ;  /* 0x000000013636a824 */ /* 0x100fe200078e0a04 */
[----:B------:R-:W-:Y:S02]  /*40c0*/  IABS R57, R12 ;  /* 0x0000000c00397213 */ /* 0x000fe40000000000 */
[----:B------:R-:W-:Y:S01]  /*40d0*/  ISETP.GT.U32.AND P2, PT, R4, R59, PT ;  /* 0x0000003b0400720c */ /* 0x000fe20003f44070 */
[--C-:B------:R-:W-:Y:S02]  /*40e0*/  @!P6 IMAD.IADD R52, R52, 0x1, -R4.reuse ;  /* 0x000000013434e824 */ /* 0x100fe400078e0a04 */
[----:B------:R-:W-:Y:S02]  /*40f0*/  @!P1 IMAD.IADD R53, R53, 0x1, -R4 ;  /* 0x0000000135359824 */ /* 0x000fe400078e0a04 */
[----:B------:R-:W-:Y:S01]  /*4100*/  IMAD.HI.U32 R7, R0, R57, RZ ;  /* 0x0000003900077227 */ /* 0x000fe200078e00ff */
[----:B------:R-:W-:-:S02]  /*4110*/  ISETP.GT.U32.AND P1, PT, R4, R52, PT ;  /* 0x000000340400720c */ /* 0x000fc40003f24070 */
[----:B------:R-:W-:Y:S01]  /*4120*/  ISETP.GE.AND P0, PT, R58, RZ, PT ;  /* 0x000000ff3a00720c */ /* 0x000fe20003f06270 */
[----:B------:R-:W-:Y:S01]  /*4130*/  IMAD.MOV R7, RZ, RZ, -R7 ;  /* 0x000000ffff077224 */ /* 0x000fe200078e0a07 */
[----:B------:R-:W-:Y:S02]  /*4140*/  IABS R56, R13 ;  /* 0x0000000d00387213 */ /* 0x000fe40000000000 */
[----:B------:R-:W-:Y:S01]  /*4150*/  IABS R58, R9 ;  /* 0x00000009003a7213 */ /* 0x000fe20000000000 */
[----:B------:R-:W-:Y:S01]  /*4160*/  @!P2 IMAD.IADD R59, R59, 0x1, -R4 ;  /* 0x000000013b3ba824 */ /* 0x000fe200078e0a04 */
[----:B------:R-:W-:Y:S01]  /*4170*/  ISETP.GT.U32.AND P6, PT, R4, R51, PT ;  /* 0x000000330400720c */ /* 0x000fe20003fc4070 */
[----:B------:R-:W-:Y:S01]  /*4180*/  IMAD.HI.U32 R6, R0, R56, RZ ;  /* 0x0000003800067227 */ /* 0x000fe200078e00ff */
[----:B------:R-:W-:Y:S02]  /*4190*/  ISETP.GE.AND P2, PT, R17, RZ, PT ;  /* 0x000000ff1100720c */ /* 0x000fe40003f46270 */
[C---:B------:R-:W-:Y:S01]  /*41a0*/  ISETP.GT.U32.AND P5, PT, R4.reuse, R53, PT ;  /* 0x000000350400720c */ /* 0x040fe20003fa4070 */
[----:B------:R-:W-:-:S02]  /*41b0*/  IMAD R57, R4, R7, R57 ;  /* 0x0000000704397224 */ /* 0x000fc400078e0239 */
[----:B------:R-:W-:Y:S01]  /*41c0*/  IMAD.HI.U32 R8, R0, R58, RZ ;  /* 0x0000003a00087227 */ /* 0x000fe200078e00ff */
[----:B------:R-:W2:Y:S03]  /*41d0*/  LDL.LU R17, [R1+0x1470] ;  /* 0x0014700001117983 */ /* 0x000ea60000300800 */
[----:B------:R-:W-:Y:S02]  /*41e0*/  IMAD.MOV R6, RZ, RZ, -R6 ;  /* 0x000000ffff067224 */ /* 0x000fe400078e0a06 */
[----:B------:R-:W-:Y:S01]  /*41f0*/  @!P1 IMAD.IADD R52, R52, 0x1, -R4 ;  /* 0x0000000134349824 */ /* 0x000fe200078e0a04 */
[C---:B------:R-:W-:Y:S01]  /*4200*/  ISETP.GT.U32.AND P1, PT, R4.reuse, R57, PT ;  /* 0x000000390400720c */ /* 0x040fe20003f24070 */
[----:B------:R-:W-:Y:S01]  /*4210*/  IMAD.MOV R8, RZ, RZ, -R8 ;  /* 0x000000ffff087224 */ /* 0x000fe200078e0a08 */
[----:B------:R-:W-:Y:S01]  /*4220*/  IABS R7, R60 ;  /* 0x0000003c00077213 */ /* 0x000fe20000000000 */
[----:B------:R-:W-:-:S02]  /*4230*/  IMAD R56, R4, R6, R56 ;  /* 0x0000000604387224 */ /* 0x000fc400078e0238 */
[C---:B------:R-:W-:Y:S01]  /*4240*/  IMAD R58, R4.reuse, R8, R58 ;  /* 0x00000008043a7224 */ /* 0x040fe200078e023a */
[----:B------:R-:W-:Y:S01]  /*4250*/  IABS R8, R10 ;  /* 0x0000000a00087213 */ /* 0x000fe20000000000 */
[----:B------:R-:W-:Y:S01]  /*4260*/  @!P6 IMAD.IADD R51, R51, 0x1, -R4 ;  /* 0x000000013333e824 */ /* 0x000fe200078e0a04 */
[C---:B------:R-:W-:Y:S01]  /*4270*/  ISETP.GT.U32.AND P6, PT, R4.reuse, R56, PT ;  /* 0x000000380400720c */ /* 0x040fe20003fc4070 */
[----:B------:R-:W-:Y:S01]  /*4280*/  @!P2 IMAD.MOV R52, RZ, RZ, -R52 ;  /* 0x000000ffff34a224 */ /* 0x000fe200078e0a34 */
[----:B------:R-:W-:Y:S01]  /*4290*/  ISETP.GT.U32.AND P2, PT, R4, R59, PT ;  /* 0x0000003b0400720c */ /* 0x000fe20003f44070 */
[----:B------:R-:W-:-:S04]  /*42a0*/  IMAD.HI.U32 R2, R0, R7, RZ ;  /* 0x0000000700027227 */ /* 0x000fc800078e00ff */
[----:B------:R-:W-:Y:S01]  /*42b0*/  IMAD.HI.U32 R5, R0, R8, RZ ;  /* 0x0000000800057227 */ /* 0x000fe200078e00ff */
[----:B------:R-:W-:-:S03]  /*42c0*/  IABS R6, R25 ;  /* 0x0000001900067213 */ /* 0x000fc60000000000 */
[----:B------:R-:W-:Y:S02]  /*42d0*/  IMAD.MOV R2, RZ, RZ, -R2 ;  /* 0x000000ffff027224 */ /* 0x000fe400078e0a02 */
[--C-:B------:R-:W-:Y:S02]  /*42e0*/  @!P1 IMAD.IADD R57, R57, 0x1, -R4.reuse ;  /* 0x0000000139399824 */ /* 0x100fe400078e0a04 */
[----:B------:R-:W-:Y:S02]  /*42f0*/  IMAD.MOV R5, RZ, RZ, -R5 ;  /* 0x000000ffff057224 */ /* 0x000fe400078e0a05 */
[C---:B------:R-:W-:Y:S02]  /*4300*/  IMAD R7, R4.reuse, R2, R7 ;  /* 0x0000000204077224 */ /* 0x040fe400078e0207 */
[----:B------:R-:W-:Y:S01]  /*4310*/  @!P5 IMAD.IADD R53, R53, 0x1, -R4 ;  /* 0x000000013535d824 */ /* 0x000fe200078e0a04 */
[C---:B------:R-:W-:Y:S01]  /*4320*/  ISETP.GT.U32.AND P5, PT, R4.reuse, R58, PT ;  /* 0x0000003a0400720c */ /* 0x040fe20003fa4070 */
[----:B------:R-:W-:Y:S01]  /*4330*/  @!P4 IMAD.MOV R50, RZ, RZ, -R50 ;  /* 0x000000ffff32c224 */ /* 0x000fe200078e0a32 */
[C---:B------:R-:W-:Y:S01]  /*4340*/  ISETP.GT.U32.AND P4, PT, R4.reuse, R57, PT ;  /* 0x000000390400720c */ /* 0x040fe20003f84070 */
[----:B------:R-:W-:-:S02]  /*4350*/  IMAD R8, R4, R5, R8 ;  /* 0x0000000504087224 */ /* 0x000fc400078e0208 */
[----:B------:R-:W-:Y:S01]  /*4360*/  IMAD.HI.U32 R5, R0, R6, RZ ;  /* 0x0000000600057227 */ /* 0x000fe200078e00ff */
[----:B------:R-:W-:-:S03]  /*4370*/  ISETP.GE.AND P1, PT, R24, RZ, PT ;  /* 0x000000ff1800720c */ /* 0x000fc60003f26270 */
[--C-:B------:R-:W-:Y:S01]  /*4380*/  @!P6 IMAD.IADD R56, R56, 0x1, -R4.reuse ;  /* 0x000000013838e824 */ /* 0x100fe200078e0a04 */
[----:B------:R-:W-:Y:S01]  /*4390*/  ISETP.GT.U32.AND P6, PT, R4, R7, PT ;  /* 0x000000070400720c */ /* 0x000fe20003fc4070 */
[----:B------:R-:W-:Y:S01]  /*43a0*/  @!P2 IMAD.IADD R59, R59, 0x1, -R4 ;  /* 0x000000013b3ba824 */ /* 0x000fe200078e0a04 */
[----:B------:R-:W-:Y:S01]  /*43b0*/  ISETP.GE.AND P2, PT, R12, RZ, PT ;  /* 0x000000ff0c00720c */ /* 0x000fe20003f46270 */
[----:B------:R-:W-:Y:S02]  /*43c0*/  IMAD.MOV R5, RZ, RZ, -R5 ;  /* 0x000000ffff057224 */ /* 0x000fe400078e0a05 */
[----:B------:R-:W-:Y:S02]  /*43d0*/  @!P3 IMAD.MOV R48, RZ, RZ, -R48 ;  /* 0x000000ffff30b224 */ /* 0x000fe400078e0a30 */
[C---:B------:R-:W-:Y:S01]  /*43e0*/  IMAD R6, R4.reuse, R5, R6 ;  /* 0x0000000504067224 */ /* 0x040fe200078e0206 */
[----:B------:R-:W-:Y:S01]  /*43f0*/  ISETP.GT.U32.AND P3, PT, R4, R55, PT ;  /* 0x000000370400720c */ /* 0x000fe20003f64070 */
[----:B------:R-:W-:-:S02]  /*4400*/  @!P5 IMAD.IADD R58, R58, 0x1, -R4 ;  /* 0x000000013a3ad824 */ /* 0x000fc400078e0a04 */
[--C-:B------:R-:W-:Y:S01]  /*4410*/  @!P4 IMAD.IADD R57, R57, 0x1, -R4.reuse ;  /* 0x000000013939c824 */ /* 0x100fe200078e0a04 */
[C---:B------:R-:W-:Y:S01]  /*4420*/  ISETP.GT.U32.AND P5, PT, R4.reuse, R6, PT ;  /* 0x000000060400720c */ /* 0x040fe20003fa4070 */
[--C-:B------:R-:W-:Y:S01]  /*4430*/  @!P6 IMAD.IADD R7, R7, 0x1, -R4.reuse ;  /* 0x000000010707e824 */ /* 0x100fe200078e0a04 */
[----:B------:R-:W-:Y:S01]  /*4440*/  ISETP.GE.AND P6, PT, R15, RZ, PT ;  /* 0x000000ff0f00720c */ /* 0x000fe20003fc6270 */
[----:B------:R-:W-:Y:S01]  /*4450*/  @!P2 IMAD.MOV R57, RZ, RZ, -R57 ;  /* 0x000000ffff39a224 */ /* 0x000fe200078e0a39 */
[----:B------:R-:W-:Y:S01]  /*4460*/  ISETP.GE.AND P2, PT, R25, RZ, PT ;  /* 0x000000ff1900720c */ /* 0x000fe20003f46270 */
[----:B------:R-:W-:Y:S01]  /*4470*/  @!P1 IMAD.MOV R51, RZ, RZ, -R51 ;  /* 0x000000ffff339224 */ /* 0x000fe200078e0a33 */
[C---:B------:R-:W-:Y:S01]  /*4480*/  ISETP.GT.U32.AND P1, PT, R4.reuse, R58, PT ;  /* 0x0000003a0400720c */ /* 0x040fe20003f24070 */
[----:B------:R-:W0:Y:S02]  /*4490*/  LDC R25, c[0x0][0x230] ;  /* 0x00008c00ff197b82 */ /* 0x000e240000000800 */
[----:B------:R-:W-:Y:S01]  /*44a0*/  @!P3 IMAD.IADD R55, R55, 0x1, -R4 ;  /* 0x000000013737b824 */ /* 0x000fe200078e0a04 */
[----:B------:R-:W-:Y:S01]  /*44b0*/  ISETP.GT.U32.AND P3, PT, R4, R8, PT ;  /* 0x000000080400720c */ /* 0x000fe20003f64070 */
[----:B------:R-:W-:-:S02]  /*44c0*/  @!P0 IMAD.MOV R49, RZ, RZ, -R49 ;  /* 0x000000ffff318224 */ /* 0x000fc400078e0a31 */
[----:B------:R-:W-:Y:S01]  /*44d0*/  @!P5 IMAD.IADD R6, R6, 0x1, -R4 ;  /* 0x000000010606d824 */ /* 0x000fe200078e0a04 */
[----:B------:R-:W-:Y:S01]  /*44e0*/  ISETP.GT.U32.AND P0, PT, R4, R56, PT ;  /* 0x000000380400720c */ /* 0x000fe20003f04070 */
[----:B------:R-:W-:-:S03]  /*44f0*/  @!P6 IMAD.MOV R54, RZ, RZ, -R54 ;  /* 0x000000ffff36e224 */ /* 0x000fc600078e0a36 */
[----:B------:R-:W-:Y:S01]  /*4500*/  ISETP.GT.U32.AND P6, PT, R4, R6, PT ;  /* 0x000000060400720c */ /* 0x000fe20003fc4070 */
[----:B------:R-:W-:Y:S01]  /*4510*/  @!P1 IMAD.IADD R58, R58, 0x1, -R4 ;  /* 0x000000013a3a9824 */ /* 0x000fe200078e0a04 */
[----:B------:R-:W-:-:S03]  /*4520*/  ISETP.GE.AND P1, PT, R13, RZ, PT ;  /* 0x000000ff0d00720c */ /* 0x000fc60003f26270 */
[--C-:B------:R-:W-:Y:S01]  /*4530*/  @!P3 IMAD.IADD R8, R8, 0x1, -R4.reuse ;  /* 0x000000010808b824 */ /* 0x100fe200078e0a04 */
[----:B------:R-:W-:Y:S02]  /*4540*/  ISETP.GE.AND P3, PT, R16, RZ, PT ;  /* 0x000000ff1000720c */ /* 0x000fe40003f66270 */
[----:B------:R-:W-:Y:S01]  /*4550*/  IABS R2, R3 ;  /* 0x0000000300027213 */ /* 0x000fe20000000000 */
[--C-:B------:R-:W-:Y:S02]  /*4560*/  @!P0 IMAD.IADD R56, R56, 0x1, -R4.reuse ;  /* 0x0000000138388824 */ /* 0x100fe400078e0a04 */
[----:B0-----:R-:W-:Y:S01]  /*4570*/  VIADD R25, R25, 0x3f ;  /* 0x0000003f19197836 */ /* 0x001fe20000000000 */
[----:B------:R-:W-:Y:S01]  /*4580*/  IABS R5, R11 ;  /* 0x0000000b00057213 */ /* 0x000fe20000000000 */
[----:B------:R-:W-:Y:S01]  /*4590*/  @!P6 IMAD.IADD R6, R6, 0x1, -R4 ;  /* 0x000000010606e824 */ /* 0x000fe200078e0a04 */
[----:B------:R-:W-:Y:S01]  /*45a0*/  ISETP.GE.AND P6, PT, R61, RZ, PT ;  /* 0x000000ff3d00720c */ /* 0x000fe20003fc6270 */
[----:B------:R-:W-:Y:S01]  /*45b0*/  @!P1 IMAD.MOV R56, RZ, RZ, -R56 ;  /* 0x000000ffff389224 */ /* 0x000fe200078e0a38 */
[----:B------:R-:W0:Y:S01]  /*45c0*/  S2R R61, SR_TID.X ;  /* 0x00000000003d7919 */ /* 0x000e220000002100 */
[----:B------:R-:W-:-:S02]  /*45d0*/  ISETP.GE.AND P1, PT, R60, RZ, PT ;  /* 0x000000ff3c00720c */ /* 0x000fc40003f26270 */
[----:B------:R-:W-:Y:S01]  /*45e0*/  SHF.R.S32.HI R60, RZ, 0x1f, R25 ;  /* 0x0000001fff3c7819 */ /* 0x000fe20000011419 */
[----:B------:R-:W-:Y:S01]  /*45f0*/  @!P3 IMAD.MOV R53, RZ, RZ, -R53 ;  /* 0x000000ffff35b224 */ /* 0x000fe200078e0a35 */
[----:B------:R-:W-:Y:S01]  /*4600*/  ISETP.GT.U32.AND P3, PT, R4, R8, PT ;  /* 0x000000080400720c */ /* 0x000fe20003f64070 */
[----:B------:R-:W-:Y:S01]  /*4610*/  IMAD.HI.U32 R24, R0, R2, RZ ;  /* 0x0000000200187227 */ /* 0x000fe200078e00ff */
[----:B------:R-:W-:Y:S01]  /*4620*/  LEA.HI R60, R60, R25, RZ, 0x6 ;  /* 0x000000193c3c7211 */ /* 0x000fe200078f30ff */
[----:B------:R-:W3:Y:S01]  /*4630*/  LDL.LU R16, [R1+0x146c] ;  /* 0x00146c0001107983 */ /* 0x000ee20000300800 */
[----:B------:R-:W-:Y:S01]  /*4640*/  ISETP.GT.U32.AND P5, PT, R4, R7, PT ;  /* 0x000000070400720c */ /* 0x000fe20003fa4070 */
[----:B------:R-:W-:Y:S01]  /*4650*/  IMAD.HI.U32 R0, R0, R5, RZ ;  /* 0x0000000500007227 */ /* 0x000fe200078e00ff */
[----:B------:R-:W1:Y:S03]  /*4660*/  S2R R25, SR_TID.X ;  /* 0x0000000000197919 */ /* 0x000e660000002100 */
[----:B------:R-:W-:-:S02]  /*4670*/  IMAD.MOV R24, RZ, RZ, -R24 ;  /* 0x000000ffff187224 */ /* 0x000fc400078e0a18 */
[----:B------:R-:W-:Y:S01]  /*4680*/  IMAD.MOV R0, RZ, RZ, -R0 ;  /* 0x000000ffff007224 */ /* 0x000fe200078e0a00 */
[----:B------:R-:W-:Y:S01]  /*4690*/  ISETP.GE.AND P0, PT, R14, RZ, PT ;  /* 0x000000ff0e00720c */ /* 0x000fe20003f06270 */
[C---:B------:R-:W-:Y:S01]  /*46a0*/  IMAD R2, R4.reuse, R24, R2 ;  /* 0x0000001804027224 */ /* 0x040fe200078e0202 */
[----:B------:R-:W4:Y:S01]  /*46b0*/  LDL.LU R15, [R1+0x1468] ;  /* 0x00146800010f7983 */ /* 0x000f220000300800 */
[----:B------:R-:W-:Y:S02]  /*46c0*/  IMAD R0, R4, R0, R5 ;  /* 0x0000000004007224 */ /* 0x000fe400078e0205 */
[--C-:B------:R-:W-:Y:S01]  /*46d0*/  @!P3 IMAD.IADD R8, R8, 0x1, -R4.reuse ;  /* 0x000000010808b824 */ /* 0x100fe200078e0a04 */
[C---:B------:R-:W-:Y:S01]  /*46e0*/  ISETP.GT.U32.AND P4, PT, R4.reuse, R2, PT ;  /* 0x000000020400720c */ /* 0x040fe20003f84070 */
[----:B------:R-:W-:Y:S01]  /*46f0*/  @!P5 IMAD.IADD R7, R7, 0x1, -R4 ;  /* 0x000000010707d824 */ /* 0x000fe200078e0a04 */
[----:B------:R-:W-:Y:S01]  /*4700*/  ISETP.GT.U32.AND P3, PT, R4, R0, PT ;  /* 0x000000000400720c */ /* 0x000fe20003f64070 */
[----:B------:R-:W2:Y:S01]  /*4710*/  LDL.LU R14, [R1+0x1464] ;  /* 0x00146400010e7983 */ /* 0x000ea20000300800 */
[----:B------:R-:W-:-:S02]  /*4720*/  ISETP.GE.AND P5, PT, R9, RZ, PT ;  /* 0x000000ff0900720c */ /* 0x000fc40003fa6270 */
[----:B------:R-:W1:Y:S01]  /*4730*/  LDC R9, c[0x0][0x23c] ;  /* 0x00008f00ff097b82 */ /* 0x000e620000000800 */
[----:B------:R-:W-:Y:S01]  /*4740*/  @!P0 IMAD.MOV R55, RZ, RZ, -R55 ;  /* 0x000000ffff378224 */ /* 0x000fe200078e0a37 */
[C---:B0-----:R-:W-:Y:S01]  /*4750*/  LOP3.LUT R5, R61.reuse, 0x7, RZ, 0xc0, !PT ;  /* 0x000000073d057812 */ /* 0x041fe200078ec0ff */
[----:B------:R-:W-:-:S04]  /*4760*/  IMAD.SHL.U32 R24, R61, 0x2, RZ ;  /* 0x000000023d187824 */ /* 0x000fc800078e00ff */
[--C-:B------:R-:W-:Y:S01]  /*4770*/  @!P4 IMAD.IADD R2, R2, 0x1, -R4.reuse ;  /* 0x000000010202c824 */ /* 0x100fe200078e0a04 */
[----:B------:R-:W3:Y:S01]  /*4780*/  LDL.LU R13, [R1+0x1460] ;  /* 0x00146000010d7983 */ /* 0x000ee20000300800 */
[----:B------:R-:W-:Y:S02]  /*4790*/  @!P3 IMAD.IADD R0, R0, 0x1, -R4 ;  /* 0x000000010000b824 */ /* 0x000fe400078e0a04 */
[----:B------:R-:W-:Y:S01]  /*47a0*/  IMAD R5, R5, 0x110, RZ ;  /* 0x0000011005057824 */ /* 0x000fe200078e02ff */
[C---:B------:R-:W-:Y:S01]  /*47b0*/  ISETP.GT.U32.AND P4, PT, R4.reuse, R2, PT ;  /* 0x000000020400720c */ /* 0x040fe20003f84070 */
[----:B------:R-:W4:Y:S01]  /*47c0*/  LDL.LU R12, [R1+0x145c] ;  /* 0x00145c00010c7983 */ /* 0x000f220000300800 */
[----:B------:R-:W-:Y:S02]  /*47d0*/  ISETP.GT.U32.AND P3, PT, R4, R0, PT ;  /* 0x000000000400720c */ /* 0x000fe40003f64070 */
[----:B-1----:R-:W-:Y:S02]  /*47e0*/  LOP3.LUT R25, R25, 0x7, RZ, 0xc0, !PT ;  /* 0x0000000719197812 */ /* 0x002fe400078ec0ff */
[----:B------:R-:W-:Y:S01]  /*47f0*/  ISETP.GE.AND P0, PT, R10, RZ, PT ;  /* 0x000000ff0a00720c */ /* 0x000fe20003f06270 */
[----:B------:R-:W-:Y:S01]  /*4800*/  IMAD.SHL.U32 R10, R61, 0x80, RZ ;  /* 0x000000803d0a7824 */ /* 0x000fe200078e00ff */
[----:B------:R-:W-:Y:S01]  /*4810*/  LOP3.LUT R5, R5, 0x10, R24, 0x78, !PT ;  /* 0x0000001005057812 */ /* 0x000fe200078e7818 */
[----:B------:R-:W-:Y:S01]  /*4820*/  IMAD R25, R25, 0x90, RZ ;  /* 0x0000009019197824 */ /* 0x000fe200078e02ff */
[----:B------:R-:W-:-:S02]  /*4830*/  LOP3.LUT R61, R61, 0x1f, RZ, 0xc0, !PT ;  /* 0x0000001f3d3d7812 */ /* 0x000fc400078ec0ff */
[----:B------:R-:W-:Y:S02]  /*4840*/  LOP3.LUT R10, R5, 0x800, R10, 0xf8, !PT ;  /* 0x00000800050a7812 */ /* 0x000fe400078ef80a */
[----:B------:R-:W-:Y:S01]  /*4850*/  LOP3.LUT R24, R25, 0x30, R24, 0x78, !PT ;  /* 0x0000003019187812 */ /* 0x000fe200078e7818 */
[----:B------:R-:W-:Y:S02]  /*4860*/  IMAD R5, R61, R9, RZ ;  /* 0x000000093d057224 */ /* 0x000fe400078e02ff */
[--C-:B------:R-:W-:Y:S01]  /*4870*/  @!P4 IMAD.IADD R2, R2, 0x1, -R4.reuse ;  /* 0x000000010202c824 */ /* 0x100fe200078e0a04 */
[----:B------:R-:W-:Y:S01]  /*4880*/  ISETP.GE.AND P4, PT, R3, RZ, PT ;  /* 0x000000ff0300720c */ /* 0x000fe20003f86270 */
[----:B------:R-:W-:Y:S01]  /*4890*/  @!P3 IMAD.IADD R0, R0, 0x1, -R4 ;  /* 0x000000010000b824 */ /* 0x000fe200078e0a04 */
[----:B------:R-:W2:Y:S01]  /*48a0*/  LDL.LU R3, [R1+0x1458] ;  /* 0x0014580001037983 */ /* 0x000ea20000300800 */
[----:B------:R-:W-:Y:S01]  /*48b0*/  IMAD R25, R9, 0x20, R5 ;  /* 0x0000002009197824 */ /* 0x000fe200078e0205 */
[----:B------:R-:W-:-:S02]  /*48c0*/  LEA R4, P3, R5, UR8, 0x1 ;  /* 0x0000000805047c11 */ /* 0x000fc4000f8608ff */
[----:B------:R0:W-:Y:S01]  /*48d0*/  STL [R1+0x62c], R24 ;  /* 0x00062c1801007387 */ /* 0x0001e20000100800 */
[----:B------:R-:W-:Y:S01]  /*48e0*/  @!P6 IMAD.MOV R59, RZ, RZ, -R59 ;  /* 0x000000ffff3be224 */ /* 0x000fe200078e0a3b */
[----:B------:R-:W-:Y:S02]  /*48f0*/  LEA.HI.X.SX32 R5, R5, UR9, 0x1, P3 ;  /* 0x0000000905057c11 */ /* 0x000fe400098f0eff */
[----:B------:R-:W3:Y:S01]  /*4900*/  LDL.LU R10, [R1+0x1c] ;  /* 0x00001c00010a7983 */ /* 0x000ee20000300800 */
[----:B------:R-:W-:Y:S01]  /*4910*/  @!P5 IMAD.MOV R58, RZ, RZ, -R58 ;  /* 0x000000ffff3ad224 */ /* 0x000fe200078e0a3a */
[----:B------:R-:W-:Y:S02]  /*4920*/  ISETP.GE.AND P5, PT, R11, RZ, PT ;  /* 0x000000ff0b00720c */ /* 0x000fe40003fa6270 */
[----:B------:R-:W4:Y:S01]  /*4930*/  LDL.LU R9, [R1+0x18] ;  /* 0x0000180001097983 */ /* 0x000f220000300800 */
[----:B0-----:R-:W-:-:S03]  /*4940*/  LEA R24, P6, R25, UR8, 0x1 ;  /* 0x0000000819187c11 */ /* 0x001fc6000f8c08ff */
[----:B------:R-:W4:Y:S04]  /*4950*/  LDL.LU R60, [R1+0x14] ;  /* 0x00001400013c7983 */ /* 0x000f280000300800 */
[----:B------:R-:W4:Y:S01]  /*4960*/  LDL.LU R61, [R1+0x10] ;  /* 0x00001000013d7983 */ /* 0x000f220000300800 */
[----:B------:R-:W-:Y:S01]  /*4970*/  LEA.HI.X.SX32 R25, R25, UR9, 0x1, P6 ;  /* 0x0000000919197c11 */ /* 0x000fe2000b0f0eff */
[----:B------:R-:W-:Y:S01]  /*4980*/  @!P0 IMAD.MOV R8, RZ, RZ, -R8 ;  /* 0x000000ffff088224 */ /* 0x000fe200078e0a08 */
[----:B------:R-:W-:Y:S01]  /*4990*/  ULDC.64 UR8, c[0x0][0x210] ;  /* 0x0000840000087ab9 */ /* 0x000fe20000000a00 */
[----:B------:R-:W4:Y:S04]  /*49a0*/  LDL.LU R11, [R1+0x1454] ;  /* 0x00145400010b7983 */ /* 0x000f280000300800 */
[----:B------:R0:W-:Y:S04]  /*49b0*/  STL [R1+0x142c], R4 ;  /* 0x00142c0401007387 */ /* 0x0001e80000100800 */
[----:B0-----:R-:W4:Y:S04]  /*49c0*/  LDL.LU R4, [R1] ;  /* 0x0000000001047983 */ /* 0x001f280000300800 */
[----:B------:R0:W-:Y:S04]  /*49d0*/  STL [R1+0x1428], R5 ;  /* 0x0014280501007387 */ /* 0x0001e80000100800 */
[----:B0-----:R-:W4:Y:S04]  /*49e0*/  LDL.LU R5, [R1+0x4] ;  /* 0x0000040001057983 */ /* 0x001f280000300800 */
[----:B------:R0:W-:Y:S04]  /*49f0*/  STL [R1+0x1434], R24 ;  /* 0x0014341801007387 */ /* 0x0001e80000100800 */
[----:B0-----:R-:W4:Y:S04]  /*4a00*/  LDL.LU R24, [R1+0xc] ;  /* 0x00000c0001187983 */ /* 0x001f280000300800 */
[----:B------:R0:W-:Y:S04]  /*4a10*/  STL [R1+0x1430], R25 ;  /* 0x0014301901007387 */ /* 0x0001e80000100800 */
[----:B0-----:R-:W4:Y:S01]  /*4a20*/  LDL.LU R25, [R1+0x8] ;  /* 0x0000080001197983 */ /* 0x001f220000300800 */
[----:B--2---:R-:W-:-:S02]  /*4a30*/  ISETP.NE.AND P3, PT, R3, RZ, PT ;  /* 0x000000ff0300720c */ /* 0x004fc40003f65270 */
[----:B------:R-:W-:-:S04]  /*4a40*/  LOP3.LUT R3, RZ, R3, RZ, 0x33, !PT ;  /* 0x00000003ff037212 */ /* 0x000fc800078e33ff */
[C---:B---3--:R-:W-:Y:S02]  /*4a50*/  SEL R10, R3.reuse, R10, !P3 ;  /* 0x0000000a030a7207 */ /* 0x048fe40005800000 */
[----:B----4-:R-:W-:-:S03]  /*4a60*/  SEL R9, R3, R9, !P3 ;  /* 0x0000000903097207 */ /* 0x010fc60005800000 */
[----:B------:R0:W-:Y:S01]  /*4a70*/  STL [R1+0x1c], R10 ;  /* 0x00001c0a01007387 */ /* 0x0001e20000100800 */
[C---:B------:R-:W-:Y:S02]  /*4a80*/  SEL R60, R3.reuse, R60, !P3 ;  /* 0x0000003c033c7207 */ /* 0x040fe40005800000 */
[C---:B------:R-:W-:Y:S01]  /*4a90*/  SEL R61, R3.reuse, R61, !P3 ;  /* 0x0000003d033d7207 */ /* 0x040fe20005800000 */
[----:B0-----:R-:W2:Y:S04]  /*4aa0*/  LDL.LU R10, [R1+0x1450] ;  /* 0x00145000010a7983 */ /* 0x001ea80000300800 */
[----:B------:R0:W-:Y:S04]  /*4ab0*/  STL [R1+0x18], R9 ;  /* 0x0000180901007387 */ /* 0x0001e80000100800 */
[----:B0-----:R-:W3:Y:S04]  /*4ac0*/  LDL.LU R9, [R1+0x144c] ;  /* 0x00144c0001097983 */ /* 0x001ee80000300800 */
[----:B------:R0:W-:Y:S04]  /*4ad0*/  STL [R1+0x14], R60 ;  /* 0x0000143c01007387 */ /* 0x0001e80000100800 */
[----:B0-----:R-:W4:Y:S01]  /*4ae0*/  LDL.LU R60, [R1+0x1448] ;  /* 0x00144800013c7983 */ /* 0x001f220000300800 */
[----:B------:R-:W-:-:S03]  /*4af0*/  SEL R5, R3, R5, !P3 ;  /* 0x0000000503057207 */ /* 0x000fc60005800000 */
[----:B------:R0:W-:Y:S04]  /*4b00*/  STL [R1+0x10], R61 ;  /* 0x0000103d01007387 */ /* 0x0001e80000100800 */
[----:B0-----:R-:W4:Y:S01]  /*4b10*/  LDL.LU R61, [R1+0x1444] ;  /* 0x00144400013d7983 */ /* 0x001f220000300800 */
[----:B------:R-:W-:-:S05]  /*4b20*/  SEL R24, R3, R24, !P3 ;  /* 0x0000001803187207 */ /* 0x000fca0005800000 */
[----:B------:R-:W-:Y:S01]  /*4b30*/  STL [R1+0x1438], R24 ;  /* 0x0014381801007387 */ /* 0x000fe20000100800 */
[----:B------:R-:W-:-:S05]  /*4b40*/  SEL R25, R3, R25, !P3 ;  /* 0x0000001903197207 */ /* 0x000fca0005800000 */
[----:B------:R-:W-:Y:S04]  /*4b50*/  STL [R1+0x143c], R25 ;  /* 0x00143c1901007387 */ /* 0x000fe80000100800 */
[----:B------:R0:W-:Y:S04]  /*4b60*/  STL [R1+0x1440], R5 ;  /* 0x0014400501007387 */ /* 0x0001e80000100800 */
[----:B0-----:R-:W4:Y:S04]  /*4b70*/  LDL.LU R5, [R1+0x1c] ;  /* 0x00001c0001057983 */ /* 0x001f280000300800 */
[----:B------:R-:W4:Y:S04]  /*4b80*/  LDL.LU R25, [R1+0x18] ;  /* 0x0000180001197983 */ /* 0x000f280000300800 */
[----:B------:R-:W4:Y:S01]  /*4b90*/  LDL.LU R24, [R1+0x14] ;  /* 0x0000140001187983 */ /* 0x000f220000300800 */
[----:B------:R-:W-:-:S02]  /*4ba0*/  @!P1 IMAD.MOV R7, RZ, RZ, -R7 ;  /* 0x000000ffff079224 */ /* 0x000fc400078e0a07 */
[----:B------:R-:W-:Y:S02]  /*4bb0*/  @!P2 IMAD.MOV R6, RZ, RZ, -R6 ;  /* 0x000000ffff06a224 */ /* 0x000fe400078e0a06 */
[----:B------:R-:W-:Y:S02]  /*4bc0*/  @!P4 IMAD.MOV R2, RZ, RZ, -R2 ;  /* 0x000000ffff02c224 */ /* 0x000fe400078e0a02 */
[----:B------:R-:W-:Y:S01]  /*4bd0*/  @!P5 IMAD.MOV R0, RZ, RZ, -R0 ;  /* 0x000000ffff00d224 */ /* 0x000fe200078e0a00 */
[C---:B------:R-:W-:Y:S02]  /*4be0*/  SEL R4, R3.reuse, R4, !P3 ;  /* 0x0000000403047207 */ /* 0x040fe40005800000 */
[C---:B------:R-:W-:Y:S02]  /*4bf0*/  SEL R11, R3.reuse, R11, !P3 ;  /* 0x0000000b030b7207 */ /* 0x040fe40005800000 */
[C---:B------:R-:W-:Y:S02]  /*4c00*/  SEL R12, R3.reuse, R12, !P3 ;  /* 0x0000000c030c7207 */ /* 0x040fe40005800000 */
[----:B------:R-:W-:-:S02]  /*4c10*/  SEL R13, R3, R13, !P3 ;  /* 0x0000000d030d7207 */ /* 0x000fc40005800000 */
[C---:B------:R-:W-:Y:S02]  /*4c20*/  SEL R14, R3.reuse, R14, !P3 ;  /* 0x0000000e030e7207 */ /* 0x040fe40005800000 */
[C---:B------:R-:W-:Y:S02]  /*4c30*/  SEL R15, R3.reuse, R15, !P3 ;  /* 0x0000000f030f7207 */ /* 0x040fe40005800000 */
        /* <DEDUP_REMOVED lines=47> */
[C---:B--2---:R-:W-:Y:S02]  /*4f30*/  SEL R10, R3.reuse, R10, !P3 ;  /* 0x0000000a030a7207 */ /* 0x044fe40005800000 */
[C---:B---3--:R-:W-:Y:S02]  /*4f40*/  SEL R9, R3.reuse, R9, !P3 ;  /* 0x0000000903097207 */ /* 0x048fe40005800000 */
[C---:B----4-:R-:W-:Y:S02]  /*4f50*/  SEL R60, R3.reuse, R60, !P3 ;  /* 0x0000003c033c7207 */ /* 0x050fe40005800000 */
[----:B------:R-:W-:Y:S02]  /*4f60*/  SEL R61, R3, R61, !P3 ;  /* 0x0000003d033d7207 */ /* 0x000fe40005800000 */
[----:B------:R-:W2:Y:S01]  /*4f70*/  LDL.LU R3, [R1+0x10] ;  /* 0x0000100001037983 */ /* 0x000ea20000300800 */
[----:B------:R-:W-:-:S02]  /*4f80*/  IMAD R5, R5, UR5, RZ ;  /* 0x0000000505057c24 */ /* 0x000fc4000f8e02ff */
[----:B------:R-:W-:-:S03]  /*4f90*/  IMAD R25, R25, UR5, RZ ;  /* 0x0000000519197c24 */ /* 0x000fc6000f8e02ff */
[----:B------:R0:W-:Y:S01]  /*4fa0*/  STL [R1+0x9c], R5 ;  /* 0x00009c0501007387 */ /* 0x0001e20000100800 */
[----:B------:R-:W-:-:S03]  /*4fb0*/  IMAD R24, R24, UR5, RZ ;  /* 0x0000000518187c24 */ /* 0x000fc6000f8e02ff */
[----:B0-----:R-:W3:Y:S04]  /*4fc0*/  LDL.LU R5, [R1+0x1440] ;  /* 0x0014400001057983 */ /* 0x001ee80000300800 */
[----:B------:R0:W-:Y:S04]  /*4fd0*/  STL [R1+0xa8], R25 ;  /* 0x0000a81901007387 */ /* 0x0001e80000100800 */
[----:B0-----:R-:W4:Y:S04]  /*4fe0*/  LDL.LU R25, [R1+0x143c] ;  /* 0x00143c0001197983 */ /* 0x001f280000300800 */
[----:B------:R0:W-:Y:S04]  /*4ff0*/  STL [R1+0xac], R24 ;  /* 0x0000ac1801007387 */ /* 0x0001e80000100800 */
[----:B0-----:R-:W4:Y:S01]  /*5000*/  LDL.LU R24, [R1+0x1438] ;  /* 0x0014380001187983 */ /* 0x001f220000300800 */
[----:B------:R-:W-:-:S02]  /*5010*/  IMAD R41, R41, UR5, RZ ;  /* 0x0000000529297c24 */ /* 0x000fc4000f8e02ff */
[----:B--2---:R-:W-:-:S05]  /*5020*/  IMAD R3, R3, UR5, RZ ;  /* 0x0000000503037c24 */ /* 0x004fca000f8e02ff */
[----:B------:R4:W-:Y:S01]  /*5030*/  STL [R1+0xb0], R3 ;  /* 0x0000b00301007387 */ /* 0x0009e20000100800 */
[----:B---3--:R-:W-:Y:S02]  /*5040*/  IMAD R5, R5, UR5, RZ ;  /* 0x0000000505057c24 */ /* 0x008fe4000f8e02ff */
[----:B----4-:R-:W-:Y:S02]  /*5050*/  IMAD R3, R24, UR5, RZ ;  /* 0x0000000518037c24 */ /* 0x010fe4000f8e02ff */
[----:B------:R-:W2:Y:S04]  /*5060*/  LDL.LU R24, [R1+0x1434] ;  /* 0x0014340001187983 */ /* 0x000ea80000300800 */
[----:B------:R0:W-:Y:S02]  /*5070*/  STL [R1+0xb4], R3 ;  /* 0x0000b40301007387 */ /* 0x0001e40000100800 */
[----:B0-----:R-:W-:-:S02]  /*5080*/  IMAD R3, R25, UR5, RZ ;  /* 0x0000000519037c24 */ /* 0x001fc4000f8e02ff */
[----:B------:R-:W2:Y:S04]  /*5090*/  LDL.LU R25, [R1+0x1430] ;  /* 0x0014300001197983 */ /* 0x000ea80000300800 */
[----:B------:R0:W-:Y:S04]  /*50a0*/  STL [R1+0xc0], R3 ;  /* 0x0000c00301007387 */ /* 0x0001e80000100800 */
[----:B------:R1:W-:Y:S01]  /*50b0*/  STL [R1+0xc4], R5 ;  /* 0x0000c40501007387 */ /* 0x0003e20000100800 */
[----:B0-----:R-:W-:Y:S02]  /*50c0*/  IMAD R3, R4, UR5, RZ ;  /* 0x0000000504037c24 */ /* 0x001fe4000f8e02ff */
[----:B-1----:R-:W-:-:S03]  /*50d0*/  IMAD R5, R61, UR5, RZ ;  /* 0x000000053d057c24 */ /* 0x002fc6000f8e02ff */
[----:B------:R0:W-:Y:S01]  /*50e0*/  STL [R1+0xc8], R3 ;  /* 0x0000c80301007387 */ /* 0x0001e20000100800 */
[----:B------:R-:W-:-:S03]  /*50f0*/  IMAD R4, R60, UR5, RZ ;  /* 0x000000053c047c24 */ /* 0x000fc6000f8e02ff */
[----:B------:R1:W-:Y:S01]  /*5100*/  STL [R1+0xcc], R5 ;  /* 0x0000cc0501007387 */ /* 0x0003e20000100800 */
[----:B0-----:R-:W-:-:S03]  /*5110*/  IMAD R3, R9, UR5, RZ ;  /* 0x0000000509037c24 */ /* 0x001fc6000f8e02ff */
[----:B------:R0:W-:Y:S01]  /*5120*/  STL [R1+0xd8], R4 ;  /* 0x0000d80401007387 */ /* 0x0001e20000100800 */
[----:B-1----:R-:W-:-:S03]  /*5130*/  IMAD R5, R10, UR5, RZ ;  /* 0x000000050a057c24 */ /* 0x002fc6000f8e02ff */
[----:B------:R1:W-:Y:S04]  /*5140*/  STL [R1+0xdc], R3 ;  /* 0x0000dc0301007387 */ /* 0x0003e80000100800 */
[----:B------:R3:W-:Y:S01]  /*5150*/  STL [R1+0xe0], R5 ;  /* 0x0000e00501007387 */ /* 0x0007e20000100800 */
[----:B0-----:R-:W-:Y:S02]  /*5160*/  IMAD R4, R11, UR5, RZ ;  /* 0x000000050b047c24 */ /* 0x001fe4000f8e02ff */
[----:B-1----:R-:W-:-:S03]  /*5170*/  IMAD R3, R12, UR5, RZ ;  /* 0x000000050c037c24 */ /* 0x002fc6000f8e02ff */
[----:B------:R0:W-:Y:S01]  /*5180*/  STL [R1+0xe4], R4 ;  /* 0x0000e40401007387 */ /* 0x0001e20000100800 */
[----:B---3--:R-:W-:-:S03]  /*5190*/  IMAD R5, R13, UR5, RZ ;  /* 0x000000050d057c24 */ /* 0x008fc6000f8e02ff */
[----:B------:R1:W-:Y:S04]  /*51a0*/  STL [R1+0xf0], R3 ;  /* 0x0000f00301007387 */ /* 0x0003e80000100800 */
[----:B------:R3:W-:Y:S01]  /*51b0*/  STL [R1+0xf4], R5 ;  /* 0x0000f40501007387 */ /* 0x0007e20000100800 */
[----:B0-----:R-:W-:Y:S02]  /*51c0*/  IMAD R4, R14, UR5, RZ ;  /* 0x000000050e047c24 */ /* 0x001fe4000f8e02ff */
[----:B-1----:R-:W-:-:S03]  /*51d0*/  IMAD R3, R15, UR5, RZ ;  /* 0x000000050f037c24 */ /* 0x002fc6000f8e02ff */
[----:B------:R0:W-:Y:S01]  /*51e0*/  STL [R1+0xf8], R4 ;  /* 0x0000f80401007387 */ /* 0x0001e20000100800 */
[----:B---3--:R-:W-:-:S03]  /*51f0*/  IMAD R5, R23, UR5, RZ ;  /* 0x0000000517057c24 */ /* 0x008fc6000f8e02ff */
[----:B------:R-:W-:Y:S01]  /*5200*/  STL [R1+0xfc], R3 ;  /* 0x0000fc0301007387 */ /* 0x000fe20000100800 */
[----:B------:R-:W-:-:S03]  /*5210*/  IMAD R15, R26, UR5, RZ ;  /* 0x000000051a0f7c24 */ /* 0x000fc6000f8e02ff */
[----:B------:R1:W-:Y:S01]  /*5220*/  STL [R1+0x134], R5 ;  /* 0x0001340501007387 */ /* 0x0003e20000100800 */
[----:B0-----:R-:W-:-:S03]  /*5230*/  IMAD R4, R27, UR5, RZ ;  /* 0x000000051b047c24 */ /* 0x001fc6000f8e02ff */
[----:B------:R0:W-:Y:S01]  /*5240*/  STL [R1+0x138], R15 ;  /* 0x0001380f01007387 */ /* 0x0001e20000100800 */
[----:B-1----:R-:W-:-:S03]  /*5250*/  IMAD R5, R28, UR5, RZ ;  /* 0x000000051c057c24 */ /* 0x002fc6000f8e02ff */
[----:B------:R1:W-:Y:S01]  /*5260*/  STL [R1+0x13c], R4 ;  /* 0x00013c0401007387 */ /* 0x0003e20000100800 */
[----:B0-----:R-:W-:-:S03]  /*5270*/  IMAD R15, R29, UR5, RZ ;  /* 0x000000051d0f7c24 */ /* 0x001fc6000f8e02ff */
[----:B------:R0:W-:Y:S01]  /*5280*/  STL [R1+0x148], R5 ;  /* 0x0001480501007387 */ /* 0x0001e20000100800 */
[----:B-1----:R-:W-:-:S03]  /*5290*/  IMAD R4, R30, UR5, RZ ;  /* 0x000000051e047c24 */ /* 0x002fc6000f8e02ff */
[----:B------:R1:W-:Y:S01]  /*52a0*/  STL [R1+0x14c], R15 ;  /* 0x00014c0f01007387 */ /* 0x0003e20000100800 */
[----:B0-----:R-:W-:-:S03]  /*52b0*/  IMAD R5, R31, UR5, RZ ;  /* 0x000000051f057c24 */ /* 0x001fc6000f8e02ff */
[----:B------:R0:W-:Y:S04]  /*52c0*/  STL [R1+0x150], R4 ;  /* 0x0001500401007387 */ /* 0x0001e80000100800 */
[----:B------:R3:W-:Y:S01]  /*52d0*/  STL [R1+0x154], R5 ;  /* 0x0001540501007387 */ /* 0x0007e20000100800 */
[----:B-1----:R-:W-:Y:S02]  /*52e0*/  IMAD R15, R32, UR5, RZ ;  /* 0x00000005200f7c24 */ /* 0x002fe4000f8e02ff */
[----:B0-----:R-:W-:-:S03]  /*52f0*/  IMAD R4, R33, UR5, RZ ;  /* 0x0000000521047c24 */ /* 0x001fc6000f8e02ff */
        /* <DEDUP_REMOVED lines=8> */
[----:B------:R1:W-:Y:S01]  /*5380*/  STL [R1+0x178], R4 ;  /* 0x0001780401007387 */ /* 0x0003e20000100800 */
[----:B------:R-:W-:-:S03]  /*5390*/  IMAD R14, R16, UR5, RZ ;  /* 0x00000005100e7c24 */ /* 0x000fc6000f8e02ff */
[----:B------:R3:W-:Y:S01]  /*53a0*/  STL [R1+0x17c], R5 ;  /* 0x00017c0501007387 */ /* 0x0007e20000100800 */
[----:B0-----:R-:W-:Y:S02]  /*53b0*/  IMAD R15, R38, UR5, RZ ;  /* 0x00000005260f7c24 */ /* 0x001fe4000f8e02ff */
[----:B-1----:R-:W-:-:S03]  /*53c0*/  IMAD R4, R39, UR5, RZ ;  /* 0x0000000527047c24 */ /* 0x002fc6000f8e02ff */
[----:B------:R0:W-:Y:S01]  /*53d0*/  STL [R1+0x180], R15 ;  /* 0x0001800f01007387 */ /* 0x0001e20000100800 */
[----:B------:R-:W-:Y:S02]  /*53e0*/  IMAD R39, R42, UR5, RZ ;  /* 0x000000052a277c24 */ /* 0x000fe4000f8e02ff */
[----:B---3--:R-:W-:Y:S01]  /*53f0*/  IMAD R5, R40, UR5, RZ ;  /* 0x0000000528057c24 */ /* 0x008fe2000f8e02ff */
[----:B------:R-:W-:Y:S01]  /*5400*/  STL [R1+0x184], R4 ;  /* 0x0001840401007387 */ /* 0x000fe20000100800 */
[----:B------:R-:W-:Y:S02]  /*5410*/  IMAD R16, R45, UR5, RZ ;  /* 0x000000052d107c24 */ /* 0x000fe4000f8e02ff */
[----:B------:R-:W-:Y:S01]  /*5420*/  IMAD R37, R43, UR5, RZ ;  /* 0x000000052b257c24 */ /* 0x000fe2000f8e02ff */
[----:B------:R-:W-:Y:S01]  /*5430*/  STL [R1+0x190], R5 ;  /* 0x0001900501007387 */ /* 0x000fe20000100800 */
[----:B0-----:R-:W-:-:S03]  /*5440*/  IMAD R15, R46, UR5, RZ ;  /* 0x000000052e0f7c24 */ /* 0x001fc6000f8e02ff */
[----:B------:R-:W-:Y:S01]  /*5450*/  STL [R1+0x198], R41 ;  /* 0x0001982901007387 */ /* 0x000fe20000100800 */
[----:B------:R-:W-:Y:S02]  /*5460*/  IMAD R35, R44, UR5, RZ ;  /* 0x000000052c237c24 */ /* 0x000fe4000f8e02ff */
[----:B------:R-:W-:Y:S01]  /*5470*/  IMAD R33, R47, UR5, RZ ;  /* 0x000000052f217c24 */ /* 0x000fe2000f8e02ff */
[----:B------:R-:W-:Y:S04]  /*5480*/  STL [R1+0x1a8], R39 ;  /* 0x0001a82701007387 */ /* 0x000fe80000100800 */
[----:B------:R0:W-:Y:S04]  /*5490*/  STL [R1+0x1c8], R16 ;  /* 0x0001c81001007387 */ /* 0x0001e80000100800 */
[----:B------:R-:W-:Y:S01]  /*54a0*/  STL [R1+0x1b0], R37 ;  /* 0x0001b02501007387 */ /* 0x000fe20000100800 */
[----:B------:R-:W-:-:S03]  /*54b0*/  IMAD R31, R48, UR5, RZ ;  /* 0x00000005301f7c24 */ /* 0x000fc6000f8e02ff */
[----:B------:R1:W-:Y:S01]  /*54c0*/  STL [R1+0x1d8], R15 ;  /* 0x0001d80f01007387 */ /* 0x0003e20000100800 */
[----:B0-----:R-:W-:-:S03]  /*54d0*/  IMAD R16, R49, UR5, RZ ;  /* 0x0000000531107c24 */ /* 0x001fc6000f8e02ff */
[----:B------:R-:W-:Y:S01]  /*54e0*/  STL [R1+0x1c0], R35 ;  /* 0x0001c02301007387 */ /* 0x000fe20000100800 */
[----:B------:R-:W-:-:S03]  /*54f0*/  IMAD R29, R51, UR5, RZ ;  /* 0x00000005331d7c24 */ /* 0x000fc6000f8e02ff */
[----:B------:R-:W-:Y:S01]  /*5500*/  STL [R1+0x98], R33 ;  /* 0x0000982101007387 */ /* 0x000fe20000100800 */
[----:B-1----:R-:W-:-:S03]  /*5510*/  IMAD R15, R50, UR5, RZ ;  /* 0x00000005320f7c24 */ /* 0x002fc6000f8e02ff */
[----:B------:R0:W-:Y:S04]  /*5520*/  STL [R1+0x90], R16 ;  /* 0x0000901001007387 */ /* 0x0001e80000100800 */
[----:B------:R1:W-:Y:S01]  /*5530*/  STL [R1+0x8c], R15 ;  /* 0x00008c0f01007387 */ /* 0x0003e20000100800 */
[----:B0-----:R-:W-:-:S03]  /*5540*/  IMAD R16, R52, UR5, RZ ;  /* 0x0000000534107c24 */ /* 0x001fc6000f8e02ff */
[----:B------:R-:W-:Y:S01]  /*5550*/  STL [R1+0x94], R31 ;  /* 0x0000941f01007387 */ /* 0x000fe20000100800 */
[----:B-1----:R-:W-:-:S03]  /*5560*/  IMAD R15, R53, UR5, RZ ;  /* 0x00000005350f7c24 */ /* 0x002fc6000f8e02ff */
[----:B------:R-:W3:Y:S01]  /*5570*/  LDL.LU R60, [R1+0x9c] ;  /* 0x00009c00013c7983 */ /* 0x000ee20000300800 */
[----:B------:R-:W-:-:S03]  /*5580*/  IMAD R13, R17, UR5, RZ ;  /* 0x00000005110d7c24 */ /* 0x000fc6000f8e02ff */
[----:B------:R0:W-:Y:S01]  /*5590*/  STL [R1+0x84], R16 ;  /* 0x0000841001007387 */ /* 0x0001e20000100800 */
[----:B------:R-:W-:-:S03]  /*55a0*/  IMAD R17, R54, UR5, RZ ;  /* 0x0000000536117c24 */ /* 0x000fc6000f8e02ff */
[----:B------:R-:W-:Y:S04]  /*55b0*/  STL [R1+0x88], R29 ;  /* 0x0000881d01007387 */ /* 0x000fe80000100800 */
[----:B------:R1:W-:Y:S01]  /*55c0*/  STL [R1+0x80], R15 ;  /* 0x0000800f01007387 */ /* 0x0003e20000100800 */
[----:B0-----:R-:W-:-:S03]  /*55d0*/  IMAD R16, R55, UR5, RZ ;  /* 0x0000000537107c24 */ /* 0x001fc6000f8e02ff */
[----:B------:R-:W4:Y:S04]  /*55e0*/  LDL.LU R61, [R1+0xa8] ;  /* 0x0000a800013d7983 */ /* 0x000f280000300800 */
[----:B------:R-:W4:Y:S01]  /*55f0*/  LDL.LU R27, [R1+0xac] ;  /* 0x0000ac00011b7983 */ /* 0x000f220000300800 */
[----:B-1----:R-:W-:-:S03]  /*5600*/  IMAD R15, R56, UR5, RZ ;  /* 0x00000005380f7c24 */ /* 0x002fc6000f8e02ff */
[----:B------:R-:W-:Y:S04]  /*5610*/  STL [R1+0x7c], R17 ;  /* 0x00007c1101007387 */ /* 0x000fe80000100800 */
[----:B------:R-:W4:Y:S04]  /*5620*/  LDL.LU R26, [R1+0xb0] ;  /* 0x0000b000011a7983 */ /* 0x000f280000300800 */
[----:B------:R-:W-:Y:S04]  /*5630*/  STL [R1+0x78], R16 ;  /* 0x0000781001007387 */ /* 0x000fe80000100800 */
[----:B------:R-:W4:Y:S04]  /*5640*/  LDL.LU R28, [R1+0xb4] ;  /* 0x0000b400011c7983 */ /* 0x000f280000300800 */
[----:B------:R0:W-:Y:S04]  /*5650*/  STL [R1+0x74], R15 ;  /* 0x0000740f01007387 */ /* 0x0001e80000100800 */
[----:B------:R-:W4:Y:S04]  /*5660*/  LDL.LU R30, [R1+0xc0] ;  /* 0x0000c000011e7983 */ /* 0x000f280000300800 */
[----:B------:R-:W4:Y:S01]  /*5670*/  LDL.LU R32, [R1+0xc4] ;  /* 0x0000c40001207983 */ /* 0x000f220000300800 */
[----:B0-----:R-:W-:-:S05]  /*5680*/  IMAD R15, R57, UR5, RZ ;  /* 0x00000005390f7c24 */ /* 0x001fca000f8e02ff */
[----:B------:R0:W-:Y:S04]  /*5690*/  STL [R1+0x70], R15 ;  /* 0x0000700f01007387 */ /* 0x0001e80000100800 */
[----:B------:R-:W4:Y:S04]  /*56a0*/  LDL.LU R34, [R1+0xc8] ;  /* 0x0000c80001227983 */ /* 0x000f280000300800 */
[----:B------:R-:W4:Y:S04]  /*56b0*/  LDL.LU R36, [R1+0xcc] ;  /* 0x0000cc0001247983 */ /* 0x000f280000300800 */
[----:B------:R-:W4:Y:S04]  /*56c0*/  LDL.LU R38, [R1+0xd8] ;  /* 0x0000d80001267983 */ /* 0x000f280000300800 */
[----:B------:R-:W4:Y:S04]  /*56d0*/  LDL.LU R40, [R1+0xdc] ;  /* 0x0000dc0001287983 */ /* 0x000f280000300800 */
[----:B------:R-:W4:Y:S04]  /*56e0*/  LDL.LU R42, [R1+0xe0] ;  /* 0x0000e000012a7983 */ /* 0x000f280000300800 */
[----:B------:R-:W4:Y:S04]  /*56f0*/  LDL.LU R44, [R1+0xe4] ;  /* 0x0000e400012c7983 */ /* 0x000f280000300800 */
[----:B------:R-:W4:Y:S01]  /*5700*/  LDL.LU R46, [R1+0xf0] ;  /* 0x0000f000012e7983 */ /* 0x000f220000300800 */
[----:B------:R-:W-:-:S03]  /*5710*/  IMAD R16, R58, UR5, RZ ;  /* 0x000000053a107c24 */ /* 0x000fc6000f8e02ff */
[----:B------:R-:W4:Y:S04]  /*5720*/  LDL.LU R48, [R1+0xf4] ;  /* 0x0000f40001307983 */ /* 0x000f280000300800 */
[----:B------:R-:W4:Y:S04]  /*5730*/  LDL.LU R50, [R1+0xf8] ;  /* 0x0000f80001327983 */ /* 0x000f280000300800 */
[----:B------:R-:W-:Y:S04]  /*5740*/  STL [R1+0x6c], R16 ;  /* 0x00006c1001007387 */ /* 0x000fe80000100800 */
[----:B------:R-:W4:Y:S01]  /*5750*/  LDL.LU R52, [R1+0xfc] ;  /* 0x0000fc0001347983 */ /* 0x000f220000300800 */
[----:B0-----:R-:W-:-:S02]  /*5760*/  IMAD R15, R59, UR5, RZ ;  /* 0x000000053b0f7c24 */ /* 0x001fc4000f8e02ff */
[----:B------:R-:W-:Y:S02]  /*5770*/  IMAD R8, R8, UR5, RZ ;  /* 0x0000000508087c24 */ /* 0x000fe4000f8e02ff */
[----:B------:R-:W-:Y:S02]  /*5780*/  IMAD R7, R7, UR5, RZ ;  /* 0x0000000507077c24 */ /* 0x000fe4000f8e02ff */
[----:B------:R-:W-:Y:S02]  /*5790*/  IMAD R12, R18, UR5, RZ ;  /* 0x00000005120c7c24 */ /* 0x000fe4000f8e02ff */
[----:B------:R-:W-:Y:S01]  /*57a0*/  IMAD R6, R6, UR5, RZ ;  /* 0x0000000506067c24 */ /* 0x000fe2000f8e02ff */
[----:B------:R3:W-:Y:S01]  /*57b0*/  STL [R1+0x68], R15 ;  /* 0x0000680f01007387 */ /* 0x0007e20000100800 */
[----:B------:R-:W-:Y:S02]  /*57c0*/  IMAD.MOV.U32 R54, RZ, RZ, R14 ;  /* 0x000000ffff367224 */ /* 0x000fe400078e000e */
[----:B------:R-:W-:Y:S01]  /*57d0*/  IMAD R2, R2, UR5, RZ ;  /* 0x0000000502027c24 */ /* 0x000fe2000f8e02ff */
[----:B------:R-:W-:Y:S01]  /*57e0*/  STL [R1+0x64], R8 ;  /* 0x0000640801007387 */ /* 0x000fe20000100800 */
[----:B------:R-:W-:-:S02]  /*57f0*/  IMAD.MOV.U32 R56, RZ, RZ, R13 ;  /* 0x000000ffff387224 */ /* 0x000fc400078e000d */
[----:B------:R-:W-:Y:S01]  /*5800*/  IMAD.MOV.U32 R58, RZ, RZ, R12 ;  /* 0x000000ffff3a7224 */ /* 0x000fe200078e000c */
[----:B------:R-:W-:Y:S01]  /*5810*/  STL [R1+0x60], R7 ;  /* 0x0000600701007387 */ /* 0x000fe20000100800 */
[----:B------:R-:W-:-:S03]  /*5820*/  IMAD R9, R21, UR5, RZ ;  /* 0x0000000515097c24 */ /* 0x000fc6000f8e02ff */
[----:B------:R0:W-:Y:S01]  /*5830*/  STL [R1+0x5c], R6 ;  /* 0x00005c0601007387 */ /* 0x0001e20000100800 */
[----:B------:R-:W-:-:S03]  /*5840*/  IMAD.MOV.U32 R47, RZ, RZ, R9 ;  /* 0x000000ffff2f7224 */ /* 0x000fc600078e0009 */
[----:B------:R-:W-:Y:S01]  /*5850*/  STL [R1+0x58], R2 ;  /* 0x0000580201007387 */ /* 0x000fe20000100800 */
[----:B------:R-:W-:-:S04]  /*5860*/  IMAD R3, R22, UR5, RZ ;  /* 0x0000000516037c24 */ /* 0x000fc8000f8e02ff */
[----:B------:R-:W-:Y:S02]  /*5870*/  IMAD.MOV.U32 R49, RZ, RZ, R3 ;  /* 0x000000ffff317224 */ /* 0x000fe400078e0003 */
[----:B------:R-:W-:Y:S02]  /*5880*/  IMAD R11, R19, UR5, RZ ;  /* 0x00000005130b7c24 */ /* 0x000fe4000f8e02ff */
[----:B------:R-:W-:Y:S02]  /*5890*/  IMAD R10, R20, UR5, RZ ;  /* 0x00000005140a7c24 */ /* 0x000fe4000f8e02ff */
[----:B------:R-:W-:Y:S02]  /*58a0*/  IMAD.MOV.U32 R53, RZ, RZ, R11 ;  /* 0x000000ffff357224 */ /* 0x000fe400078e000b */
[----:B------:R-:W-:Y:S02]  /*58b0*/  IMAD.MOV.U32 R51, RZ, RZ, R10 ;  /* 0x000000ffff337224 */ /* 0x000fe400078e000a */
[----:B--2---:R-:W-:-:S04]  /*58c0*/  IMAD.WIDE R18, R54, 0x2, R24 ;  /* 0x0000000236127825 */ /* 0x004fc800078e0218 */
[----:B------:R-:W-:-:S04]  /*58d0*/  IMAD.WIDE R20, R56, 0x2, R24 ;  /* 0x0000000238147825 */ /* 0x000fc800078e0218 */
[----:B------:R-:W-:-:S04]  /*58e0*/  IMAD.WIDE R22, R58, 0x2, R24 ;  /* 0x000000023a167825 */ /* 0x000fc800078e0218 */
[----:B---3--:R-:W-:-:S05]  /*58f0*/  IMAD.WIDE R14, R60, 0x2, R24 ;  /* 0x000000023c0e7825 */ /* 0x008fca00078e0218 */
[----:B------:R-:W-:Y:S01]  /*5900*/  STL.64 [R1+0x50], R14 ;  /* 0x0000500e01007387 */ /* 0x000fe20000100a00 */
[----:B----4-:R-:W-:-:S04]  /*5910*/  IMAD.WIDE R12, R61, 0x2, R24 ;  /* 0x000000023d0c7825 */ /* 0x010fc800078e0218 */
[--C-:B0-----:R-:W-:Y:S01]  /*5920*/  IMAD.WIDE R6, R27, 0x2, R24.reuse ;  /* 0x000000021b067825 */ /* 0x101fe200078e0218 */
[----:B------:R-:W-:Y:S04]  /*5930*/  STL.64 [R1+0x48], R12 ;  /* 0x0000480c01007387 */ /* 0x000fe80000100a00 */
[----:B------:R0:W-:Y:S01]  /*5940*/  STL.64 [R1+0x40], R6 ;  /* 0x0000400601007387 */ /* 0x0001e20000100a00 */
[----:B------:R-:W-:-:S05]  /*5950*/  IMAD.WIDE R8, R26, 0x2, R24 ;  /* 0x000000021a087825 */ /* 0x000fca00078e0218 */
[----:B------:R-:W-:Y:S01]  /*5960*/  STL.64 [R1+0x38], R8 ;  /* 0x0000380801007387 */ /* 0x000fe20000100a00 */
[----:B0-----:R-:W-:-:S05]  /*5970*/  IMAD.WIDE R6, R28, 0x2, R24 ;  /* 0x000000021c067825 */ /* 0x001fca00078e0218 */
[----:B------:R0:W-:Y:S01]  /*5980*/  STL.64 [R1+0x30], R6 ;  /* 0x0000300601007387 */ /* 0x0001e20000100a00 */
[----:B------:R-:W-:-:S05]  /*5990*/  IMAD.WIDE R2, R30, 0x2, R24 ;  /* 0x000000021e027825 */ /* 0x000fca00078e0218 */
[----:B------:R1:W-:Y:S01]  /*59a0*/  STL.64 [R1+0x28], R2 ;  /* 0x0000280201007387 */ /* 0x0003e20000100a00 */
[----:B0-----:R-:W-:-:S04]  /*59b0*/  IMAD.WIDE R6, R32, 0x2, R24 ;  /* 0x0000000220067825 */ /* 0x001fc800078e0218 */
[--C-:B------:R-:W-:Y:S01]  /*59c0*/  IMAD.WIDE R8, R34, 0x2, R24.reuse ;  /* 0x0000000222087825 */ /* 0x100fe200078e0218 */
[----:B------:R0:W-:Y:S03]  /*59d0*/  STL.64 [R1+0x20], R6 ;  /* 0x0000200601007387 */ /* 0x0001e60000100a00 */
[--C-:B-1----:R-:W-:Y:S01]  /*59e0*/  IMAD.WIDE R2, R36, 0x2, R24.reuse ;  /* 0x0000000224027825 */ /* 0x102fe200078e0218 */
[----:B------:R1:W-:Y:S04]  /*59f0*/  STL.64 [R1+0x18], R8 ;  /* 0x0000180801007387 */ /* 0x0003e80000100a00 */
[----:B------:R-:W2:Y:S01]  /*5a00*/  LDL R59, [R1+0x160] ;  /* 0x00016000013b7983 */ /* 0x000ea20000100800 */
[----:B0-----:R-:W-:-:S03]  /*5a10*/  IMAD.WIDE R6, R38, 0x2, R24 ;  /* 0x0000000226067825 */ /* 0x001fc600078e0218 */
[----:B------:R0:W-:Y:S04]  /*5a20*/  STL.64 [R1+0x10], R2 ;  /* 0x0000100201007387 */ /* 0x0001e80000100a00 */
[----:B------:R3:W-:Y:S01]  /*5a30*/  STL.64 [R1+0x8], R6 ;  /* 0x0000080601007387 */ /* 0x0007e20000100a00 */
[----:B-1----:R-:W-:-:S04]  /*5a40*/  IMAD.WIDE R8, R44, 0x2, R24 ;  /* 0x000000022c087825 */ /* 0x002fc800078e0218 */
[----:B0-----:R-:W-:-:S04]  /*5a50*/  IMAD.WIDE R2, R40, 0x2, R24 ;  /* 0x0000000228027825 */ /* 0x001fc800078e0218 */
[--C-:B---3--:R-:W-:Y:S01]  /*5a60*/  IMAD.WIDE R6, R42, 0x2, R24.reuse ;  /* 0x000000022a067825 */ /* 0x108fe200078e0218 */
[----:B------:R0:W-:Y:S03]  /*5a70*/  STL.64 [R1+0x1370], R2 ;  /* 0x0013700201007387 */ /* 0x0001e60000100a00 */
[--C-:B------:R-:W-:Y:S01]  /*5a80*/  IMAD.WIDE R10, R46, 0x2, R24.reuse ;  /* 0x000000022e0a7825 */ /* 0x100fe200078e0218 */
[----:B0-----:R-:W3:Y:S04]  /*5a90*/  LDL R2, [R1+0x150] ;  /* 0x0001500001027983 */ /* 0x001ee80000100800 */
[----:B------:R-:W4:Y:S04]  /*5aa0*/  LDL R3, [R1+0x154] ;  /* 0x0001540001037983 */ /* 0x000f280000100800 */
[----:B------:R0:W-:Y:S04]  /*5ab0*/  STL.64 [R1+0x1378], R6 ;  /* 0x0013780601007387 */ /* 0x0001e80000100a00 */
[----:B0-----:R-:W2:Y:S04]  /*5ac0*/  LDL R6, [R1+0x148] ;  /* 0x0001480001067983 */ /* 0x001ea80000100800 */
[----:B------:R-:W3:Y:S04]  /*5ad0*/  LDL R7, [R1+0x14c] ;  /* 0x00014c0001077983 */ /* 0x000ee80000100800 */
[----:B------:R0:W-:Y:S04]  /*5ae0*/  STL.64 [R1+0x1380], R8 ;  /* 0x0013800801007387 */ /* 0x0001e80000100a00 */
[----:B0-----:R-:W4:Y:S04]  /*5af0*/  LDL R8, [R1+0x138] ;  /* 0x0001380001087983 */ /* 0x001f280000100800 */
[----:B------:R-:W2:Y:S04]  /*5b00*/  LDL R9, [R1+0x13c] ;  /* 0x00013c0001097983 */ /* 0x000ea80000100800 */
[----:B------:R0:W-:Y:S04]  /*5b10*/  STL.64 [R1+0x1388], R10 ;  /* 0x0013880a01007387 */ /* 0x0001e80000100a00 */
[----:B0-----:R-:W3:Y:S01]  /*5b20*/  LDL R11, [R1+0x134] ;  /* 0x00013400010b7983 */ /* 0x001ee20000100800 */
[----:B------:R-:W-:-:S04]  /*5b30*/  IMAD.WIDE R12, R48, 0x2, R24 ;  /* 0x00000002300c7825 */ /* 0x000fc800078e0218 */
[--C-:B------:R-:W-:Y:S01]  /*5b40*/  IMAD.WIDE R14, R50, 0x2, R24.reuse ;  /* 0x00000002320e7825 */ /* 0x100fe200078e0218 */
[----:B------:R-:W-:Y:S03]  /*5b50*/  STL.64 [R1+0x1390], R12 ;  /* 0x0013900c01007387 */ /* 0x000fe60000100a00 */
[--C-:B------:R-:W-:Y:S01]  /*5b60*/  IMAD.WIDE R16, R52, 0x2, R24.reuse ;  /* 0x0000000234107825 */ /* 0x100fe200078e0218 */
[----:B------:R-:W-:Y:S04]  /*5b70*/  STL.64 [R1+0x1398], R14 ;  /* 0x0013980e01007387 */ /* 0x000fe80000100a00 */
[----:B------:R0:W-:Y:S04]  /*5b80*/  STL.64 [R1+0x13a0], R16 ;  /* 0x0013a01001007387 */ /* 0x0001e80000100a00 */
[----:B------:R-:W-:Y:S04]  /*5b90*/  STL.64 [R1+0x13a8], R18 ;  /* 0x0013a81201007387 */ /* 0x000fe80000100a00 */
[----:B------:R-:W-:Y:S01]  /*5ba0*/  STL.64 [R1+0x13b0], R20 ;  /* 0x0013b01401007387 */ /* 0x000fe20000100a00 */
[----:B0-----:R-:W-:-:S03]  /*5bb0*/  IMAD.WIDE R16, R53, 0x2, R24 ;  /* 0x0000000235107825 */ /* 0x001fc600078e0218 */
[----:B------:R-:W-:Y:S01]  /*5bc0*/  STL.64 [R1+0x13b8], R22 ;  /* 0x0013b81601007387 */ /* 0x000fe20000100a00 */
[----:B------:R-:W-:-:S03]  /*5bd0*/  IMAD.WIDE R14, R51, 0x2, R24 ;  /* 0x00000002330e7825 */ /* 0x000fc600078e0218 */
[----:B------:R-:W-:Y:S04]  /*5be0*/  STL.64 [R1+0xa0], R16 ;  /* 0x0000a01001007387 */ /* 0x000fe80000100a00 */
[----:B------:R-:W3:Y:S01]  /*5bf0*/  LDL R57, [R1+0x164] ;  /* 0x0001640001397983 */ /* 0x000ee20000100800 */
[----:B------:R-:W-:-:S03]  /*5c00*/  IMAD.WIDE R12, R47, 0x2, R24 ;  /* 0x000000022f0c7825 */ /* 0x000fc600078e0218 */
[----:B------:R-:W-:Y:S04]  /*5c10*/  STL.64 [R1+0xb8], R14 ;  /* 0x0000b80e01007387 */ /* 0x000fe80000100a00 */
[----:B------:R-:W3:Y:S04]  /*5c20*/  LDL R55, [R1+0x168] ;  /* 0x0001680001377983 */ /* 0x000ee80000100800 */
[----:B------:R0:W-:Y:S04]  /*5c30*/  STL.64 [R1+0xd0], R12 ;  /* 0x0000d00c01007387 */ /* 0x0001e80000100a00 */
[----:B------:R-:W3:Y:S04]  /*5c40*/  LDL R45, [R1+0x16c] ;  /* 0x00016c00012d7983 */ /* 0x000ee80000100800 */
[----:B------:R-:W3:Y:S04]  /*5c50*/  LDL R43, [R1+0x178] ;  /* 0x00017800012b7983 */ /* 0x000ee80000100800 */
[----:B0-----:R-:W3:Y:S04]  /*5c60*/  LDL.LU R12, [R1+0x17c] ;  /* 0x00017c00010c7983 */ /* 0x001ee80000300800 */
[----:B------:R-:W3:Y:S01]  /*5c70*/  LDL.LU R13, [R1+0x180] ;  /* 0x00018000010d7983 */ /* 0x000ee20000300800 */
[----:B------:R-:W-:-:S05]  /*5c80*/  IMAD.WIDE R16, R49, 0x2, R24 ;  /* 0x0000000231107825 */ /* 0x000fca00078e0218 */
[----:B------:R-:W-:Y:S01]  /*5c90*/  STL.64 [R1+0xe8], R16 ;  /* 0x0000e81001007387 */ /* 0x000fe20000100a00 */
[----:B----4-:R-:W-:-:S04]  /*5ca0*/  IMAD.WIDE R14, R8, 0x2, R24 ;  /* 0x00000002080e7825 */ /* 0x010fc800078e0218 */
[----:B--2---:R-:W-:-:S04]  /*5cb0*/  IMAD.WIDE R8, R9, 0x2, R24 ;  /* 0x0000000209087825 */ /* 0x004fc800078e0218 */
[----:B---3--:R-:W-:-:S05]  /*5cc0*/  IMAD.WIDE R10, R11, 0x2, R24 ;  /* 0x000000020b0a7825 */ /* 0x008fca00078e0218 */
[----:B------:R0:W-:Y:S04]  /*5cd0*/  STL.64 [R1+0x100], R10 ;  /* 0x0001000a01007387 */ /* 0x0001e80000100a00 */
[----:B------:R-:W-:Y:S04]  /*5ce0*/  STL.64 [R1+0x110], R14 ;  /* 0x0001100e01007387 */ /* 0x000fe80000100a00 */
[----:B------:R1:W-:Y:S01]  /*5cf0*/  STL.64 [R1+0x128], R8 ;  /* 0x0001280801007387 */ /* 0x0003e20000100a00 */
[----:B0-----:R-:W-:-:S04]  /*5d00*/  IMAD.WIDE R10, R6, 0x2, R24 ;  /* 0x00000002060a7825 */ /* 0x001fc800078e0218 */
[--C-:B------:R-:W-:Y:S01]  /*5d10*/  IMAD.WIDE R6, R7, 0x2, R24.reuse ;  /* 0x0000000207067825 */ /* 0x100fe200078e0218 */
[----:B-1----:R-:W2:Y:S04]  /*5d20*/  LDL.LU R8, [R1+0x1c8] ;  /* 0x0001c80001087983 */ /* 0x002ea80000300800 */
[----:B------:R0:W-:Y:S04]  /*5d30*/  STL.64 [R1+0x140], R10 ;  /* 0x0001400a01007387 */ /* 0x0001e80000100a00 */
[----:B------:R-:W3:Y:S04]  /*5d40*/  LDL.LU R9, [R1+0x1d8] ;  /* 0x0001d80001097983 */ /* 0x000ee80000300800 */
[----:B------:R1:W-:Y:S01]  /*5d50*/  STL.64 [R1+0x158], R6 ;  /* 0x0001580601007387 */ /* 0x0003e20000100a00 */
[----:B0-----:R-:W-:-:S04]  /*5d60*/  IMAD.WIDE R10, R2, 0x2, R24 ;  /* 0x00000002020a7825 */ /* 0x001fc800078e0218 */
[--C-:B------:R-:W-:Y:S01]  /*5d70*/  IMAD.WIDE R2, R3, 0x2, R24.reuse ;  /* 0x0000000203027825 */ /* 0x100fe200078e0218 */
[----:B-1----:R-:W4:Y:S04]  /*5d80*/  LDL.LU R6, [R1+0x90] ;  /* 0x0000900001067983 */ /* 0x002f280000300800 */
[----:B------:R0:W-:Y:S04]  /*5d90*/  STL.64 [R1+0x170], R10 ;  /* 0x0001700a01007387 */ /* 0x0001e80000100a00 */
[----:B------:R-:W4:Y:S04]  /*5da0*/  LDL.LU R7, [R1+0x8c] ;  /* 0x00008c0001077983 */ /* 0x000f280000300800 */
[----:B------:R1:W-:Y:S01]  /*5db0*/  STL.64 [R1+0x188], R2 ;  /* 0x0001880201007387 */ /* 0x0003e20000100a00 */
[----:B0-----:R-:W-:-:S03]  /*5dc0*/  IMAD.WIDE R10, R59, 0x2, R24 ;  /* 0x000000023b0a7825 */ /* 0x001fc600078e0218 */
[----:B------:R-:W4:Y:S04]  /*5dd0*/  LDL.LU R22, [R1+0x84] ;  /* 0x0000840001167983 */ /* 0x000f280000300800 */
[----:B-1----:R-:W4:Y:S04]  /*5de0*/  LDL.LU R2, [R1+0x80] ;  /* 0x0000800001027983 */ /* 0x002f280000300800 */
[----:B------:R0:W-:Y:S04]  /*5df0*/  STL.64 [R1+0x1a0], R10 ;  /* 0x0001a00a01007387 */ /* 0x0001e80000100a00 */
[----:B------:R-:W4:Y:S04]  /*5e00*/  LDL.LU R3, [R1+0x7c] ;  /* 0x00007c0001037983 */ /* 0x000f280000300800 */
[----:B------:R-:W4:Y:S04]  /*5e10*/  LDL.LU R23, [R1+0x78] ;  /* 0x0000780001177983 */ /* 0x000f280000300800 */
[----:B------:R-:W4:Y:S01]  /*5e20*/  LDL.LU R20, [R1+0x74] ;  /* 0x0000740001147983 */ /* 0x000f220000300800 */
[----:B0-----:R-:W-:-:S03]  /*5e30*/  IMAD.WIDE R10, R57, 0x2, R24 ;  /* 0x00000002390a7825 */ /* 0x001fc600078e0218 */
[----:B------:R-:W4:Y:S04]  /*5e40*/  LDL.LU R21, [R1+0x70] ;  /* 0x0000700001157983 */ /* 0x000f280000300800 */
[----:B------:R-:W4:Y:S04]  /*5e50*/  LDL.LU R18, [R1+0x6c] ;  /* 0x00006c0001127983 */ /* 0x000f280000300800 */
[----:B------:R-:W4:Y:S04]  /*5e60*/  LDL.LU R19, [R1+0x68] ;  /* 0x0000680001137983 */ /* 0x000f280000300800 */
[----:B------:R-:W4:Y:S04]  /*5e70*/  LDL.LU R16, [R1+0x64] ;  /* 0x0000640001107983 */ /* 0x000f280000300800 */
[----:B------:R-:W4:Y:S04]  /*5e80*/  LDL.LU R17, [R1+0x60] ;  /* 0x0000600001117983 */ /* 0x000f280000300800 */
[----:B------:R-:W4:Y:S04]  /*5e90*/  LDL.LU R14, [R1+0x5c] ;  /* 0x00005c00010e7983 */ /* 0x000f280000300800 */
[----:B------:R-:W4:Y:S04]  /*5ea0*/  LDL.LU R15, [R1+0x58] ;  /* 0x00005800010f7983 */ /* 0x000f280000300800 */
[----:B------:R0:W-:Y:S02]  /*5eb0*/  STL.64 [R1+0x1b8], R10 ;  /* 0x0001b80a01007387 */ /* 0x0001e40000100a00 */
[----:B0-----:R-:W-:-:S05]  /*5ec0*/  IMAD.WIDE R10, R55, 0x2, R24 ;  /* 0x00000002370a7825 */ /* 0x001fca00078e0218 */
[----:B------:R0:W-:Y:S02]  /*5ed0*/  STL.64 [R1+0x1d0], R10 ;  /* 0x0001d00a01007387 */ /* 0x0001e40000100a00 */
[----:B0-----:R-:W-:-:S05]  /*5ee0*/  IMAD.WIDE R10, R45, 0x2, R24 ;  /* 0x000000022d0a7825 */ /* 0x001fca00078e0218 */
[----:B------:R0:W-:Y:S02]  /*5ef0*/  STL.64 [R1+0x1e0], R10 ;  /* 0x0001e00a01007387 */ /* 0x0001e40000100a00 */
[----:B0-----:R-:W-:-:S05]  /*5f00*/  IMAD.WIDE R10, R43, 0x2, R24 ;  /* 0x000000022b0a7825 */ /* 0x001fca00078e0218 */
[----:B------:R0:W-:Y:S02]  /*5f10*/  STL.64 [R1+0x1e8], R10 ;  /* 0x0001e80a01007387 */ /* 0x0001e40000100a00 */
[----:B0-----:R-:W-:-:S05]  /*5f20*/  IMAD.WIDE R10, R12, 0x2, R24 ;  /* 0x000000020c0a7825 */ /* 0x001fca00078e0218 */
[----:B------:R0:W-:Y:S04]  /*5f30*/  STL.64 [R1+0x1f8], R10 ;  /* 0x0001f80a01007387 */ /* 0x0001e80000100a00 */
[----:B------:R-:W-:Y:S04]  /*5f40*/  STL [R1+0x13e8], R13 ;  /* 0x0013e80d01007387 */ /* 0x000fe80000100800 */
[----:B------:R1:W-:Y:S01]  /*5f50*/  STL [R1+0x13ec], R12 ;  /* 0x0013ec0c01007387 */ /* 0x0003e20000100800 */
[----:B0-----:R-:W-:-:S05]  /*5f60*/  IMAD.WIDE R10, R13, 0x2, R24 ;  /* 0x000000020d0a7825 */ /* 0x001fca00078e0218 */
[----:B------:R0:W-:Y:S01]  /*5f70*/  STL.64 [R1+0x208], R10 ;  /* 0x0002080a01007387 */ /* 0x0001e20000100a00 */
[----:B-1----:R-:W-:-:S03]  /*5f80*/  IMAD.WIDE R12, R4, 0x2, R24 ;  /* 0x00000002040c7825 */ /* 0x002fc600078e0218 */
[----:B------:R-:W4:Y:S01]  /*5f90*/  LDL.LU R4, [R1+0x142c] ;  /* 0x00142c0001047983 */ /* 0x000f220000300800 */
[----:B0-----:R-:W-:-:S03]  /*5fa0*/  IMAD.WIDE R10, R5, 0x2, R24 ;  /* 0x00000002050a7825 */ /* 0x001fc600078e0218 */
[----:B------:R-:W4:Y:S04]  /*5fb0*/  LDL.LU R5, [R1+0x1428] ;  /* 0x0014280001057983 */ /* 0x000f280000300800 */
[----:B------:R0:W-:Y:S04]  /*5fc0*/  STL.64 [R1+0x210], R12 ;  /* 0x0002100c01007387 */ /* 0x0001e80000100a00 */
[----:B------:R1:W-:Y:S01]  /*5fd0*/  STL.64 [R1+0x220], R10 ;  /* 0x0002200a01007387 */ /* 0x0003e20000100a00 */
[----:B0-----:R-:W-:-:S04]  /*5fe0*/  IMAD.WIDE R12, R41, 0x2, R24 ;  /* 0x00000002290c7825 */ /* 0x001fc800078e0218 */
[--C-:B-1----:R-:W-:Y:S01]  /*5ff0*/  IMAD.WIDE R10, R39, 0x2, R24.reuse ;  /* 0x00000002270a7825 */ /* 0x102fe200078e0218 */
[----:B------:R0:W-:Y:S04]  /*6000*/  STL.64 [R1+0x230], R12 ;  /* 0x0002300c01007387 */ /* 0x0001e80000100a00 */
[----:B------:R1:W-:Y:S01]  /*6010*/  STL.64 [R1+0x238], R10 ;  /* 0x0002380a01007387 */ /* 0x0003e20000100a00 */
[----:B0-----:R-:W-:-:S04]  /*6020*/  IMAD.WIDE R12, R37, 0x2, R24 ;  /* 0x00000002250c7825 */ /* 0x001fc800078e0218 */
[--C-:B-1----:R-:W-:Y:S01]  /*6030*/  IMAD.WIDE R10, R35, 0x2, R24.reuse ;  /* 0x00000002230a7825 */ /* 0x102fe200078e0218 */
[----:B------:R2:W-:Y:S04]  /*6040*/  STL.64 [R1+0x248], R12 ;  /* 0x0002480c01007387 */ /* 0x0005e80000100a00 */
[----:B------:R3:W-:Y:S01]  /*6050*/  STL.64 [R1+0x258], R10 ;  /* 0x0002580a01007387 */ /* 0x0007e20000100a00 */
[----:B------:R-:W-:Y:S01]  /*6060*/  IMAD R0, R0, UR5, RZ ;  /* 0x0000000500007c24 */ /* 0x000fe2000f8e02ff */
[----:B------:R-:W-:Y:S01]  /*6070*/  ULDC UR5, c[0x0][0x234] ;  /* 0x00008d0000057ab9 */ /* 0x000fe20000000800 */
[----:B--2---:R-:W-:-:S04]  /*6080*/  IMAD.WIDE R12, R8, 0x2, R24 ;  /* 0x00000002080c7825 */ /* 0x004fc800078e0218 */
[--C-:B---3--:R-:W-:Y:S01]  /*6090*/  IMAD.WIDE R10, R9, 0x2, R24.reuse ;  /* 0x00000002090a7825 */ /* 0x108fe200078e0218 */
[----:B------:R0:W-:Y:S04]  /*60a0*/  STL.64 [R1+0x13d8], R8 ;  /* 0x0013d80801007387 */ /* 0x0001e80000100a00 */
[----:B------:R1:W-:Y:S04]  /*60b0*/  STL.64 [R1+0x260], R12 ;  /* 0x0002600c01007387 */ /* 0x0003e80000100a00 */
[----:B------:R4:W-:Y:S01]  /*60c0*/  STL.64 [R1+0x270], R10 ;  /* 0x0002700a01007387 */ /* 0x0009e20000100a00 */
[----:B0-----:R-:W-:-:S04]  /*60d0*/  IMAD.WIDE R8, R33, 0x2, R24 ;  /* 0x0000000221087825 */ /* 0x001fc800078e0218 */
[--C-:B-1----:R-:W-:Y:S01]  /*60e0*/  IMAD.WIDE R12, R31, 0x2, R24.reuse ;  /* 0x000000021f0c7825 */ /* 0x102fe200078e0218 */
[----:B------:R0:W-:Y:S03]  /*60f0*/  STL.64 [R1+0x280], R8 ;  /* 0x0002800801007387 */ /* 0x0001e60000100a00 */
[--C-:B----4-:R-:W-:Y:S01]  /*6100*/  IMAD.WIDE R10, R6, 0x2, R24.reuse ;  /* 0x00000002060a7825 */ /* 0x110fe200078e0218 */
[----:B------:R-:W-:Y:S04]  /*6110*/  STL.64 [R1+0x288], R12 ;  /* 0x0002880c01007387 */ /* 0x000fe80000100a00 */
[----:B------:R-:W-:Y:S01]  /*6120*/  STL [R1+0x13c8], R7 ;  /* 0x0013c80701007387 */ /* 0x000fe20000100800 */
[----:B0-----:R-:W-:-:S03]  /*6130*/  IMAD.WIDE R8, R7, 0x2, R24 ;  /* 0x0000000207087825 */ /* 0x001fc600078e0218 */
[----:B------:R0:W-:Y:S04]  /*6140*/  STL.64 [R1+0x290], R10 ;  /* 0x0002900a01007387 */ /* 0x0001e80000100a00 */
[----:B------:R1:W-:Y:S04]  /*6150*/  STL [R1+0x13cc], R6 ;  /* 0x0013cc0601007387 */ /* 0x0003e80000100800 */
[----:B------:R2:W-:Y:S01]  /*6160*/  STL.64 [R1+0x2a0], R8 ;  /* 0x0002a00801007387 */ /* 0x0005e20000100a00 */
[----:B0-----:R-:W-:-:S04]  /*6170*/  IMAD.WIDE R10, R22, 0x2, R24 ;  /* 0x00000002160a7825 */ /* 0x001fc800078e0218 */
[----:B-1----:R-:W-:-:S04]  /*6180*/  IMAD.WIDE R6, R29, 0x2, R24 ;  /* 0x000000021d067825 */ /* 0x002fc800078e0218 */
[--C-:B--2---:R-:W-:Y:S01]  /*6190*/  IMAD.WIDE R8, R2, 0x2, R24.reuse ;  /* 0x0000000202087825 */ /* 0x104fe200078e0218 */
[----:B------:R0:W-:Y:S04]  /*61a0*/  STL.64 [R1+0x2a8], R6 ;  /* 0x0002a80601007387 */ /* 0x0001e80000100a00 */
[----:B------:R-:W-:Y:S04]  /*61b0*/  STL.64 [R1+0x2b0], R10 ;  /* 0x0002b00a01007387 */ /* 0x000fe80000100a00 */
[----:B------:R-:W-:Y:S01]  /*61c0*/  STL [R1+0x13c0], R3 ;  /* 0x0013c00301007387 */ /* 0x000fe20000100800 */
[----:B0-----:R-:W-:-:S03]  /*61d0*/  IMAD.WIDE R6, R3, 0x2, R24 ;  /* 0x0000000203067825 */ /* 0x001fc600078e0218 */
[----:B------:R-:W-:Y:S04]  /*61e0*/  STL.64 [R1+0x2b8], R8 ;  /* 0x0002b80801007387 */ /* 0x000fe80000100a00 */
[----:B------:R0:W-:Y:S04]  /*61f0*/  STL [R1+0x13c4], R2 ;  /* 0x0013c40201007387 */ /* 0x0001e80000100800 */
[----:B------:R1:W-:Y:S04]  /*6200*/  STL.64 [R1+0x2c0], R6 ;  /* 0x0002c00601007387 */ /* 0x0003e80000100a00 */
[----:B------:R-:W-:Y:S01]  /*6210*/  STL.64 [R1+0x13d0], R22 ;  /* 0x0013d01601007387 */ /* 0x000fe20000100a00 */
[----:B0-----:R-:W-:-:S04]  /*6220*/  IMAD.WIDE R2, R20, 0x2, R24 ;  /* 0x0000000214027825 */ /* 0x001fc800078e0218 */
[----:B-1----:R-:W-:-:S05]  /*6230*/  IMAD.WIDE R6, R23, 0x2, R24 ;  /* 0x0000000217067825 */ /* 0x002fca00078e0218 */
[----:B------:R0:W-:Y:S04]  /*6240*/  STL.64 [R1+0x2c8], R6 ;  /* 0x0002c80601007387 */ /* 0x0001e80000100a00 */
[----:B------:R-:W-:Y:S04]  /*6250*/  STL.64 [R1+0x13e0], R20 ;  /* 0x0013e01401007387 */ /* 0x000fe80000100a00 */
[----:B------:R1:W-:Y:S01]  /*6260*/  STL.64 [R1+0x2d0], R2 ;  /* 0x0002d00201007387 */ /* 0x0003e20000100a00 */
[----:B0-----:R-:W-:-:S05]  /*6270*/  IMAD.WIDE R6, R21, 0x2, R24 ;  /* 0x0000000215067825 */ /* 0x001fca00078e0218 */
[----:B------:R0:W-:Y:S01]  /*6280*/  STL.64 [R1+0x2d8], R6 ;  /* 0x0002d80601007387 */ /* 0x0001e20000100a00 */
[----:B-1----:R-:W-:-:S03]  /*6290*/  IMAD.WIDE R2, R18, 0x2, R24 ;  /* 0x0000000212027825 */ /* 0x002fc600078e0218 */
        /* <DEDUP_REMOVED lines=13> */
[----:B------:R-:W-:Y:S01]  /*6370*/  STL.64 [R1+0x308], R6 ;  /* 0x0003080601007387 */ /* 0x000fe20000100a00 */
[----:B-1----:R-:W-:-:S04]  /*6380*/  IMAD.WIDE R2, R0, 0x2, R24 ;  /* 0x0000000200027825 */ /* 0x002fc800078e0218 */
[----:B------:R-:W-:-:S04]  /*6390*/  IMAD.WIDE R10, R60, 0x2, R4 ;  /* 0x000000023c0a7825 */ /* 0x000fc800078e0204 */
[--C-:B------:R-:W-:Y:S01]  /*63a0*/  IMAD.WIDE R60, R61, 0x2, R4.reuse ;  /* 0x000000023d3c7825 */ /* 0x100fe200078e0204 */
[----:B------:R-:W-:Y:S03]  /*63b0*/  STL.64 [R1+0x1408], R10 ;  /* 0x0014080a01007387 */ /* 0x000fe60000100a00 */
[--C-:B------:R-:W-:Y:S01]  /*63c0*/  IMAD.WIDE R24, R27, 0x2, R4.reuse ;  /* 0x000000021b187825 */ /* 0x100fe200078e0204 */
[----:B------:R-:W-:Y:S03]  /*63d0*/  STL.64 [R1+0x310], R2 ;  /* 0x0003100201007387 */ /* 0x000fe60000100a00 */
[----:B------:R-:W-:Y:S01]  /*63e0*/  IMAD.WIDE R26, R26, 0x2, R4 ;  /* 0x000000021a1a7825 */ /* 0x000fe200078e0204 */
[----:B------:R0:W-:Y:S04]  /*63f0*/  STL.64 [R1+0x1410], R60 ;  /* 0x0014103c01007387 */ /* 0x0001e80000100a00 */
[----:B------:R1:W-:Y:S04]  /*6400*/  STL.64 [R1+0x1418], R24 ;  /* 0x0014181801007387 */ /* 0x0003e80000100a00 */
[----:B------:R2:W-:Y:S04]  /*6410*/  STL.64 [R1+0x1420], R26 ;  /* 0x0014201a01007387 */ /* 0x0005e80000100a00 */
[----:B0-----:R-:W3:Y:S04]  /*6420*/  LDL.LU R61, [R1+0x134] ;  /* 0x00013400013d7983 */ /* 0x001ee80000300800 */
        /* <DEDUP_REMOVED lines=11> */
[----:B-1----:R-:W-:-:S02]  /*64e0*/  IMAD.MOV.U32 R24, RZ, RZ, R53 ;  /* 0x000000ffff187224 */ /* 0x002fc400078e0035 */
[----:B------:R-:W-:Y:S01]  /*64f0*/  IMAD.MOV.U32 R25, RZ, RZ, R51 ;  /* 0x000000ffff197224 */ /* 0x000fe200078e0033 */
[----:B------:R-:W4:Y:S01]  /*6500*/  LDL.LU R21, [R1+0x184] ;  /* 0x0001840001157983 */ /* 0x000f220000300800 */
[----:B--2---:R-:W-:-:S03]  /*6510*/  IMAD.WIDE R26, R24, 0x2, R4 ;  /* 0x00000002181a7825 */ /* 0x004fc600078e0204 */
[----:B------:R-:W2:Y:S01]  /*6520*/  LDL.LU R22, [R1+0x190] ;  /* 0x0001900001167983 */ /* 0x000ea20000300800 */
[----:B------:R-:W-:-:S03]  /*6530*/  IMAD.WIDE R24, R25, 0x2, R4 ;  /* 0x0000000219187825 */ /* 0x000fc600078e0204 */
[----:B------:R-:W2:Y:S04]  /*6540*/  LDL.LU R8, [R1+0x198] ;  /* 0x0001980001087983 */ /* 0x000ea80000300800 */
[----:B------:R-:W2:Y:S01]  /*6550*/  LDL.LU R9, [R1+0x1a8] ;  /* 0x0001a80001097983 */ /* 0x000ea20000300800 */
[----:B------:R-:W-:-:S03]  /*6560*/  IMAD.MOV.U32 R3, RZ, RZ, R47 ;  /* 0x000000ffff037224 */ /* 0x000fc600078e002f */
[----:B------:R-:W2:Y:S04]  /*6570*/  LDL.LU R23, [R1+0x1b0] ;  /* 0x0001b00001177983 */ /* 0x000ea80000300800 */
[----:B------:R-:W2:Y:S04]  /*6580*/  LDL.LU R2, [R1+0x1c0] ;  /* 0x0001c00001027983 */ /* 0x000ea80000300800 */
[----:B------:R-:W2:Y:S04]  /*6590*/  LDL.LU R6, [R1+0x98] ;  /* 0x0000980001067983 */ /* 0x000ea80000300800 */
[----:B------:R-:W2:Y:S04]  /*65a0*/  LDL.LU R7, [R1+0x94] ;  /* 0x0000940001077983 */ /* 0x000ea80000300800 */
[----:B------:R0:W-:Y:S01]  /*65b0*/  STL.64 [R1+0xa8], R26 ;  /* 0x0000a81a01007387 */ /* 0x0001e20000100a00 */
[----:B------:R-:W-:-:S03]  /*65c0*/  IMAD.MOV.U32 R60, RZ, RZ, R49 ;  /* 0x000000ffff3c7224 */ /* 0x000fc600078e0031 */
[----:B0-----:R-:W2:Y:S04]  /*65d0*/  LDL.LU.64 R26, [R1+0x1420] ;  /* 0x00142000011a7983 */ /* 0x001ea80000300a00 */
[----:B------:R0:W-:Y:S02]  /*65e0*/  STL.64 [R1+0xb0], R24 ;  /* 0x0000b01801007387 */ /* 0x0001e40000100a00 */
[--C-:B0-----:R-:W-:Y:S02]  /*65f0*/  IMAD.WIDE R24, R3, 0x2, R4.reuse ;  /* 0x0000000203187825 */ /* 0x101fe400078e0204 */
[----:B------:R-:W2:Y:S04]  /*6600*/  LDL.LU R3, [R1+0x88] ;  /* 0x0000880001037983 */ /* 0x000ea80000300800 */
[----:B------:R0:W-:Y:S02]  /*6610*/  STL.64 [R1+0xc0], R24 ;  /* 0x0000c01801007387 */ /* 0x0001e40000100a00 */
[----:B0-----:R-:W-:-:S05]  /*6620*/  IMAD.WIDE R24, R60, 0x2, R4 ;  /* 0x000000023c187825 */ /* 0x001fca00078e0204 */
[----:B------:R0:W-:Y:S04]  /*6630*/  STL.64 [R1+0xc8], R24 ;  /* 0x0000c81801007387 */ /* 0x0001e80000100a00 */
[----:B0-----:R-:W2:Y:S01]  /*6640*/  LDL.LU.64 R24, [R1+0x1418] ;  /* 0x0014180001187983 */ /* 0x001ea20000300a00 */
[----:B---3--:R-:W-:-:S05]  /*6650*/  IMAD.WIDE R60, R61, 0x2, R4 ;  /* 0x000000023d3c7825 */ /* 0x008fca00078e0204 */
[----:B------:R4:W-:Y:S02]  /*6660*/  STL.64 [R1+0xd8], R60 ;  /* 0x0000d83c01007387 */ /* 0x0009e40000100a00 */
[----:B----4-:R-:W-:-:S04]  /*6670*/  IMAD.WIDE R60, R10, 0x2, R4 ;  /* 0x000000020a3c7825 */ /* 0x010fc800078e0204 */
[--C-:B------:R-:W-:Y:S01]  /*6680*/  IMAD.WIDE R10, R11, 0x2, R4.reuse ;  /* 0x000000020b0a7825 */ /* 0x100fe200078e0204 */
[----:B------:R0:W-:Y:S04]  /*6690*/  STL.64 [R1+0xe0], R60 ;  /* 0x0000e03c01007387 */ /* 0x0001e80000100a00 */
[----:B0-----:R-:W3:Y:S04]  /*66a0*/  LDL.LU.64 R60, [R1+0x1410] ;  /* 0x00141000013c7983 */ /* 0x001ee80000300a00 */
[----:B------:R0:W-:Y:S02]  /*66b0*/  STL.64 [R1+0xf0], R10 ;  /* 0x0000f00a01007387 */ /* 0x0001e40000100a00 */
[----:B0-----:R-:W-:-:S04]  /*66c0*/  IMAD.WIDE R10, R14, 0x2, R4 ;  /* 0x000000020e0a7825 */ /* 0x001fc800078e0204 */
[--C-:B------:R-:W-:Y:S01]  /*66d0*/  IMAD.WIDE R14, R15, 0x2, R4.reuse ;  /* 0x000000020f0e7825 */ /* 0x100fe200078e0204 */
[----:B------:R0:W-:Y:S04]  /*66e0*/  STL.64 [R1+0xf8], R10 ;  /* 0x0000f80a01007387 */ /* 0x0001e80000100a00 */
[----:B0-----:R-:W4:Y:S04]  /*66f0*/  LDL.LU.64 R10, [R1+0x1408] ;  /* 0x00140800010a7983 */ /* 0x001f280000300a00 */
[----:B------:R0:W-:Y:S02]  /*6700*/  STL.64 [R1+0x108], R14 ;  /* 0x0001080e01007387 */ /* 0x0001e40000100a00 */
[----:B0-----:R-:W-:-:S04]  /*6710*/  IMAD.WIDE R14, R16, 0x2, R4 ;  /* 0x00000002100e7825 */ /* 0x001fc800078e0204 */
        /* <DEDUP_REMOVED lines=9> */
[----:B0-----:R-:W-:-:S05]  /*67b0*/  IMAD.WIDE R18, R20, 0x2, R4 ;  /* 0x0000000214127825 */ /* 0x001fca00078e0204 */
[----:B------:R0:W-:Y:S02]  /*67c0*/  STL.64 [R1+0x148], R18 ;  /* 0x0001481201007387 */ /* 0x0001e40000100a00 */
[----:B0-----:R-:W-:-:S04]  /*67d0*/  IMAD.WIDE R18, R12, 0x2, R4 ;  /* 0x000000020c127825 */ /* 0x001fc800078e0204 */
[--C-:B------:R-:W-:Y:S01]  /*67e0*/  IMAD.WIDE R12, R13, 0x2, R4.reuse ;  /* 0x000000020d0c7825 */ /* 0x100fe200078e0204 */
[----:B------:R0:W-:Y:S04]  /*67f0*/  STL.64 [R1+0x150], R18 ;  /* 0x0001501201007387 */ /* 0x0001e80000100a00 */
[----:B0-----:R-:W3:Y:S04]  /*6800*/  LDL.LU.64 R18, [R1+0x13f0] ;  /* 0x0013f00001127983 */ /* 0x001ee80000300a00 */
[----:B------:R0:W-:Y:S04]  /*6810*/  STL.64 [R1+0x160], R12 ;  /* 0x0001600c01007387 */ /* 0x0001e80000100a00 */
[----:B0-----:R-:W2:Y:S02]  /*6820*/  LDL.LU R12, [R1+0x13ec] ;  /* 0x0013ec00010c7983 */ /* 0x001ea40000300800 */
[----:B--2---:R-:W-:-:S05]  /*6830*/  IMAD.WIDE R12, R12, 0x2, R4 ;  /* 0x000000020c0c7825 */ /* 0x004fca00078e0204 */
[----:B------:R0:W-:Y:S04]  /*6840*/  STL.64 [R1+0x168], R12 ;  /* 0x0001680c01007387 */ /* 0x0001e80000100a00 */
[----:B0-----:R-:W2:Y:S01]  /*6850*/  LDL.LU R13, [R1+0x13e8] ;  /* 0x0013e800010d7983 */ /* 0x001ea20000300800 */
[----:B------:R-:W-:-:S04]  /*6860*/  IMAD.WIDE R20, R21, 0x2, R4 ;  /* 0x0000000215147825 */ /* 0x000fc800078e0204 */
[----:B--2---:R-:W-:-:S05]  /*6870*/  IMAD.WIDE R12, R13, 0x2, R4 ;  /* 0x000000020d0c7825 */ /* 0x004fca00078e0204 */
[----:B------:R0:W-:Y:S04]  /*6880*/  STL.64 [R1+0x178], R12 ;  /* 0x0001780c01007387 */ /* 0x0001e80000100a00 */
[----:B0-----:R-:W2:Y:S04]  /*6890*/  LDL.LU.64 R12, [R1+0x50] ;  /* 0x00005000010c7983 */ /* 0x001ea80000300a00 */
[----:B------:R0:W-:Y:S02]  /*68a0*/  STL.64 [R1+0x180], R20 ;  /* 0x0001801401007387 */ /* 0x0001e40000100a00 */
[----:B0-----:R-:W-:-:S05]  /*68b0*/  IMAD.WIDE R20, R22, 0x2, R4 ;  /* 0x0000000216147825 */ /* 0x001fca00078e0204 */
[----:B------:R0:W-:Y:S02]  /*68c0*/  STL.64 [R1+0x190], R20 ;  /* 0x0001901401007387 */ /* 0x0001e40000100a00 */
[----:B0-----:R-:W-:-:S04]  /*68d0*/  IMAD.WIDE R20, R8, 0x2, R4 ;  /* 0x0000000208147825 */ /* 0x001fc800078e0204 */
[--C-:B------:R-:W-:Y:S01]  /*68e0*/  IMAD.WIDE R8, R9, 0x2, R4.reuse ;  /* 0x0000000209087825 */ /* 0x100fe200078e0204 */
[----:B------:R0:W-:Y:S04]  /*68f0*/  STL.64 [R1+0x198], R20 ;  /* 0x0001981401007387 */ /* 0x0001e80000100a00 */
[----:B0-----:R-:W4:Y:S04]  /*6900*/  LDL.LU.64 R20, [R1+0x13e0] ;  /* 0x0013e00001147983 */ /* 0x001f280000300a00 */
[----:B------:R0:W-:Y:S04]  /*6910*/  STL.64 [R1+0x1a8], R8 ;  /* 0x0001a80801007387 */ /* 0x0001e80000100a00 */
[----:B0-----:R-:W3:Y:S01]  /*6920*/  LDL.LU.64 R8, [R1+0x13d8] ;  /* 0x0013d80001087983 */ /* 0x001ee20000300a00 */
[----:B------:R-:W-:-:S05]  /*6930*/  IMAD.WIDE R22, R23, 0x2, R4 ;  /* 0x0000000217167825 */ /* 0x000fca00078e0204 */
[----:B------:R0:W-:Y:S02]  /*6940*/  STL.64 [R1+0x1b0], R22 ;  /* 0x0001b01601007387 */ /* 0x0001e40000100a00 */
[----:B0-----:R-:W-:-:S05]  /*6950*/  IMAD.WIDE R22, R2, 0x2, R4 ;  /* 0x0000000202167825 */ /* 0x001fca00078e0204 */
[----:B------:R3:W-:Y:S02]  /*6960*/  STL.64 [R1+0x1c0], R22 ;  /* 0x0001c01601007387 */ /* 0x0007e40000100a00 */
[----:B---3--:R-:W-:-:S05]  /*6970*/  IMAD.WIDE R22, R8, 0x2, R4 ;  /* 0x0000000208167825 */ /* 0x008fca00078e0204 */
[----:B------:R0:W-:Y:S02]  /*6980*/  STL.64 [R1+0x1c8], R22 ;  /* 0x0001c81601007387 */ /* 0x0001e40000100a00 */
[--C-:B0-----:R-:W-:Y:S02]  /*6990*/  IMAD.WIDE R22, R9, 0x2, R4.reuse ;  /* 0x0000000209167825 */ /* 0x101fe400078e0204 */
[----:B------:R-:W3:Y:S04]  /*69a0*/  LDL.LU.64 R8, [R1+0x40] ;  /* 0x0000400001087983 */ /* 0x000ee80000300a00 */
[----:B------:R0:W-:Y:S02]  /*69b0*/  STL.64 [R1+0x1d8], R22 ;  /* 0x0001d81601007387 */ /* 0x0001e40000100a00 */
[----:B0-----:R-:W-:-:S04]  /*69c0*/  IMAD.WIDE R22, R6, 0x2, R4 ;  /* 0x0000000206167825 */ /* 0x001fc800078e0204 */
[--C-:B------:R-:W-:Y:S01]  /*69d0*/  IMAD.WIDE R6, R7, 0x2, R4.reuse ;  /* 0x0000000207067825 */ /* 0x100fe200078e0204 */
[----:B------:R0:W-:Y:S04]  /*69e0*/  STL.64 [R1+0x98], R22 ;  /* 0x0000981601007387 */ /* 0x0001e80000100a00 */
[----:B0-----:R-:W2:Y:S04]  /*69f0*/  LDL.LU.64 R22, [R1+0x13d0] ;  /* 0x0013d00001167983 */ /* 0x001ea80000300a00 */
[----:B------:R0:W-:Y:S04]  /*6a00*/  STL.64 [R1+0x1f0], R6 ;  /* 0x0001f00601007387 */ /* 0x0001e80000100a00 */
[----:B0-----:R-:W4:Y:S02]  /*6a10*/  LDL.LU R6, [R1+0x13cc] ;  /* 0x0013cc0001067983 */ /* 0x001f240000300800 */
[----:B----4-:R-:W-:-:S05]  /*6a20*/  IMAD.WIDE R6, R6, 0x2, R4 ;  /* 0x0000000206067825 */ /* 0x010fca00078e0204 */
[----:B------:R0:W-:Y:S04]  /*6a30*/  STL.64 [R1+0x90], R6 ;  /* 0x0000900601007387 */ /* 0x0001e80000100a00 */
[----:B0-----:R-:W4:Y:S01]  /*6a40*/  LDL.LU R7, [R1+0x13c8] ;  /* 0x0013c80001077983 */ /* 0x001f220000300800 */
[----:B------:R-:W-:-:S04]  /*6a50*/  IMAD.WIDE R2, R3, 0x2, R4 ;  /* 0x0000000203027825 */ /* 0x000fc800078e0204 */
[----:B----4-:R-:W-:-:S05]  /*6a60*/  IMAD.WIDE R6, R7, 0x2, R4 ;  /* 0x0000000207067825 */ /* 0x010fca00078e0204 */
[----:B------:R0:W-:Y:S04]  /*6a70*/  STL.64 [R1+0x200], R6 ;  /* 0x0002000601007387 */ /* 0x0001e80000100a00 */
[----:B0-----:R-:W4:Y:S04]  /*6a80*/  LDL.LU.64 R6, [R1+0x38] ;  /* 0x0000380001067983 */ /* 0x001f280000300a00 */
[----:B------:R2:W-:Y:S02]  /*6a90*/  STL.64 [R1+0x88], R2 ;  /* 0x0000880201007387 */ /* 0x0005e40000100a00 */
[----:B--2---:R-:W-:-:S05]  /*6aa0*/  IMAD.WIDE R2, R22, 0x2, R4 ;  /* 0x0000000216027825 */ /* 0x004fca00078e0204 */
[----:B------:R0:W-:Y:S04]  /*6ab0*/  STL.64 [R1+0x218], R2 ;  /* 0x0002180201007387 */ /* 0x0001e80000100a00 */
[----:B0-----:R-:W2:Y:S02]  /*6ac0*/  LDL.LU R2, [R1+0x13c4] ;  /* 0x0013c40001027983 */ /* 0x001ea40000300800 */
[----:B--2---:R-:W-:-:S05]  /*6ad0*/  IMAD.WIDE R2, R2, 0x2, R4 ;  /* 0x0000000202027825 */ /* 0x004fca00078e0204 */
[----:B------:R0:W-:Y:S04]  /*6ae0*/  STL.64 [R1+0x80], R2 ;  /* 0x0000800201007387 */ /* 0x0001e80000100a00 */
[----:B0-----:R-:W2:Y:S01]  /*6af0*/  LDL.LU R3, [R1+0x13c0] ;  /* 0x0013c00001037983 */ /* 0x001ea20000300800 */
[----:B------:R-:W-:-:S04]  /*6b00*/  IMAD.WIDE R22, R23, 0x2, R4 ;  /* 0x0000000217167825 */ /* 0x000fc800078e0204 */
        /* <DEDUP_REMOVED lines=16> */
[----:B--2---:R-:W-:-:S05]  /*6c10*/  IMAD.WIDE R2, R3, 0x2, R4 ;  /* 0x0000000203027825 */ /* 0x004fca00078e0204 */
[----:B------:R0:W-:Y:S04]  /*6c20*/  STL.64 [R1+0x228], R2 ;  /* 0x0002280201007387 */ /* 0x0001e80000100a00 */
[----:B0-----:R-:W2:Y:S04]  /*6c30*/  LDL.LU.64 R2, [R1+0x30] ;  /* 0x0000300001027983 */ /* 0x001ea80000300a00 */
[----:B------:R0:W-:Y:S02]  /*6c40*/  STL.64 [R1+0x78], R22 ;  /* 0x0000781601007387 */ /* 0x0001e40000100a00 */
[----:B0-----:R-:W-:-:S04]  /*6c50*/  IMAD.WIDE R22, R20, 0x2, R4 ;  /* 0x0000000214167825 */ /* 0x001fc800078e0204 */
[--C-:B------:R-:W-:Y:S01]  /*6c60*/  IMAD.WIDE R20, R21, 0x2, R4.reuse ;  /* 0x0000000215147825 */ /* 0x100fe200078e0204 */
        /* <DEDUP_REMOVED lines=15> */
[----:B------:R0:W-:Y:S03]  /*6d60*/  STL.64 [R1+0x278], R16 ;  /* 0x0002781001007387 */ /* 0x0001e60000100a00 */
[----:B------:R-:W-:Y:S01]  /*6d70*/  IMAD.WIDE R4, R0, 0x2, R4 ;  /* 0x0000000200047825 */ /* 0x000fe200078e0204 */
[----:B0-----:R-:W2:Y:S04]  /*6d80*/  LDL.LU.64 R16, [R1+0x13a0] ;  /* 0x0013a00001107983 */ /* 0x001ea80000300a00 */
[----:B------:R0:W-:Y:S04]  /*6d90*/  STL.64 [R1+0x58], R14 ;  /* 0x0000580e01007387 */ /* 0x0001e80000100a00 */
[----:B0-----:R-:W2:Y:S04]  /*6da0*/  LDL.LU.64 R14, [R1+0x1398] ;  /* 0x00139800010e7983 */ /* 0x001ea80000300a00 */
[----:B------:R0:W-:Y:S04]  /*6db0*/  STL.64 [R1+0x298], R4 ;  /* 0x0002980401007387 */ /* 0x0001e80000100a00 */
[----:B0-----:R-:W3:Y:S01]  /*6dc0*/  LDL.LU.64 R4, [R1+0x48] ;  /* 0x0000480001047983 */ /* 0x001ee20000300a00 */
[----:B------:R-:W-:-:S03]  /*6dd0*/  IMAD.MOV.U32 R0, RZ, RZ, R13 ;  /* 0x000000ffff007224 */ /* 0x000fc600078e000d */
[----:B------:R0:W-:Y:S04]  /*6de0*/  STL [R1+0x1354], R12 ;  /* 0x0013540c01007387 */ /* 0x0001e80000100800 */
[----:B0-----:R-:W2:Y:S04]  /*6df0*/  LDL.LU.64 R12, [R1+0x1390] ;  /* 0x00139000010c7983 */ /* 0x001ea80000300a00 */
[----:B------:R-:W-:Y:S04]  /*6e00*/  STL [R1+0x1350], R10 ;  /* 0x0013500a01007387 */ /* 0x000fe80000100800 */
[----:B------:R0:W-:Y:S02]  /*6e10*/  STL [R1+0x134c], R0 ;  /* 0x00134c0001007387 */ /* 0x0001e40000100800 */
[----:B0-----:R-:W-:-:S02]  /*6e20*/  IMAD.MOV.U32 R0, RZ, RZ, R11 ;  /* 0x000000ffff007224 */ /* 0x001fc400078e000b */
[----:B------:R-:W2:Y:S04]  /*6e30*/  LDL.LU.64 R10, [R1+0x1388] ;  /* 0x00138800010a7983 */ /* 0x000ea80000300a00 */
[----:B---3--:R-:W-:Y:S04]  /*6e40*/  STL [R1+0x1348], R4 ;  /* 0x0013480401007387 */ /* 0x008fe80000100800 */
[----:B------:R0:W-:Y:S02]  /*6e50*/  STL [R1+0x1344], R0 ;  /* 0x0013440001007387 */ /* 0x0001e40000100800 */
[----:B0-----:R-:W-:-:S02]  /*6e60*/  IMAD.MOV.U32 R0, RZ, RZ, R5 ;  /* 0x000000ffff007224 */ /* 0x001fc400078e0005 */
[----:B------:R-:W3:Y:S04]  /*6e70*/  LDL.LU.64 R4, [R1+0x8] ;  /* 0x0000080001047983 */ /* 0x000ee80000300a00 */
[----:B------:R0:W-:Y:S04]  /*6e80*/  STL [R1+0x133c], R0 ;  /* 0x00133c0001007387 */ /* 0x0001e80000100800 */
[----:B------:R-:W-:Y:S04]  /*6e90*/  STL [R1+0x1340], R60 ;  /* 0x0013403c01007387 */ /* 0x000fe80000100800 */
[----:B------:R1:W-:Y:S01]  /*6ea0*/  STL [R1+0x1334], R61 ;  /* 0x0013343d01007387 */ /* 0x0003e20000100800 */
[----:B0-----:R-:W-:-:S03]  /*6eb0*/  IMAD.MOV.U32 R0, RZ, RZ, R9 ;  /* 0x000000ffff007224 */ /* 0x001fc600078e0009 */
[----:B-1----:R-:W3:Y:S04]  /*6ec0*/  LDL.LU.64 R60, [R1+0x10] ;  /* 0x00001000013c7983 */ /* 0x002ee80000300a00 */
[----:B------:R0:W-:Y:S04]  /*6ed0*/  STL [R1+0x1338], R8 ;  /* 0x0013380801007387 */ /* 0x0001e80000100800 */
[----:B0-----:R-:W3:Y:S04]  /*6ee0*/  LDL.LU.64 R8, [R1+0x1380] ;  /* 0x0013800001087983 */ /* 0x001ee80000300a00 */
[----:B------:R-:W-:Y:S04]  /*6ef0*/  STL [R1+0x1330], R24 ;  /* 0x0013301801007387 */ /* 0x000fe80000100800 */
[----:B------:R4:W-:Y:S04]  /*6f00*/  STL [R1+0x132c], R0 ;  /* 0x00132c0001007387 */ /* 0x0009e80000100800 */
[----:B------:R0:W-:Y:S01]  /*6f10*/  STL [R1+0x1324], R25 ;  /* 0x0013241901007387 */ /* 0x0001e20000100800 */
[----:B----4-:R-:W-:-:S03]  /*6f20*/  IMAD.MOV.U32 R0, RZ, RZ, R7 ;  /* 0x000000ffff007224 */ /* 0x010fc600078e0007 */
[----:B0-----:R-:W4:Y:S04]  /*6f30*/  LDL.LU.64 R24, [R1+0x18] ;  /* 0x0000180001187983 */ /* 0x001f280000300a00 */
[----:B------:R0:W-:Y:S04]  /*6f40*/  STL [R1+0x1328], R6 ;  /* 0x0013280601007387 */ /* 0x0001e80000100800 */
[----:B0-----:R-:W3:Y:S04]  /*6f50*/  LDL.LU.64 R6, [R1+0x1378] ;  /* 0x0013780001067983 */ /* 0x001ee80000300a00 */
[----:B------:R-:W-:Y:S04]  /*6f60*/  STL [R1+0x1320], R26 ;  /* 0x0013201a01007387 */ /* 0x000fe80000100800 */
[----:B------:R2:W-:Y:S04]  /*6f70*/  STL [R1+0x131c], R0 ;  /* 0x00131c0001007387 */ /* 0x0005e80000100800 */
[----:B------:R0:W-:Y:S01]  /*6f80*/  STL [R1+0x1314], R27 ;  /* 0x0013141b01007387 */ /* 0x0001e20000100800 */
[----:B--2---:R-:W-:-:S03]  /*6f90*/  IMAD.MOV.U32 R0, RZ, RZ, R3 ;  /* 0x000000ffff007224 */ /* 0x004fc600078e0003 */
[----:B0-----:R-:W2:Y:S04]  /*6fa0*/  LDL.LU.64 R26, [R1+0x20] ;  /* 0x00002000011a7983 */ /* 0x001ea80000300a00 */
[----:B------:R0:W-:Y:S04]  /*6fb0*/  STL [R1+0x1318], R2 ;  /* 0x0013180201007387 */ /* 0x0001e80000100800 */
[----:B0-----:R-:W3:Y:S04]  /*6fc0*/  LDL.LU.64 R2, [R1+0x1370] ;  /* 0x0013700001027983 */ /* 0x001ee80000300a00 */
[----:B------:R-:W-:Y:S04]  /*6fd0*/  STL [R1+0x1310], R28 ;  /* 0x0013101c01007387 */ /* 0x000fe80000100800 */
[----:B------:R-:W-:Y:S04]  /*6fe0*/  STL [R1+0x130c], R0 ;  /* 0x00130c0001007387 */ /* 0x000fe80000100800 */
[----:B------:R0:W-:Y:S04]  /*6ff0*/  STL [R1+0x1304], R29 ;  /* 0x0013041d01007387 */ /* 0x0001e80000100800 */
[----:B0-----:R-:W4:Y:S02]  /*7000*/  LDL.LU.64 R28, [R1+0x28] ;  /* 0x00002800011c7983 */ /* 0x001f240000300a00 */
[----:B----4-:R-:W-:-:S02]  /*7010*/  IMAD.MOV.U32 R0, RZ, RZ, R29 ;  /* 0x000000ffff007224 */ /* 0x010fc400078e001d */
[----:B------:R-:W-:Y:S04]  /*7020*/  STL [R1+0x1308], R28 ;  /* 0x0013081c01007387 */ /* 0x000fe80000100800 */
[----:B------:R-:W-:Y:S04]  /*7030*/  STL [R1+0x1300], R30 ;  /* 0x0013001e01007387 */ /* 0x000fe80000100800 */
[----:B------:R2:W-:Y:S04]  /*7040*/  STL [R1+0x12fc], R0 ;  /* 0x0012fc0001007387 */ /* 0x0005e80000100800 */
[----:B------:R-:W-:Y:S01]  /*7050*/  STL [R1+0x12f4], R31 ;  /* 0x0012f41f01007387 */ /* 0x000fe20000100800 */
[----:B--2---:R-:W-:-:S03]  /*7060*/  IMAD.MOV.U32 R0, RZ, RZ, R27 ;  /* 0x000000ffff007224 */ /* 0x004fc600078e001b */
[----:B------:R-:W-:Y:S04]  /*7070*/  STL [R1+0x12f8], R26 ;  /* 0x0012f81a01007387 */ /* 0x000fe80000100800 */
[----:B------:R-:W-:Y:S04]  /*7080*/  STL [R1+0x12f0], R32 ;  /* 0x0012f02001007387 */ /* 0x000fe80000100800 */
[----:B------:R0:W-:Y:S04]  /*7090*/  STL [R1+0x12ec], R0 ;  /* 0x0012ec0001007387 */ /* 0x0001e80000100800 */
[----:B------:R-:W-:Y:S01]  /*70a0*/  STL [R1+0x12e4], R33 ;  /* 0x0012e42101007387 */ /* 0x000fe20000100800 */
[----:B0-----:R-:W-:-:S03]  /*70b0*/  IMAD.MOV.U32 R0, RZ, RZ, R25 ;  /* 0x000000ffff007224 */ /* 0x001fc600078e0019 */
[----:B------:R-:W-:Y:S04]  /*70c0*/  STL [R1+0x12e8], R24 ;  /* 0x0012e81801007387 */ /* 0x000fe80000100800 */
[----:B------:R-:W-:Y:S04]  /*70d0*/  STL [R1+0x12e0], R34 ;  /* 0x0012e02201007387 */ /* 0x000fe80000100800 */
[----:B------:R3:W-:Y:S04]  /*70e0*/  STL [R1+0x12dc], R0 ;  /* 0x0012dc0001007387 */ /* 0x0007e80000100800 */
[----:B------:R-:W-:Y:S01]  /*70f0*/  STL [R1+0x12d4], R35 ;  /* 0x0012d42301007387 */ /* 0x000fe20000100800 */
[----:B---3--:R-:W-:-:S03]  /*7100*/  IMAD.MOV.U32 R0, RZ, RZ, R61 ;  /* 0x000000ffff007224 */ /* 0x008fc600078e003d */
[----:B------:R-:W-:Y:S04]  /*7110*/  STL [R1+0x12d8], R60 ;  /* 0x0012d83c01007387 */ /* 0x000fe80000100800 */
[----:B------:R-:W-:Y:S04]  /*7120*/  STL [R1+0x12d0], R36 ;  /* 0x0012d02401007387 */ /* 0x000fe80000100800 */
[----:B------:R0:W-:Y:S04]  /*7130*/  STL [R1+0x12cc], R0 ;  /* 0x0012cc0001007387 */ /* 0x0001e80000100800 */
[----:B------:R-:W-:Y:S01]  /*7140*/  STL [R1+0x12c4], R37 ;  /* 0x0012c42501007387 */ /* 0x000fe20000100800 */
[----:B0-----:R-:W-:-:S03]  /*7150*/  IMAD.MOV.U32 R0, RZ, RZ, R5 ;  /* 0x000000ffff007224 */ /* 0x001fc600078e0005 */
[----:B------:R-:W-:Y:S04]  /*7160*/  STL [R1+0x12c8], R4 ;  /* 0x0012c80401007387 */ /* 0x000fe80000100800 */
        /* <DEDUP_REMOVED lines=15> */
[----:B------:R0:W-:Y:S04]  /*7260*/  STL [R1+0x1288], R10 ;  /* 0x0012880a01007387 */ /* 0x0001e80000100800 */
[----:B------:R-:W-:Y:S04]  /*7270*/  STL [R1+0x127c], R11 ;  /* 0x00127c0b01007387 */ /* 0x000fe80000100800 */
[----:B------:R-:W-:Y:S04]  /*7280*/  STL [R1+0x1280], R46 ;  /* 0x0012802e01007387 */ /* 0x000fe80000100800 */
[----:B------:R-:W-:Y:S01]  /*7290*/  STL [R1+0x1274], R47 ;  /* 0x0012742f01007387 */ /* 0x000fe20000100800 */
[----:B0-----:R-:W0:Y:S03]  /*72a0*/  LDC R10, c[0x0][0x238] ;  /* 0x00008e00ff0a7b82 */ /* 0x001e260000000800 */
[----:B------:R-:W-:Y:S04]  /*72b0*/  STL [R1+0x1278], R12 ;  /* 0x0012780c01007387 */ /* 0x000fe80000100800 */
[----:B------:R-:W-:Y:S04]  /*72c0*/  STL [R1+0x126c], R13 ;  /* 0x00126c0d01007387 */ /* 0x000fe80000100800 */
[----:B------:R-:W-:Y:S04]  /*72d0*/  STL [R1+0x1270], R48 ;  /* 0x0012703001007387 */ /* 0x000fe80000100800 */
[----:B------:R-:W-:Y:S04]  /*72e0*/  STL [R1+0x1264], R49 ;  /* 0x0012643101007387 */ /* 0x000fe80000100800 */
[----:B------:R-:W2:Y:S04]  /*72f0*/  LDL.LU.64 R60, [R1+0xa0] ;  /* 0x0000a000013c7983 */ /* 0x000ea80000300a00 */
[----:B------:R-:W-:Y:S04]  /*7300*/  STL [R1+0x1268], R14 ;  /* 0x0012680e01007387 */ /* 0x000fe80000100800 */
[----:B------:R-:W-:Y:S04]  /*7310*/  STL [R1+0x125c], R15 ;  /* 0x00125c0f01007387 */ /* 0x000fe80000100800 */
[----:B------:R-:W3:Y:S04]  /*7320*/  LDL.LU.64 R36, [R1+0xa8] ;  /* 0x0000a80001247983 */ /* 0x000ee80000300a00 */
[----:B------:R-:W-:Y:S04]  /*7330*/  STL [R1+0x1260], R50 ;  /* 0x0012603201007387 */ /* 0x000fe80000100800 */
[----:B------:R-:W-:Y:S04]  /*7340*/  STL [R1+0x1254], R51 ;  /* 0x0012543301007387 */ /* 0x000fe80000100800 */
[----:B------:R-:W4:Y:S04]  /*7350*/  LDL.LU.64 R34, [R1+0xb8] ;  /* 0x0000b80001227983 */ /* 0x000f280000300a00 */
        /* <DEDUP_REMOVED lines=24> */
[----:B--2---:R1:W-:Y:S01]  /*74e0*/  STL [R1+0x778], R60 ;  /* 0x0007783c01007387 */ /* 0x0043e20000100800 */
[----:B------:R-:W-:-:S03]  /*74f0*/  IMAD.MOV.U32 R0, RZ, RZ, R61 ;  /* 0x000000ffff007224 */ /* 0x000fc600078e003d */
[----:B-1----:R-:W2:Y:S04]  /*7500*/  LDL.LU.64 R60, [R1+0xe0] ;  /* 0x0000e000013c7983 */ /* 0x002ea80000300a00 */
[----:B------:R1:W-:Y:S04]  /*7510*/  STL [R1+0x774], R0 ;  /* 0x0007740001007387 */ /* 0x0003e80000100800 */
[----:B---3--:R3:W-:Y:S01]  /*7520*/  STL [R1+0x780], R36 ;  /* 0x0007802401007387 */ /* 0x0087e20000100800 */
[----:B-1----:R-:W-:-:S03]  /*7530*/  IMAD.MOV.U32 R0, RZ, RZ, R37 ;  /* 0x000000ffff007224 */ /* 0x002fc600078e0025 */
[----:B---3--:R-:W3:Y:S04]  /*7540*/  LDL.LU.64 R36, [R1+0x128] ;  /* 0x0001280001247983 */ /* 0x008ee80000300a00 */
[----:B------:R1:W-:Y:S04]  /*7550*/  STL [R1+0x77c], R0 ;  /* 0x00077c0001007387 */ /* 0x0003e80000100800 */
[----:B----4-:R4:W-:Y:S01]  /*7560*/  STL [R1+0x788], R34 ;  /* 0x0007882201007387 */ /* 0x0109e20000100800 */
[----:B-1----:R-:W-:-:S03]  /*7570*/  IMAD.MOV.U32 R0, RZ, RZ, R35 ;  /* 0x000000ffff007224 */ /* 0x002fc600078e0023 */
[----:B----4-:R-:W4:Y:S04]  /*7580*/  LDL.LU.64 R34, [R1+0xf0] ;  /* 0x0000f00001227983 */ /* 0x010f280000300a00 */
[----:B------:R1:W-:Y:S04]  /*7590*/  STL [R1+0x784], R0 ;  /* 0x0007840001007387 */ /* 0x0003e80000100800 */
[----:B------:R0:W-:Y:S01]  /*75a0*/  STL [R1+0x790], R32 ;  /* 0x0007902001007387 */ /* 0x0001e20000100800 */
[----:B-1----:R-:W-:-:S03]  /*75b0*/  IMAD.MOV.U32 R0, RZ, RZ, R33 ;  /* 0x000000ffff007224 */ /* 0x002fc600078e0021 */
[----:B0-----:R-:W4:Y:S04]  /*75c0*/  LDL.LU.64 R32, [R1+0x140] ;  /* 0x0001400001207983 */ /* 0x001f280000300a00 */
[----:B------:R0:W-:Y:S04]  /*75d0*/  STL [R1+0x78c], R0 ;  /* 0x00078c0001007387 */ /* 0x0001e80000100800 */
[----:B------:R1:W-:Y:S01]  /*75e0*/  STL [R1+0x798], R30 ;  /* 0x0007981e01007387 */ /* 0x0003e20000100800 */
[----:B0-----:R-:W-:-:S03]  /*75f0*/  IMAD.MOV.U32 R0, RZ, RZ, R31 ;  /* 0x000000ffff007224 */ /* 0x001fc600078e001f */
[----:B-1----:R-:W4:Y:S04]  /*7600*/  LDL.LU.64 R30, [R1+0xf8] ;  /* 0x0000f800011e7983 */ /* 0x002f280000300a00 */
        /* <DEDUP_REMOVED lines=25> */
[----:B--2---:R1:W-:Y:S01]  /*77a0*/  STL [R1+0x7d0], R60 ;  /* 0x0007d03c01007387 */ /* 0x0043e20000100800 */
[----:B0-----:R-:W-:-:S03]  /*77b0*/  IMAD.MOV.U32 R0, RZ, RZ, R61 ;  /* 0x000000ffff007224 */ /* 0x001fc600078e003d */
[----:B-1----:R-:W2:Y:S04]  /*77c0*/  LDL.LU.64 R60, [R1+0x1a0] ;  /* 0x0001a000013c7983 */ /* 0x002ea80000300a00 */
[----:B------:R0:W-:Y:S04]  /*77d0*/  STL [R1+0x7cc], R0 ;  /* 0x0007cc0001007387 */ /* 0x0001e80000100800 */
[----:B---3--:R1:W-:Y:S01]  /*77e0*/  STL [R1+0x7d8], R36 ;  /* 0x0007d82401007387 */ /* 0x0083e20000100800 */
[----:B0-----:R-:W-:-:S03]  /*77f0*/  IMAD.MOV.U32 R0, RZ, RZ, R37 ;  /* 0x000000ffff007224 */ /* 0x001fc600078e0025 */
[----:B-1----:R-:W3:Y:S04]  /*7800*/  LDL.LU.64 R36, [R1+0x130] ;  /* 0x0001300001247983 */ /* 0x002ee80000300a00 */
[----:B------:R0:W-:Y:S04]  /*7810*/  STL [R1+0x7d4], R0 ;  /* 0x0007d40001007387 */ /* 0x0001e80000100800 */
[----:B----4-:R1:W-:Y:S01]  /*7820*/  STL [R1+0x7e0], R34 ;  /* 0x0007e02201007387 */ /* 0x0103e20000100800 */
        /* <DEDUP_REMOVED lines=55> */
[----:B------:R-:W-:Y:S04]  /*7ba0*/  STL [R1+0x850], R2 ;  /* 0x0008500201007387 */ /* 0x000fe80000100800 */
[----:B------:R-:W4:Y:S01]  /*7bb0*/  LDL.LU.64 R40, [R1+0x220] ;  /* 0x0002200001287983 */ /* 0x000f220000300a00 */
[----:B0-----:R-:W-:-:S05]  /*7bc0*/  IMAD.MOV.U32 R0, RZ, RZ, R3 ;  /* 0x000000ffff007224 */ /* 0x001fca00078e0003 */
        /* <DEDUP_REMOVED lines=25> */
[----:B---3--:R-:W-:Y:S04]  /*7d60*/  STL [R1+0x888], R36 ;  /* 0x0008882401007387 */ /* 0x008fe80000100800 */
[----:B------:R-:W3:Y:S01]  /*7d70*/  LDL.LU.64 R38, [R1+0x1b0] ;  /* 0x0001b00001267983 */ /* 0x000ee20000300a00 */
[----:B0-----:R-:W-:-:S05]  /*7d80*/  IMAD.MOV.U32 R0, RZ, RZ, R37 ;  /* 0x000000ffff007224 */ /* 0x001fca00078e0025 */
[----:B------:R4:W-:Y:S02]  /*7d90*/  STL [R1+0x884], R0 ;  /* 0x0008840001007387 */ /* 0x0009e40000100800 */
[----:B----4-:R-:W-:Y:S02]  /*7da0*/  IMAD.MOV.U32 R0, RZ, RZ, R35 ;  /* 0x000000ffff007224 */ /* 0x010fe400078e0023 */
[----:B------:R-:W-:Y:S04]  /*7db0*/  STL [R1+0x890], R34 ;  /* 0x0008902201007387 */ /* 0x000fe80000100800 */
[----:B------:R-:W4:Y:S04]  /*7dc0*/  LDL.LU.64 R36, [R1+0x258] ;  /* 0x0002580001247983 */ /* 0x000f280000300a00 */
[----:B------:R0:W-:Y:S04]  /*7dd0*/  STL [R1+0x88c], R0 ;  /* 0x00088c0001007387 */ /* 0x0001e80000100800 */
[----:B------:R1:W-:Y:S01]  /*7de0*/  STL [R1+0x898], R32 ;  /* 0x0008982001007387 */ /* 0x0003e20000100800 */
[----:B0-----:R-:W-:-:S03]  /*7df0*/  IMAD.MOV.U32 R0, RZ, RZ, R33 ;  /* 0x000000ffff007224 */ /* 0x001fc600078e0021 */
[----:B------:R-:W4:Y:S04]  /*7e00*/  LDL.LU.64 R34, [R1+0x1c0] ;  /* 0x0001c00001227983 */ /* 0x000f280000300a00 */
[----:B------:R-:W-:Y:S04]  /*7e10*/  STL [R1+0x8a0], R30 ;  /* 0x0008a01e01007387 */ /* 0x000fe80000100800 */
[----:B------:R0:W-:Y:S04]  /*7e20*/  STL [R1+0x894], R0 ;  /* 0x0008940001007387 */ /* 0x0001e80000100800 */
[----:B-1----:R-:W4:Y:S01]  /*7e30*/  LDL.LU.64 R32, [R1+0x260] ;  /* 0x0002600001207983 */ /* 0x002f220000300a00 */
[----:B0-----:R-:W-:-:S03]  /*7e40*/  IMAD.MOV.U32 R0, RZ, RZ, R31 ;  /* 0x000000ffff007224 */ /* 0x001fc600078e001f */
[----:B------:R-:W-:Y:S04]  /*7e50*/  STL [R1+0x8a8], R40 ;  /* 0x0008a82801007387 */ /* 0x000fe80000100800 */
[----:B------:R0:W-:Y:S04]  /*7e60*/  STL [R1+0x89c], R0 ;  /* 0x00089c0001007387 */ /* 0x0001e80000100800 */
[----:B------:R-:W4:Y:S01]  /*7e70*/  LDL.LU.64 R30, [R1+0x1c8] ;  /* 0x0001c800011e7983 */ /* 0x000f220000300a00 */
[----:B0-----:R-:W-:-:S03]  /*7e80*/  IMAD.MOV.U32 R0, RZ, RZ, R41 ;  /* 0x000000ffff007224 */ /* 0x001fc600078e0029 */
[----:B------:R-:W-:Y:S04]  /*7e90*/  STL [R1+0x8b0], R28 ;  /* 0x0008b01c01007387 */ /* 0x000fe80000100800 */
[----:B------:R0:W-:Y:S02]  /*7ea0*/  STL [R1+0x8a4], R0 ;  /* 0x0008a40001007387 */ /* 0x0001e40000100800 */
[----:B0-----:R-:W-:Y:S02]  /*7eb0*/  IMAD.MOV.U32 R0, RZ, RZ, R29 ;  /* 0x000000ffff007224 */ /* 0x001fe400078e001d */
[----:B------:R-:W4:Y:S04]  /*7ec0*/  LDL.LU.64 R28, [R1+0x270] ;  /* 0x00027000011c7983 */ /* 0x000f280000300a00 */
        /* <DEDUP_REMOVED lines=36> */
[----:B------:R0:W-:Y:S04]  /*8110*/  STL [R1+0x8f4], R0 ;  /* 0x0008f40001007387 */ /* 0x0001e80000100800 */
[----:B------:R-:W4:Y:S04]  /*8120*/  LDL.LU.64 R32, [R1+0x200] ;  /* 0x0002000001207983 */ /* 0x000f280000300a00 */
[----:B------:R-:W4:Y:S01]  /*8130*/  LDL.LU.64 R40, [R1+0x2a8] ;  /* 0x0002a80001287983 */ /* 0x000f220000300a00 */
[----:B0-----:R-:W-:-:S05]  /*8140*/  IMAD.MOV.U32 R0, RZ, RZ, R31 ;  /* 0x000000ffff007224 */ /* 0x001fca00078e001f */
[----:B------:R0:W-:Y:S04]  /*8150*/  STL [R1+0x8fc], R0 ;  /* 0x0008fc0001007387 */ /* 0x0001e80000100800 */
[----:B------:R-:W-:Y:S01]  /*8160*/  STL [R1+0x908], R28 ;  /* 0x0009081c01007387 */ /* 0x000fe20000100800 */
[----:B0-----:R-:W-:-:S03]  /*8170*/  IMAD.MOV.U32 R0, RZ, RZ, R29 ;  /* 0x000000ffff007224 */ /* 0x001fc600078e001d */
[----:B------:R-:W4:Y:S04]  /*8180*/  LDL.LU.64 R30, [R1+0x88] ;  /* 0x00008800011e7983 */ /* 0x000f280000300a00 */
[----:B------:R0:W-:Y:S02]  /*8190*/  STL [R1+0x904], R0 ;  /* 0x0009040001007387 */ /* 0x0001e40000100800 */
[----:B0-----:R-:W-:Y:S02]  /*81a0*/  IMAD.MOV.U32 R0, RZ, RZ, R27 ;  /* 0x000000ffff007224 */ /* 0x001fe400078e001b */
[----:B------:R-:W-:Y:S04]  /*81b0*/  STL [R1+0x910], R26 ;  /* 0x0009101a01007387 */ /* 0x000fe80000100800 */
[----:B------:R-:W4:Y:S04]  /*81c0*/  LDL.LU.64 R28, [R1+0x2b0] ;  /* 0x0002b000011c7983 */ /* 0x000f280000300a00 */
[----:B------:R0:W-:Y:S02]  /*81d0*/  STL [R1+0x90c], R0 ;  /* 0x00090c0001007387 */ /* 0x0001e40000100800 */
[----:B0-----:R-:W-:-:S02]  /*81e0*/  IMAD.MOV.U32 R0, RZ, RZ, R5 ;  /* 0x000000ffff007224 */ /* 0x001fc400078e0005 */
        /* <DEDUP_REMOVED lines=10> */
[----:B--2---:R-:W-:Y:S04]  /*8290*/  STL [R1+0x930], R60 ;  /* 0x0009303c01007387 */ /* 0x004fe80000100800 */
[----:B------:R0:W-:Y:S04]  /*82a0*/  STL [R1+0x924], R0 ;  /* 0x0009240001007387 */ /* 0x0001e80000100800 */
[----:B------:R-:W2:Y:S01]  /*82b0*/  LDL.LU.64 R24, [R1+0x2c0] ;  /* 0x0002c00001187983 */ /* 0x000ea20000300a00 */
[----:B0-----:R-:W-:-:S03]  /*82c0*/  IMAD.MOV.U32 R0, RZ, RZ, R61 ;  /* 0x000000ffff007224 */ /* 0x001fc600078e003d */
[----:B---3--:R-:W-:Y:S04]  /*82d0*/  STL [R1+0x938], R38 ;  /* 0x0009382601007387 */ /* 0x008fe80000100800 */
[----:B------:R0:W-:Y:S04]  /*82e0*/  STL [R1+0x92c], R0 ;  /* 0x00092c0001007387 */ /* 0x0001e80000100800 */
[----:B------:R-:W3:Y:S01]  /*82f0*/  LDL.LU.64 R60, [R1+0x228] ;  /* 0x00022800013c7983 */ /* 0x000ee20000300a00 */
[----:B0-----:R-:W-:-:S03]  /*8300*/  IMAD.MOV.U32 R0, RZ, RZ, R39 ;  /* 0x000000ffff007224 */ /* 0x001fc600078e0027 */
[----:B------:R-:W3:Y:S04]  /*8310*/  LDL.LU.64 R38, [R1+0x2c8] ;  /* 0x0002c80001267983 */ /* 0x000ee80000300a00 */
[----:B------:R4:W-:Y:S02]  /*8320*/  STL [R1+0x934], R0 ;  /* 0x0009340001007387 */ /* 0x0009e40000100800 */
[----:B----4-:R-:W-:Y:S02]  /*8330*/  IMAD.MOV.U32 R0, RZ, RZ, R37 ;  /* 0x000000ffff007224 */ /* 0x010fe400078e0025 */
[----:B------:R0:W-:Y:S04]  /*8340*/  STL [R1+0x940], R36 ;  /* 0x0009402401007387 */ /* 0x0001e80000100800 */
        /* <DEDUP_REMOVED lines=8> */
[----:B------:R-:W-:Y:S04]  /*83d0*/  STL [R1+0x958], R40 ;  /* 0x0009582801007387 */ /* 0x000fe80000100800 */
[----:B------:R0:W-:Y:S04]  /*83e0*/  STL [R1+0x94c], R0 ;  /* 0x00094c0001007387 */ /* 0x0001e80000100800 */
[----:B-1----:R-:W4:Y:S01]  /*83f0*/  LDL.LU.64 R32, [R1+0x240] ;  /* 0x0002400001207983 */ /* 0x002f220000300a00 */
        /* <DEDUP_REMOVED lines=20> */
[----:B--2---:R-:W-:Y:S04]  /*8540*/  STL [R1+0x988], R24 ;  /* 0x0009881801007387 */ /* 0x004fe80000100800 */
[----:B------:R0:W-:Y:S02]  /*8550*/  STL [R1+0x97c], R0 ;  /* 0x00097c0001007387 */ /* 0x0001e40000100800 */
[----:B0-----:R-:W-:Y:S02]  /*8560*/  IMAD.MOV.U32 R0, RZ, RZ, R25 ;  /* 0x000000ffff007224 */ /* 0x001fe400078e0019 */
[----:B------:R-:W2:Y:S04]  /*8570*/  LDL.LU.64 R24, [R1+0x2e8] ;  /* 0x0002e80001187983 */ /* 0x000ea80000300a00 */
[----:B------:R0:W-:Y:S04]  /*8580*/  STL [R1+0x984], R0 ;  /* 0x0009840001007387 */ /* 0x0001e80000100800 */
[----:B---3--:R1:W-:Y:S01]  /*8590*/  STL [R1+0x990], R60 ;  /* 0x0009903c01007387 */ /* 0x0083e20000100800 */
[----:B0-----:R-:W-:-:S03]  /*85a0*/  IMAD.MOV.U32 R0, RZ, RZ, R61 ;  /* 0x000000ffff007224 */ /* 0x001fc600078e003d */
[----:B------:R-:W-:Y:S04]  /*85b0*/  STL [R1+0x998], R38 ;  /* 0x0009982601007387 */ /* 0x000fe80000100800 */
[----:B------:R0:W-:Y:S04]  /*85c0*/  STL [R1+0x98c], R0 ;  /* 0x00098c0001007387 */ /* 0x0001e80000100800 */
[----:B-1----:R-:W3:Y:S01]  /*85d0*/  LDL.LU.64 R60, [R1+0x68] ;  /* 0x00006800013c7983 */ /* 0x002ee20000300a00 */
[----:B0-----:R-:W-:-:S03]  /*85e0*/  IMAD.MOV.U32 R0, RZ, RZ, R39 ;  /* 0x000000ffff007224 */ /* 0x001fc600078e0027 */
[----:B----4-:R-:W-:Y:S04]  /*85f0*/  STL [R1+0x9a0], R36 ;  /* 0x0009a02401007387 */ /* 0x010fe80000100800 */
[----:B------:R0:W-:Y:S04]  /*8600*/  STL [R1+0x994], R0 ;  /* 0x0009940001007387 */ /* 0x0001e80000100800 */
[----:B------:R-:W4:Y:S01]  /*8610*/  LDL.LU.64 R40, [R1+0x2f0] ;  /* 0x0002f00001287983 */ /* 0x000f220000300a00 */
[----:B0-----:R-:W-:-:S05]  /*8620*/  IMAD.MOV.U32 R0, RZ, RZ, R37 ;  /* 0x000000ffff007224 */ /* 0x001fca00078e0025 */
[----:B------:R0:W-:Y:S04]  /*8630*/  STL [R1+0x99c], R0 ;  /* 0x00099c0001007387 */ /* 0x0001e80000100800 */
[----:B------:R-:W-:Y:S04]  /*8640*/  STL [R1+0x9a8], R34 ;  /* 0x0009a82201007387 */ /* 0x000fe80000100800 */
[----:B------:R-:W4:Y:S01]  /*8650*/  LDL.LU.64 R2, [R1+0x268] ;  /* 0x0002680001027983 */ /* 0x000f220000300a00 */
[----:B0-----:R-:W-:-:S03]  /*8660*/  IMAD.MOV.U32 R0, RZ, RZ, R35 ;  /* 0x000000ffff007224 */ /* 0x001fc600078e0023 */
[----:B------:R-:W4:Y:S04]  /*8670*/  LDL.LU.64 R38, [R1+0x2f8] ;  /* 0x0002f80001267983 */ /* 0x000f280000300a00 */
[----:B------:R0:W-:Y:S04]  /*8680*/  STL [R1+0x9a4], R0 ;  /* 0x0009a40001007387 */ /* 0x0001e80000100800 */
[----:B------:R-:W-:Y:S04]  /*8690*/  STL [R1+0x9b0], R32 ;  /* 0x0009b02001007387 */ /* 0x000fe80000100800 */
[----:B------:R-:W4:Y:S01]  /*86a0*/  LDL.LU.64 R36, [R1+0x60] ;  /* 0x0000600001247983 */ /* 0x000f220000300a00 */
[----:B0-----:R-:W-:-:S03]  /*86b0*/  IMAD.MOV.U32 R0, RZ, RZ, R33 ;  /* 0x000000ffff007224 */ /* 0x001fc600078e0021 */
[----:B------:R-:W4:Y:S04]  /*86c0*/  LDL.LU.64 R34, [R1+0x300] ;  /* 0x0003000001227983 */ /* 0x000f280000300a00 */
[----:B------:R0:W-:Y:S02]  /*86d0*/  STL [R1+0x9ac], R0 ;  /* 0x0009ac0001007387 */ /* 0x0001e40000100800 */
[----:B0-----:R-:W-:Y:S02]  /*86e0*/  IMAD.MOV.U32 R0, RZ, RZ, R31 ;  /* 0x000000ffff007224 */ /* 0x001fe400078e001f */
[----:B------:R-:W-:Y:S04]  /*86f0*/  STL [R1+0x9b8], R30 ;  /* 0x0009b81e01007387 */ /* 0x000fe80000100800 */
[----:B------:R-:W4:Y:S04]  /*8700*/  LDL.LU.64 R32, [R1+0x278] ;  /* 0x0002780001207983 */ /* 0x000f280000300a00 */
[----:B------:R0:W-:Y:S01]  /*8710*/  STL [R1+0x9b4], R0 ;  /* 0x0009b40001007387 */ /* 0x0001e20000100800 */
[----:B------:R-:W-:-:S03]  /*8720*/  IMAD.MOV.U32 R6, RZ, RZ, R29 ;  /* 0x000000ffff067224 */ /* 0x000fc600078e001d */
[----:B------:R1:W-:Y:S04]  /*8730*/  STL [R1+0x9c0], R28 ;  /* 0x0009c01c01007387 */ /* 0x0003e80000100800 */
[----:B0-----:R-:W4:Y:S04]  /*8740*/  LDL.LU R0, [R1+0x318] ;  /* 0x0003180001007983 */ /* 0x001f280000300800 */
[----:B------:R-:W4:Y:S04]  /*8750*/  LDL.LU.64 R30, [R1+0x308] ;  /* 0x00030800011e7983 */ /* 0x000f280000300a00 */
[----:B------:R-:W-:Y:S04]  /*8760*/  STL [R1+0x9c8], R26 ;  /* 0x0009c81a01007387 */ /* 0x000fe80000100800 */
[----:B------:R0:W-:Y:S04]  /*8770*/  STL [R1+0x9bc], R6 ;  /* 0x0009bc0601007387 */ /* 0x0001e80000100800 */
[----:B-1----:R-:W4:Y:S01]  /*8780*/  LDL.LU.64 R28, [R1+0x58] ;  /* 0x00005800011c7983 */ /* 0x002f220000300a00 */
[----:B0-----:R-:W-:-:S03]  /*8790*/  IMAD.MOV.U32 R6, RZ, RZ, R27 ;  /* 0x000000ffff067224 */ /* 0x001fc600078e001b */
[----:B------:R0:W-:Y:S04]  /*87a0*/  STL [R1+0x9d0], R4 ;  /* 0x0009d00401007387 */ /* 0x0001e80000100800 */
[----:B------:R2:W-:Y:S04]  /*87b0*/  STL [R1+0x9c4], R6 ;  /* 0x0009c40601007387 */ /* 0x0005e80000100800 */
[----:B------:R-:W4:Y:S04]  /*87c0*/  LDL.LU.64 R26, [R1+0x310] ;  /* 0x00031000011a7983 */ /* 0x000f280000300a00 */
[----:B0-----:R-:W4:Y:S04]  /*87d0*/  LDL.LU R4, [R1+0x31c] ;  /* 0x00031c0001047983 */ /* 0x001f280000300800 */
[----:B------:R0:W-:Y:S01]  /*87e0*/  STL [R1+0x9cc], R5 ;  /* 0x0009cc0501007387 */ /* 0x0001e20000100800 */
[----:B--2---:R-:W-:-:S03]  /*87f0*/  IMAD.MOV.U32 R6, RZ, RZ, R25 ;  /* 0x000000ffff067224 */ /* 0x004fc600078e0019 */
[----:B------:R-:W-:Y:S04]  /*8800*/  STL [R1+0x9d8], R24 ;  /* 0x0009d81801007387 */ /* 0x000fe80000100800 */
[----:B0-----:R-:W2:Y:S04]  /*8810*/  LDL.LU R5, [R1+0x324] ;  /* 0x0003240001057983 */ /* 0x001ea80000300800 */
[----:B------:R-:W2:Y:S04]  /*8820*/  LDL.LU R25, [R1+0x320] ;  /* 0x0003200001197983 */ /* 0x000ea80000300800 */
[----:B------:R0:W-:Y:S04]  /*8830*/  STL [R1+0x9d4], R6 ;  /* 0x0009d40601007387 */ /* 0x0001e80000100800 */
[----:B---3--:R1:W-:Y:S01]  /*8840*/  STL [R1+0x9e0], R60 ;  /* 0x0009e03c01007387 */ /* 0x0083e20000100800 */
[----:B0-----:R-:W-:-:S03]  /*8850*/  IMAD.MOV.U32 R6, RZ, RZ, R61 ;  /* 0x000000ffff067224 */ /* 0x001fc600078e003d */
[----:B-1----:R-:W3:Y:S04]  /*8860*/  LDL.LU.64 R60, [R1+0x298] ;  /* 0x00029800013c7983 */ /* 0x002ee80000300a00 */
[----:B------:R0:W-:Y:S04]  /*8870*/  STL [R1+0x9dc], R6 ;  /* 0x0009dc0601007387 */ /* 0x0001e80000100800 */
[----:B----4-:R-:W-:Y:S01]  /*8880*/  STL [R1+0x9e8], R40 ;  /* 0x0009e82801007387 */ /* 0x010fe20000100800 */
[----:B0-----:R-:W-:-:S03]  /*8890*/  IMAD.MOV.U32 R6, RZ, RZ, R41 ;  /* 0x000000ffff067224 */ /* 0x001fc600078e0029 */
[----:B------:R0:W-:Y:S04]  /*88a0*/  STL [R1+0x9f0], R2 ;  /* 0x0009f00201007387 */ /* 0x0001e80000100800 */
[----:B------:R-:W-:Y:S04]  /*88b0*/  STL [R1+0x9e4], R6 ;  /* 0x0009e40601007387 */ /* 0x000fe80000100800 */
[----:B------:R-:W-:Y:S01]  /*88c0*/  STL [R1+0x9f8], R38 ;  /* 0x0009f82601007387 */ /* 0x000fe20000100800 */
[----:B0-----:R-:W-:-:S05]  /*88d0*/  IMAD.MOV.U32 R2, RZ, RZ, R3 ;  /* 0x000000ffff027224 */ /* 0x001fca00078e0003 */
[----:B------:R0:W-:Y:S04]  /*88e0*/  STL [R1+0x9ec], R2 ;  /* 0x0009ec0201007387 */ /* 0x0001e80000100800 */
[----:B------:R-:W-:Y:S01]  /*88f0*/  STL [R1+0xa00], R36 ;  /* 0x000a002401007387 */ /* 0x000fe20000100800 */
[----:B0-----:R-:W-:-:S05]  /*8900*/  IMAD.MOV.U32 R2, RZ, RZ, R39 ;  /* 0x000000ffff027224 */ /* 0x001fca00078e0027 */
[----:B------:R0:W-:Y:S04]  /*8910*/  STL [R1+0x9f4], R2 ;  /* 0x0009f40201007387 */ /* 0x0001e80000100800 */
[----:B------:R-:W-:Y:S01]  /*8920*/  STL [R1+0xa08], R34 ;  /* 0x000a082201007387 */ /* 0x000fe20000100800 */
[----:B0-----:R-:W-:-:S05]  /*8930*/  IMAD.MOV.U32 R2, RZ, RZ, R37 ;  /* 0x000000ffff027224 */ /* 0x001fca00078e0025 */
[----:B------:R0:W-:Y:S02]  /*8940*/  STL [R1+0x9fc], R2 ;  /* 0x0009fc0201007387 */ /* 0x0001e40000100800 */
[----:B0-----:R-:W-:-:S05]  /*8950*/  IMAD.MOV.U32 R2, RZ, RZ, R35 ;  /* 0x000000ffff027224 */ /* 0x001fca00078e0023 */
[----:B------:R0:W-:Y:S04]  /*8960*/  STL [R1+0xa04], R2 ;  /* 0x000a040201007387 */ /* 0x0001e80000100800 */
[----:B------:R-:W-:Y:S01]  /*8970*/  STL [R1+0xa10], R32 ;  /* 0x000a102001007387 */ /* 0x000fe20000100800 */
[----:B0-----:R-:W-:-:S05]  /*8980*/  IMAD.MOV.U32 R2, RZ, RZ, R33 ;  /* 0x000000ffff027224 */ /* 0x001fca00078e0021 */
[----:B------:R0:W-:Y:S01]  /*8990*/  STL [R1+0xa0c], R2 ;  /* 0x000a0c0201007387 */ /* 0x0001e20000100800 */
[----:B------:R-:W-:-:S03]  /*89a0*/  IMAD R0, R0, UR5, RZ ;  /* 0x0000000500007c24 */ /* 0x000fc6000f8e02ff */
[----:B------:R-:W-:Y:S01]  /*89b0*/  STL [R1+0xa18], R30 ;  /* 0x000a181e01007387 */ /* 0x000fe20000100800 */
[----:B0-----:R-:W-:Y:S01]  /*89c0*/  IMAD.MOV.U32 R2, RZ, RZ, R31 ;  /* 0x000000ffff027224 */ /* 0x001fe200078e001f */
[----:B------:R-:W-:-:S04]  /*89d0*/  LEA R18, P0, R0, UR8, 0x1 ;  /* 0x0000000800127c11 */ /* 0x000fc8000f8008ff */
[----:B------:R0:W-:Y:S01]  /*89e0*/  STL [R1+0xa14], R2 ;  /* 0x000a140201007387 */ /* 0x0001e20000100800 */
[----:B------:R-:W-:Y:S01]  /*89f0*/  LEA.HI.X.SX32 R19, R0, UR9, 0x1, P0 ;  /* 0x0000000900137c11 */ /* 0x000fe200080f0eff */
[----:B------:R-:W-:Y:S02]  /*8a00*/  IMAD R6, R10, 0x3f, RZ ;  /* 0x0000003f0a067824 */ /* 0x000fe400078e02ff */
[----:B0-----:R-:W-:Y:S01]  /*8a10*/  IMAD.MOV.U32 R2, RZ, RZ, R29 ;  /* 0x000000ffff027224 */ /* 0x001fe200078e001d */
[----:B------:R-:W-:Y:S04]  /*8a20*/  STL [R1+0xa20], R28 ;  /* 0x000a201c01007387 */ /* 0x000fe80000100800 */
[----:B------:R0:W-:Y:S02]  /*8a30*/  STL [R1+0xa1c], R2 ;  /* 0x000a1c0201007387 */ /* 0x0001e40000100800 */
[----:B0-----:R-:W-:-:S02]  /*8a40*/  IMAD.MOV.U32 R2, RZ, RZ, R27 ;  /* 0x000000ffff027224 */ /* 0x001fc400078e001b */
[----:B------:R-:W-:Y:S01]  /*8a50*/  IMAD R4, R4, UR5, RZ ;  /* 0x0000000504047c24 */ /* 0x000fe2000f8e02ff */
[----:B------:R-:W-:Y:S04]  /*8a60*/  STL [R1+0xa28], R26 ;  /* 0x000a281a01007387 */ /* 0x000fe80000100800 */
[C---:B------:R-:W-:Y:S01]  /*8a70*/  LEA R16, P2, R4.reuse, UR8, 0x1 ;  /* 0x0000000804107c11 */ /* 0x040fe2000f8408ff */
[----:B------:R0:W-:Y:S03]  /*8a80*/  STL [R1+0xa24], R2 ;  /* 0x000a240201007387 */ /* 0x0001e60000100800 */
[----:B------:R-:W-:Y:S01]  /*8a90*/  LEA.HI.X.SX32 R17, R4, UR9, 0x1, P2 ;  /* 0x0000000904117c11 */ /* 0x000fe200090f0eff */
[----:B------:R-:W-:Y:S01]  /*8aa0*/  STL.64 [R1+0x608], R18 ;  /* 0x0006081201007387 */ /* 0x000fe20000100a00 */
[----:B0-----:R-:W-:-:S04]  /*8ab0*/  IMAD.WIDE R2, R6, 0x2, R18 ;  /* 0x0000000206027825 */ /* 0x001fc800078e0212 */
[----:B------:R-:W-:Y:S02]  /*8ac0*/  IMAD R11, R10, 0x3d, RZ ;  /* 0x0000003d0a0b7824 */ /* 0x000fe400078e02ff */
[----:B--2---:R-:W-:Y:S02]  /*8ad0*/  IMAD R5, R5, UR5, RZ ;  /* 0x0000000505057c24 */ /* 0x004fe4000f8e02ff */
[----:B------:R-:W-:-:S03]  /*8ae0*/  IMAD R0, R25, UR5, RZ ;  /* 0x0000000519007c24 */ /* 0x000fc6000f8e02ff */
[C---:B------:R-:W-:Y:S01]  /*8af0*/  LEA R12, P0, R5.reuse, UR8, 0x1 ;  /* 0x00000008050c7c11 */ /* 0x040fe2000f8008ff */
[----:B------:R-:W0:Y:S01]  /*8b00*/  LDC R25, c[0x0][0x230] ;  /* 0x00008c00ff197b82 */ /* 0x000e220000000800 */
[C---:B------:R-:W-:Y:S02]  /*8b10*/  LEA R14, P1, R0.reuse, UR8, 0x1 ;  /* 0x00000008000e7c11 */ /* 0x040fe4000f8208ff */
[----:B------:R-:W-:Y:S02]  /*8b20*/  LEA.HI.X.SX32 R13, R5, UR9, 0x1, P0 ;  /* 0x00000009050d7c11 */ /* 0x000fe400080f0eff */
[----:B------:R-:W-:Y:S01]  /*8b30*/  LEA.HI.X.SX32 R15, R0, UR9, 0x1, P1 ;  /* 0x00000009000f7c11 */ /* 0x000fe200088f0eff */
[----:B------:R-:W-:Y:S02]  /*8b40*/  IMAD R0, R10, 0x3e, RZ ;  /* 0x0000003e0a007824 */ /* 0x000fe400078e02ff */
[----:B---3--:R-:W-:Y:S01]  /*8b50*/  IMAD.MOV.U32 R7, RZ, RZ, R61 ;  /* 0x000000ffff077224 */ /* 0x008fe200078e003d */
[----:B------:R1:W-:Y:S04]  /*8b60*/  STL [R1+0xa30], R60 ;  /* 0x000a303c01007387 */ /* 0x0003e80000100800 */
[----:B------:R-:W-:Y:S04]  /*8b70*/  STL [R1+0xa2c], R7 ;  /* 0x000a2c0701007387 */ /* 0x000fe80000100800 */
[----:B------:R-:W-:Y:S01]  /*8b80*/  STL [R1+0xa38], R2 ;  /* 0x000a380201007387 */ /* 0x000fe20000100800 */
[----:B------:R-:W-:-:S03]  /*8b90*/  IMAD.WIDE R4, R6, 0x2, R14 ;  /* 0x0000000206047825 */ /* 0x000fc600078e020e */
[----:B------:R2:W-:Y:S01]  /*8ba0*/  STL [R1+0xa34], R3 ;  /* 0x000a340301007387 */ /* 0x0005e20000100800 */
[----:B------:R-:W-:Y:S01]  /*8bb0*/  IMAD.WIDE R8, R0, 0x2, R18 ;  /* 0x0000000200087825 */ /* 0x000fe200078e0212 */
[----:B-1----:R-:W1:Y:S02]  /*8bc0*/  LDC R60, c[0x0][0x23c] ;  /* 0x00008f00ff3c7b82 */ /* 0x002e640000000800 */
[----:B------:R-:W-:Y:S01]  /*8bd0*/  STL.64 [R1+0x610], R16 ;  /* 0x0006101001007387 */ /* 0x000fe20000100a00 */
[----:B--2---:R-:W-:-:S03]  /*8be0*/  IMAD.WIDE R2, R6, 0x2, R16 ;  /* 0x0000000206027825 */ /* 0x004fc600078e0210 */
[----:B------:R-:W-:Y:S01]  /*8bf0*/  STL.64 [R1+0x620], R12 ;  /* 0x0006200c01007387 */ /* 0x000fe20000100a00 */
[----:B------:R-:W-:-:S03]  /*8c00*/  IMAD.WIDE R6, R6, 0x2, R12 ;  /* 0x0000000206067825 */ /* 0x000fc600078e020c */
[----:B------:R-:W-:Y:S04]  /*8c10*/  STL.64 [R1+0x618], R14 ;  /* 0x0006180e01007387 */ /* 0x000fe80000100a00 */
[----:B------:R-:W-:Y:S04]  /*8c20*/  STL [R1+0xa40], R2 ;  /* 0x000a400201007387 */ /* 0x000fe80000100800 */
[----:B------:R2:W-:Y:S04]  /*8c30*/  STL [R1+0xa3c], R3 ;  /* 0x000a3c0301007387 */ /* 0x0005e80000100800 */
[----:B------:R-:W-:Y:S04]  /*8c40*/  STL [R1+0xa48], R4 ;  /* 0x000a480401007387 */ /* 0x000fe80000100800 */
[----:B------:R3:W-:Y:S01]  /*8c50*/  STL [R1+0xa44], R5 ;  /* 0x000a440501007387 */ /* 0x0007e20000100800 */
[----:B--2---:R-:W-:-:S03]  /*8c60*/  IMAD.WIDE R2, R0, 0x2, R16 ;  /* 0x0000000200027825 */ /* 0x004fc600078e0210 */
[----:B------:R-:W-:Y:S04]  /*8c70*/  STL [R1+0xa50], R6 ;  /* 0x000a500601007387 */ /* 0x000fe80000100800 */
[----:B------:R2:W-:Y:S01]  /*8c80*/  STL [R1+0xa4c], R7 ;  /* 0x000a4c0701007387 */ /* 0x0005e20000100800 */
[----:B---3--:R-:W-:-:S03]  /*8c90*/  IMAD.WIDE R4, R0, 0x2, R14 ;  /* 0x0000000200047825 */ /* 0x008fc600078e020e */
[----:B------:R-:W-:Y:S04]  /*8ca0*/  STL [R1+0xa58], R8 ;  /* 0x000a580801007387 */ /* 0x000fe80000100800 */
[----:B------:R3:W-:Y:S01]  /*8cb0*/  STL [R1+0xa54], R9 ;  /* 0x000a540901007387 */ /* 0x0007e20000100800 */
[----:B--2---:R-:W-:-:S03]  /*8cc0*/  IMAD.WIDE R6, R0, 0x2, R12 ;  /* 0x0000000200067825 */ /* 0x004fc600078e020c */
[----:B------:R-:W-:Y:S04]  /*8cd0*/  STL [R1+0xa60], R2 ;  /* 0x000a600201007387 */ /* 0x000fe80000100800 */
[----:B------:R2:W-:Y:S01]  /*8ce0*/  STL [R1+0xa5c], R3 ;  /* 0x000a5c0301007387 */ /* 0x0005e20000100800 */
[----:B---3--:R-:W-:-:S03]  /*8cf0*/  IMAD.WIDE R8, R11, 0x2, R18 ;  /* 0x000000020b087825 */ /* 0x008fc600078e0212 */
[----:B------:R-:W-:Y:S01]  /*8d00*/  STL [R1+0xa68], R4 ;  /* 0x000a680401007387 */ /* 0x000fe20000100800 */
[----:B------:R-:W-:-:S03]  /*8d10*/  IMAD R0, R10, 0x3c, RZ ;  /* 0x0000003c0a007824 */ /* 0x000fc600078e02ff */
        /* <DEDUP_REMOVED lines=363> */
[----:B------:R-:W-:-:S03]  /*a3d0*/  IMAD.SHL.U32 R0, R10, 0x20, RZ ;  /* 0x000000200a007824 */ /* 0x000fc600078e00ff */
        /* <DEDUP_REMOVED lines=394> */
[----:B------:R3:W-:Y:S04]  /*bc80*/  STL [R1+0x11c0], R8 ;  /* 0x0011c00801007387 */ /* 0x0007e80000100800 */
[----:B------:R-:W-:Y:S01]  /*bc90*/  STL [R1+0x11bc], R9 ;  /* 0x0011bc0901007387 */ /* 0x000fe20000100800 */
[----:B--2---:R-:W-:-:S03]  /*bca0*/  IMAD.WIDE R6, R11, 0x2, R12 ;  /* 0x000000020b067825 */ /* 0x004fc600078e020c */
[----:B------:R-:W-:Y:S01]  /*bcb0*/  STL [R1+0x11c8], R2 ;  /* 0x0011c80201007387 */ /* 0x000fe20000100800 */
[----:B---3--:R-:W-:-:S03]  /*bcc0*/  IMAD.SHL.U32 R8, R10, 0x2, RZ ;  /* 0x000000020a087824 */ /* 0x008fc600078e00ff */
        /* <DEDUP_REMOVED lines=10> */
[----:B------:R-:W-:Y:S01]  /*bd70*/  STL [R1+0x11e8], R4 ;  /* 0x0011e80401007387 */ /* 0x000fe20000100800 */
[----:B------:R-:W-:-:S03]  /*bd80*/  IMAD.WIDE R8, R8, 0x2, R12 ;  /* 0x0000000208087825 */ /* 0x000fc600078e020c */
[----:B------:R2:W-:Y:S01]  /*bd90*/  STL [R1+0x11e4], R5 ;  /* 0x0011e40501007387 */ /* 0x0005e20000100800 */
[----:B---3--:R-:W-:-:S03]  /*bda0*/  IMAD.WIDE R2, R10, 0x2, R18 ;  /* 0x000000020a027825 */ /* 0x008fc600078e0212 */
[----:B------:R-:W-:Y:S04]  /*bdb0*/  STL [R1+0x11f0], R6 ;  /* 0x0011f00601007387 */ /* 0x000fe80000100800 */
[----:B------:R3:W-:Y:S01]  /*bdc0*/  STL [R1+0x11ec], R7 ;  /* 0x0011ec0701007387 */ /* 0x0007e20000100800 */
[----:B--2---:R-:W-:-:S03]  /*bdd0*/  IMAD.WIDE R4, R10, 0x2, R16 ;  /* 0x000000020a047825 */ /* 0x004fc600078e0210 */
[----:B------:R-:W-:Y:S04]  /*bde0*/  STL [R1+0x11f8], R8 ;  /* 0x0011f80801007387 */ /* 0x000fe80000100800 */
[----:B------:R-:W-:Y:S01]  /*bdf0*/  STL [R1+0x11f4], R9 ;  /* 0x0011f40901007387 */ /* 0x000fe20000100800 */
[----:B---3--:R-:W-:-:S03]  /*be00*/  IMAD.WIDE R6, R10, 0x2, R14 ;  /* 0x000000020a067825 */ /* 0x008fc600078e020e */
[----:B------:R-:W-:Y:S04]  /*be10*/  STL [R1+0x1200], R2 ;  /* 0x0012000201007387 */ /* 0x000fe80000100800 */
[----:B------:R2:W-:Y:S04]  /*be20*/  STL [R1+0x11fc], R3 ;  /* 0x0011fc0301007387 */ /* 0x0005e80000100800 */
[----:B------:R-:W-:Y:S04]  /*be30*/  STL [R1+0x1208], R4 ;  /* 0x0012080401007387 */ /* 0x000fe80000100800 */
[----:B------:R-:W-:Y:S01]  /*be40*/  STL [R1+0x1204], R5 ;  /* 0x0012040501007387 */ /* 0x000fe20000100800 */
[----:B--2---:R-:W-:-:S03]  /*be50*/  IMAD.WIDE R2, R10, 0x2, R12 ;  /* 0x000000020a027825 */ /* 0x004fc600078e020c */
[----:B------:R-:W-:Y:S04]  /*be60*/  STL [R1+0x1210], R6 ;  /* 0x0012100601007387 */ /* 0x000fe80000100800 */
[----:B------:R-:W-:Y:S04]  /*be70*/  STL [R1+0x120c], R7 ;  /* 0x00120c0701007387 */ /* 0x000fe80000100800 */
[----:B------:R-:W-:Y:S04]  /*be80*/  STL [R1+0x1218], R2 ;  /* 0x0012180201007387 */ /* 0x000fe80000100800 */
[----:B------:R2:W-:Y:S04]  /*be90*/  STL [R1+0x1214], R3 ;  /* 0x0012140301007387 */ /* 0x0005e80000100800 */
[----:B------:R-:W-:Y:S04]  /*bea0*/  STL [R1+0x758], RZ ;  /* 0x000758ff01007387 */ /* 0x000fe80000100800 */
        /* <DEDUP_REMOVED lines=141> */
[----:B------:R-:W-:Y:S01]  /*c780*/  STL [R1+0x264], RZ ;  /* 0x000264ff01007387 */ /* 0x000fe20000100800 */
[----:B------:R-:W3:Y:S03]  /*c790*/  S2R R61, SR_TID.X ;  /* 0x00000000003d7919 */ /* 0x000ee60000002100 */
        /* <DEDUP_REMOVED lines=29> */
[----:B---3--:R-:W-:-:S03]  /*c970*/  LOP3.LUT R61, R61, 0x1f, RZ, 0xc0, !PT ;  /* 0x0000001f3d3d7812 */ /* 0x008fc600078ec0ff */
[----:B------:R-:W-:Y:S04]  /*c980*/  STL [R1+0x49c], RZ ;  /* 0x00049cff01007387 */ /* 0x000fe80000100800 */
[----:B------:R-:W-:Y:S04]  /*c990*/  STL [R1+0x440], RZ ;  /* 0x000440ff01007387 */ /* 0x000fe80000100800 */
[----:B------:R-:W-:Y:S04]  /*c9a0*/  STL [R1+0x444], RZ ;  /* 0x000444ff01007387 */ /* 0x000fe80000100800 */
[----:B------:R-:W-:Y:S04]  /*c9b0*/  STL [R1+0x448], RZ ;  /* 0x000448ff01007387 */ /* 0x000fe80000100800 */
[----:B------:R-:W-:Y:S01]  /*c9c0*/  STL [R1+0x44c], RZ ;  /* 0x00044cff01007387 */ /* 0x000fe20000100800 */
[----:B--2---:R-:W-:-:S03]  /*c9d0*/  IMAD.SHL.U32 R3, R61, 0x2, RZ ;  /* 0x000000023d037824 */ /* 0x004fc600078e00ff */
[----:B------:R-:W-:Y:S04]  /*c9e0*/  STL [R1+0x370], RZ ;  /* 0x000370ff01007387 */ /* 0x000fe80000100800 */
[----:B------:R-:W-:Y:S04]  /*c9f0*/  STL [R1+0x374], RZ ;  /* 0x000374ff01007387 */ /* 0x000fe80000100800 */
[----:B------:R-:W-:Y:S04]  /*ca00*/  STL [R1+0x378], RZ ;  /* 0x000378ff01007387 */ /* 0x000fe80000100800 */
[----:B------:R-:W-:Y:S04]  /*ca10*/  STL [R1+0x37c], RZ ;  /* 0x00037cff01007387 */ /* 0x000fe80000100800 */
[----:B------:R-:W2:Y:S04]  /*ca20*/  LDL R61, [R1+0x62c] ;  /* 0x00062c00013d7983 */ /* 0x000ea80000100800 */
        /* <DEDUP_REMOVED lines=9> */
[----:B0-----:R-:W-:-:S03]  /*cac0*/  VIADD R25, R25, 0x3f ;  /* 0x0000003f19197836 */ /* 0x001fc60000000000 */
[----:B------:R-:W-:Y:S04]  /*cad0*/  STL [R1+0x1c4], RZ ;  /* 0x0001c4ff01007387 */ /* 0x000fe80000100800 */
[----:B------:R-:W-:Y:S04]  /*cae0*/  STL [R1+0x1c8], RZ ;  /* 0x0001c8ff01007387 */ /* 0x000fe80000100800 */
[----:B------:R-:W-:Y:S04]  /*caf0*/  STL [R1+0x1cc], RZ ;  /* 0x0001ccff01007387 */ /* 0x000fe80000100800 */
[----:B------:R-:W-:Y:S01]  /*cb00*/  STL [R1+0x570], RZ ;  /* 0x000570ff01007387 */ /* 0x000fe20000100800 */
[----:B-1----:R-:W-:-:S03]  /*cb10*/  IMAD.SHL.U32 R2, R60, 0x40, RZ ;  /* 0x000000403c027824 */ /* 0x002fc600078e00ff */
[----:B------:R-:W-:Y:S01]  /*cb20*/  STL [R1+0x574], RZ ;  /* 0x000574ff01007387 */ /* 0x000fe20000100800 */
[----:B------:R-:W-:-:S03]  /*cb30*/  SHF.R.S32.HI R60, RZ, 0x1f, R25 ;  /* 0x0000001fff3c7819 */ /* 0x000fc60000011419 */
[----:B------:R-:W-:Y:S04]  /*cb40*/  STL [R1+0x578], RZ ;  /* 0x000578ff01007387 */ /* 0x000fe80000100800 */
[----:B------:R-:W-:Y:S04]  /*cb50*/  STL [R1+0x57c], RZ ;  /* 0x00057cff01007387 */ /* 0x000fe80000100800 */
[----:B------:R-:W-:Y:S04]  /*cb60*/  STL [R1+0x4f0], RZ ;  /* 0x0004f0ff01007387 */ /* 0x000fe80000100800 */
[----:B------:R-:W-:Y:S01]  /*cb70*/  STL [R1+0x4f4], RZ ;  /* 0x0004f4ff01007387 */ /* 0x000fe20000100800 */
[----:B------:R-:W-:-:S03]  /*cb80*/  LEA.HI R60, R60, R25, RZ, 0x6 ;  /* 0x000000193c3c7211 */ /* 0x000fc600078f30ff */
[----:B------:R-:W-:Y:S04]  /*cb90*/  STL [R1+0x4f8], RZ ;  /* 0x0004f8ff01007387 */ /* 0x000fe80000100800 */
[----:B------:R-:W-:Y:S04]  /*cba0*/  STL [R1+0x4fc], RZ ;  /* 0x0004fcff01007387 */ /* 0x000fe80000100800 */
[----:B------:R-:W-:Y:S04]  /*cbb0*/  STL [R1+0x480], RZ ;  /* 0x000480ff01007387 */ /* 0x000fe80000100800 */
[----:B------:R-:W-:Y:S01]  /*cbc0*/  STL [R1+0x484], RZ ;  /* 0x000484ff01007387 */ /* 0x000fe20000100800 */
[----:B------:R-:W-:-:S03]  /*cbd0*/  SHF.R.S32.HI R4, RZ, 0x6, R60 ;  /* 0x00000006ff047819 */ /* 0x000fc6000001143c */
        /* <DEDUP_REMOVED lines=41> */
[----:B------:R-:W-:-:S03]  /*ce70*/  IMAD.SHL.U32 R10, R10, 0x40, RZ ;  /* 0x000000400a0a7824 */ /* 0x000fc600078e00ff */
[----:B------:R-:W-:Y:S04]  /*ce80*/  STL [R1+0x3ac], RZ ;  /* 0x0003acff01007387 */ /* 0x000fe80000100800 */
[----:B------:R-:W-:Y:S01]  /*ce90*/  STL [R1+0x3b0], RZ ;  /* 0x0003b0ff01007387 */ /* 0x000fe20000100800 */
[----:B--2---:R-:W-:Y:S02]  /*cea0*/  IMAD.MOV.U32 R60, RZ, RZ, R61 ;  /* 0x000000ffff3c7224 */ /* 0x004fe400078e003d */
[----:B------:R-:W0:Y:S01]  /*ceb0*/  S2R R61, SR_TID.X ;  /* 0x00000000003d7919 */ /* 0x000e220000002100 */
[----:B------:R-:W-:Y:S04]  /*cec0*/  STL [R1+0x3b4], RZ ;  /* 0x0003b4ff01007387 */ /* 0x000fe80000100800 */
[----:B------:R-:W-:Y:S01]  /*ced0*/  STL [R1+0x3b8], RZ ;  /* 0x0003b8ff01007387 */ /* 0x000fe20000100800 */
[----:B------:R-:W-:-:S03]  /*cee0*/  SHF.R.S32.HI R0, RZ, 0x1f, R2 ;  /* 0x0000001fff007819 */ /* 0x000fc60000011402 */
[----:B------:R-:W-:Y:S01]  /*cef0*/  STL [R1+0x3bc], RZ ;  /* 0x0003bcff01007387 */ /* 0x000fe20000100800 */
[----:B------:R-:W-:-:S03]  /*cf00*/  LOP3.LUT R4, R3, 0x10, RZ, 0x3c, !PT ;  /* 0x0000001003047812 */ /* 0x000fc600078e3cff */
[----:B------:R-:W-:Y:S01]  /*cf10*/  STL [R1+0x3d0], RZ ;  /* 0x0003d0ff01007387 */ /* 0x000fe20000100800 */
[----:B------:R-:W-:-:S03]  /*cf20*/  SHF.R.S32.HI R5, RZ, 0x1f, R10 ;  /* 0x0000001fff057819 */ /* 0x000fc6000001140a */
[----:B------:R-:W-:Y:S01]  /*cf30*/  STL [R1+0x3d4], RZ ;  /* 0x0003d4ff01007387 */ /* 0x000fe20000100800 */
[C---:B0-----:R-:W-:Y:S01]  /*cf40*/  LOP3.LUT R24, R61.reuse, 0x7, RZ, 0xc0, !PT ;  /* 0x000000073d187812 */ /* 0x041fe200078ec0ff */
[C---:B------:R-:W-:Y:S02]  /*cf50*/  IMAD.SHL.U32 R25, R61.reuse, 0x80, RZ ;  /* 0x000000803d197824 */ /* 0x040fe400078e00ff */
[----:B------:R-:W-:Y:S02]  /*cf60*/  IMAD.SHL.U32 R61, R61, 0x2, RZ ;  /* 0x000000023d3d7824 */ /* 0x000fe400078e00ff */
[----:B------:R-:W-:Y:S01]  /*cf70*/  IMAD R24, R24, 0x110, RZ ;  /* 0x0000011018187824 */ /* 0x000fe200078e02ff */
[----:B------:R-:W-:Y:S01]  /*cf80*/  STL [R1+0x3d8], RZ ;  /* 0x0003d8ff01007387 */ /* 0x000fe20000100800 */
[----:B------:R-:W-:-:S03]  /*cf90*/  LOP3.LUT R4, R60, 0x40, RZ, 0x3c, !PT ;  /* 0x000000403c047812 */ /* 0x000fc600078e3cff */
[----:B------:R-:W-:Y:S01]  /*cfa0*/  LOP3.LUT R61, R24, 0x10, R61, 0x78, !PT ;  /* 0x00000010183d7812 */ /* 0x000fe200078e783d */
[----:B------:R-:W-:Y:S01]  /*cfb0*/  STL [R1+0x3dc], RZ ;  /* 0x0003dcff01007387 */ /* 0x000fe20000100800 */
[----:B------:R-:W-:Y:S02]  /*cfc0*/  SHF.L.U64.HI R0, R2, 0x1, R0 ;  /* 0x0000000102007819 */ /* 0x000fe40000010200 */
[----:B------:R-:W-:Y:S01]  /*cfd0*/  LOP3.LUT R61, R61, 0x800, R25, 0xf8, !PT ;  /* 0x000008003d3d7812 */ /* 0x000fe200078ef819 */
[----:B------:R-:W-:Y:S01]  /*cfe0*/  STL [R1+0x3c0], RZ ;  /* 0x0003c0ff01007387 */ /* 0x000fe20000100800 */
[----:B------:R-:W-:-:S03]  /*cff0*/  SHF.L.U64.HI R2, R10, 0x1, R5 ;  /* 0x000000010a027819 */ /* 0x000fc60000010205 */
[----:B------:R-:W-:Y:S01]  /*d000*/  STL [R1+0x3c4], RZ ;  /* 0x0003c4ff01007387 */ /* 0x000fe20000100800 */
[----:B------:R-:W-:-:S03]  /*d010*/  LOP3.LUT R6, R3, 0x20, RZ, 0x3c, !PT ;  /* 0x0000002003067812 */ /* 0x000fc600078e3cff */
[----:B------:R-:W-:Y:S01]  /*d020*/  STL [R1+0x3c8], RZ ;  /* 0x0003c8ff01007387 */ /* 0x000fe20000100800 */
[----:B------:R-:W-:-:S03]  /*d030*/  LOP3.LUT R5, R3, 0x30, RZ, 0x3c, !PT ;  /* 0x0000003003057812 */ /* 0x000fc600078e3cff */
[----:B------:R-:W-:Y:S01]  /*d040*/  STL [R1+0x3cc], RZ ;  /* 0x0003ccff01007387 */ /* 0x000fe20000100800 */
[C---:B------:R-:W-:Y:S02]  /*d050*/  LOP3.LUT R6, R61.reuse, 0x20, RZ, 0x3c, !PT ;  /* 0x000000203d067812 */ /* 0x040fe400078e3cff */
[C---:B------:R-:W-:Y:S01]  /*d060*/  LOP3.LUT R5, R61.reuse, 0x40, RZ, 0x3c, !PT ;  /* 0x000000403d057812 */ /* 0x040fe200078e3cff */
[----:B------:R0:W-:Y:S02]  /*d070*/  STL [R1+0x135c], R4 ;  /* 0x00135c0401007387 */ /* 0x0001e40000100800 */
[----:B0-----:R-:W-:-:S07]  /*d080*/  LOP3.LUT R4, R61, 0x60, RZ, 0x3c, !PT ;  /* 0x000000603d047812 */ /* 0x001fce00078e3cff */
.L_x_1:
[----:B0-----:R-:W2:Y:S01]  /*d090*/  LDL.64 R4, [R1+0x620] ;  /* 0x0006200001047983 */ /* 0x001ea20000100a00 */
[----:B------:R-:W0:Y:S03]  /*d0a0*/  LDC R29, c[0x0][0x230] ;  /* 0x00008c00ff1d7b82 */ /* 0x000e260000000800 */
[----:B--2---:R1:W-:Y:S04]  /*d0b0*/  STL [R1+0x20d0], R5 ;  /* 0x0020d00501007387 */ /* 0x0043e80000100800 */
[----:B-1----:R-:W0:Y:S04]  /*d0c0*/  LDL R5, [R1+0x758] ;  /* 0x0007580001057983 */ /* 0x002e280000100800 */
        /* <DEDUP_REMOVED lines=123> */
[----:B-----5:R-:W-:Y:S04]  /*d880*/  STL [R1+0x1ee0], R60 ;  /* 0x001ee03c01007387 */ /* 0x020fe80000100800 */
        /* <DEDUP_REMOVED lines=52> */
[----:B------:R-:W-:Y:S01]  /*dbd0*/  STL [R1+0x1e0c], R6 ;  /* 0x001e0c0601007387 */ /* 0x000fe20000100800 */
[----:B0-----:R-:W-:-:S03]  /*dbe0*/  IMAD R29, R5, -0x40, R29 ;  /* 0xffffffc0051d7824 */ /* 0x001fc600078e021d */
[----:B------:R-:W-:Y:S04]  /*dbf0*/  STL [R1+0x13f8], R2 ;  /* 0x0013f80201007387 */ /* 0x000fe80000100800 */
[----:B------:R-:W-:Y:S04]  /*dc00*/  STL [R1+0x1d7c], R2 ;  /* 0x001d7c0201007387 */ /* 0x000fe80000100800 */
[----:B------:R0:W-:Y:S04]  /*dc10*/  STL [R1+0x1384], R0 ;  /* 0x0013840001007387 */ /* 0x0001e80000100800 */
[----:B0-----:R-:W2:Y:S04]  /*dc20*/  LDL.LU R0, [R1+0xa4c] ;  /* 0x000a4c0001007983 */ /* 0x001ea80000300800 */
[----:B------:R-:W3:Y:S01]  /*dc30*/  LDL.LU R5, [R1+0x20d0] ;  /* 0x0020d00001057983 */ /* 0x000ee20000300800 */
[----:B------:R-:W-:-:S02]  /*dc40*/  ISETP.GT.AND P0, PT, R29, RZ, PT ;  /* 0x000000ff1d00720c */ /* 0x000fc40003f04270 */
[----:B------:R-:W-:Y:S02]  /*dc50*/  PRMT R30, RZ, 0x7610, R30 ;  /* 0x00007610ff1e7816 */ /* 0x000fe4000000001e */
[----:B------:R-:W-:Y:S02]  /*dc60*/  PRMT R61, RZ, 0x7610, R61 ;  /* 0x00007610ff3d7816 */ /* 0x000fe4000000003d */
[----:B------:R-:W-:-:S07]  /*dc70*/  ISETP.GT.AND P1, PT, R29, 0x1, PT ;  /* 0x000000011d00780c */ /* 0x000fce0003f24270 */
[----:B---3--:R-:W3:Y:S04]  /*dc80*/  @P0 LDG.E.U16 R30, desc[UR6][R4.64] ;  /* 0x00000006041e0981 */ /* 0x008ee8000c1e1500 */
[----:B---3--:R0:W-:Y:S04]  /*dc90*/  STL [R1+0x6b4], R30 ;  /* 0x0006b41e01007387 */ /* 0x0081e80000100800 */
[----:B0-----:R-:W3:Y:S04]  /*dca0*/  LDL.LU R30, [R1+0x20cc] ;  /* 0x0020cc00011e7983 */ /* 0x001ee80000300800 */
[----:B------:R-:W4:Y:S01]  /*dcb0*/  LDL.64 R4, [R1+0x618] ;  /* 0x0006180001047983 */ /* 0x000f220000100a00 */
[----:B---3--:R-:W-:-:S03]  /*dcc0*/  PRMT R30, RZ, 0x7610, R30 ;  /* 0x00007610ff1e7816 */ /* 0x008fc6000000001e */
[----:B----4-:R-:W3:Y:S04]  /*dcd0*/  @P0 LDG.E.U16 R61, desc[UR6][R4.64] ;  /* 0x00000006043d0981 */ /* 0x010ee8000c1e1500 */
        /* <DEDUP_REMOVED lines=12> */
[----:B------:R-:W4:Y:S04]  /*dda0*/  LDL R4, [R1+0x1214] ;  /* 0x0012140001047983 */ /* 0x000f280000100800 */
[----:B------:R-:W4:Y:S01]  /*ddb0*/  LDL R5, [R1+0x1218] ;  /* 0x0012180001057983 */ /* 0x000f220000100800 */
[----:B------:R-:W-:-:S02]  /*ddc0*/  ISETP.GT.AND P0, PT, R29, 0x2, PT ;  /* 0x000000021d00780c */ /* 0x000fc40003f04270 */
[----:B---3--:R-:W-:Y:S02]  /*ddd0*/  PRMT R61, RZ, 0x7610, R61 ;  /* 0x00007610ff3d7816 */ /* 0x008fe4000000003d */
[----:B----4-:R-:W-:-:S04]  /*dde0*/  @P1 LOP3.LUT R5, R5, R4, RZ, 0x3c, !PT ;  /* 0x0000000405051212 */ /* 0x010fc800078e3cff */
[----:B------:R-:W-:-:S04]  /*ddf0*/  @P1 LOP3.LUT R4, R5, R4, RZ, 0x3c, !PT ;  /* 0x0000000405041212 */ /* 0x000fc800078e3cff */
[----:B------:R-:W-:-:S05]  /*de00*/  @P1 LOP3.LUT R5, R5, R4, RZ, 0x3c, !PT ;  /* 0x0000000405051212 */ /* 0x000fca00078e3cff */
[----:B------:R-:W3:Y:S04]  /*de10*/  @P1 LDG.E.U16 R30, desc[UR6][R4.64] ;  /* 0x00000006041e1981 */ /* 0x000ee8000c1e1500 */
[----:B---3--:R0:W-:Y:S04]  /*de20*/  STL [R1+0x6a4], R30 ;  /* 0x0006a41e01007387 */ /* 0x0081e80000100800 */
[----:B0-----:R-:W3:Y:S04]  /*de30*/  LDL.LU R30, [R1+0x20bc] ;  /* 0x0020bc00011e7983 */ /* 0x001ee80000300800 */
[----:B------:R-:W4:Y:S04]  /*de40*/  LDL R4, [R1+0x120c] ;  /* 0x00120c0001047983 */ /* 0x000f280000100800 */
[----:B------:R-:W4:Y:S01]  /*de50*/  LDL R5, [R1+0x1210] ;  /* 0x0012100001057983 */ /* 0x000f220000100800 */
[----:B---3--:R-:W-:-:S02]  /*de60*/  PRMT R30, RZ, 0x7610, R30 ;  /* 0x00007610ff1e7816 */ /* 0x008fc4000000001e */
        /* <DEDUP_REMOVED lines=211> */
[----:B------:R-:W-:-:S02]  /*eba0*/  PRMT R2, RZ, 0x7610, R2 ;  /* 0x00007610ff027816 */ /* 0x000fc40000000002 */
[----:B------:R-:W-:Y:S02]  /*ebb0*/  ISETP.GT.AND P0, PT, R29, 0x8, PT ;  /* 0x000000081d00780c */ /* 0x000fe40003f04270 */
[----:B----4-:R-:W-:-:S04]  /*ebc0*/  @P1 LOP3.LUT R5, R5, R4, RZ, 0x3c, !PT ;  /* 0x0000000405051212 */ /* 0x010fc800078e3cff */
[----:B------:R-:W-:-:S04]  /*ebd0*/  @P1 LOP3.LUT R4, R5, R4, RZ, 0x3c, !PT ;  /* 0x0000000405041212 */ /* 0x000fc800078e3cff */
[----:B------:R-:W-:-:S05]  /*ebe0*/  @P1 LOP3.LUT R5, R5, R4, RZ, 0x3c, !PT ;  /* 0x0000000405051212 */ /* 0x000fca00078e3cff */
[----:B------:R-:W4:Y:S04]  /*ebf0*/  @P1 LDG.E.U16 R30, desc[UR6][R4.64] ;  /* 0x00000006041e1981 */ /* 0x000f28000c1e1500 */
[----:B----4-:R0:W-:Y:S04]  /*ec00*/  STL [R1+0x640], R30 ;  /* 0x0006401e01007387 */ /* 0x0101e80000100800 */
[----:B0-----:R-:W4:Y:S04]  /*ec10*/  LDL.LU R30, [R1+0x205c] ;  /* 0x00205c00011e7983 */ /* 0x001f280000300800 */
[----:B------:R-:W2:Y:S04]  /*ec20*/  LDL R4, [R1+0x114c] ;  /* 0x00114c0001047983 */ /* 0x000ea80000100800 */
[----:B------:R-:W2:Y:S01]  /*ec30*/  LDL R5, [R1+0x1150] ;  /* 0x0011500001057983 */ /* 0x000ea20000100800 */
[----:B----4-:R-:W-:-:S02]  /*ec40*/  PRMT R30, RZ, 0x7610, R30 ;  /* 0x00007610ff1e7816 */ /* 0x010fc4000000001e */
[----:B--2---:R-:W-:-:S04]  /*ec50*/  @P1 LOP3.LUT R5, R5, R4, RZ, 0x3c, !PT ;  /* 0x0000000405051212 */ /* 0x004fc800078e3cff */
[----:B------:R-:W-:-:S04]  /*ec60*/  @P1 LOP3.LUT R4, R5, R4, RZ, 0x3c, !PT ;  /* 0x0000000405041212 */ /* 0x000fc800078e3cff */
[----:B------:R-:W-:-:S05]  /*ec70*/  @P1 LOP3.LUT R5, R5, R4, RZ, 0x3c, !PT ;  /* 0x0000000405051212 */ /* 0x000fca00078e3cff */
[----:B------:R-:W2:Y:S04]  /*ec80*/  @P1 LDG.E.U16 R2, desc[UR6][R4.64] ;  /* 0x0000000604021981 */ /* 0x000ea8000c1e1500 */
[----:B------:R-:W4:Y:S04]  /*ec90*/  LDL R4, [R1+0x1144] ;  /* 0x0011440001047983 */ /* 0x000f280000100800 */
[----:B------:R-:W4:Y:S01]  /*eca0*/  LDL R5, [R1+0x1148] ;  /* 0x0011480001057983 */ /* 0x000f220000100800 */
[----:B---3--:R-:W-:-:S03]  /*ecb0*/  PRMT R61, RZ, 0x7610, R61 ;  /* 0x00007610ff3d7816 */ /* 0x008fc6000000003d */
[----:B--2---:R-:W-:Y:S01]  /*ecc0*/  STL [R1+0x1d80], R2 ;  /* 0x001d800201007387 */ /* 0x004fe20000100800 */
[----:B----4-:R-:W-:-:S04]  /*ecd0*/  @P1 LOP3.LUT R5, R5, R4, RZ, 0x3c, !PT ;  /* 0x0000000405051212 */ /* 0x010fc800078e3cff */
[----:B------:R-:W-:-:S04]  /*ece0*/  @P1 LOP3.LUT R4, R5, R4, RZ, 0x3c, !PT ;  /* 0x0000000405041212 */ /* 0x000fc800078e3cff */
[----:B------:R-:W-:-:S05]  /*ecf0*/  @P1 LOP3.LUT R5, R5, R4, RZ, 0x3c, !PT ;  /* 0x0000000405051212 */ /* 0x000fca00078e3cff */
[----:B------:R-:W2:Y:S04]  /*ed00*/  @P1 LDG.E.U16 R30, desc[UR6][R4.64] ;  /* 0x00000006041e1981 */ /* 0x000ea8000c1e1500 */
[----:B--2---:R0:W-:Y:S04]  /*ed10*/  STL [R1+0x638], R30 ;  /* 0x0006381e01007387 */ /* 0x0041e80000100800 */
[----:B0-----:R-:W2:Y:S04]  /*ed20*/  LDL.LU R30, [R1+0x2058] ;  /* 0x00205800011e7983 */ /* 0x001ea80000300800 */
[----:B------:R-:W3:Y:S04]  /*ed30*/  LDL R4, [R1+0x113c] ;  /* 0x00113c0001047983 */ /* 0x000ee80000100800 */
[----:B------:R-:W3:Y:S01]  /*ed40*/  LDL R5, [R1+0x1140] ;  /* 0x0011400001057983 */ /* 0x000ee20000100800 */
[----:B--2---:R-:W-:-:S02]  /*ed50*/  PRMT R30, RZ, 0x7610, R30 ;  /* 0x00007610ff1e7816 */ /* 0x004fc4000000001e */
[----:B---3--:R-:W-:-:S04]  /*ed60*/  @P1 LOP3.LUT R5, R5, R4, RZ, 0x3c, !PT ;  /* 0x0000000405051212 */ /* 0x008fc800078e3cff */
[----:B------:R-:W-:-:S04]  /*ed70*/  @P1 LOP3.LUT R4, R5, R4, RZ, 0x3c, !PT ;  /* 0x0000000405041212 */ /* 0x000fc800078e3cff */
[----:B------:R-:W-:-:S05]  /*ed80*/  @P1 LOP3.LUT R5, R5, R4, RZ, 0x3c, !PT ;  /* 0x0000000405051212 */ /* 0x000fca00078e3cff */
[----:B------:R-:W2:Y:S04]  /*ed90*/  @P1 LDG.E.U16 R61, desc[UR6][R4.64] ;  /* 0x00000006043d1981 */ /* 0x000ea8000c1e1500 */
[----:B--2---:R0:W-:Y:S04]  /*eda0*/  STL [R1+0x634], R61 ;  /* 0x0006343d01007387 */ /* 0x0041e80000100800 */
[----:B0-----:R-:W2:Y:S04]  /*edb0*/  LDL.LU R61, [R1+0x2054] ;  /* 0x00205400013d7983 */ /* 0x001ea80000300800 */
[----:B------:R-:W3:Y:S04]  /*edc0*/  LDL R4, [R1+0x1134] ;  /* 0x0011340001047983 */ /* 0x000ee80000100800 */
[----:B------:R-:W3:Y:S01]  /*edd0*/  LDL R5, [R1+0x1138] ;  /* 0x0011380001057983 */ /* 0x000ee20000100800 */
[----:B------:R-:W-:-:S02]  /*ede0*/  ISETP.GT.AND P1, PT, R29, 0x9, PT ;  /* 0x000000091d00780c */ /* 0x000fc40003f24270 */
[----:B--2---:R-:W-:Y:S02]  /*edf0*/  PRMT R61, RZ, 0x7610, R61 ;  /* 0x00007610ff3d7816 */ /* 0x004fe4000000003d */
        /* <DEDUP_REMOVED lines=840> */
[----:B------:R-:W-:-:S02]  /*12280*/  PRMT R60, RZ, 0x7610, R60 ;  /* 0x00007610ff3c7816 */ /* 0x000fc4000000003c */
[----:B---3--:R-:W-:-:S04]  /*12290*/  @P0 LOP3.LUT R5, R5, R4, RZ, 0x3c, !PT ;  /* 0x0000000405050212 */ /* 0x008fc800078e3cff */
        /* <DEDUP_REMOVED lines=8> */
[----:B------:R-:W-:Y:S02]  /*12320*/  PRMT R58, RZ, 0x7610, R58 ;  /* 0x00007610ff3a7816 */ /* 0x000fe4000000003a */
[----:B------:R-:W-:Y:S02]  /*12330*/  PRMT R57, RZ, 0x7610, R57 ;  /* 0x00007610ff397816 */ /* 0x000fe40000000039 */
        /* <DEDUP_REMOVED lines=8> */
[----:B------:R-:W2:Y:S02]  /*123c0*/  LDL R5, [R1+0xe48] ;  /* 0x000e480001057983 */ /* 0x000ea40000100800 */
[----:B--2---:R-:W-:-:S04]  /*123d0*/  @P1 LOP3.LUT R5, R5, R4, RZ, 0x3c, !PT ;  /* 0x0000000405051212 */ /* 0x004fc800078e3cff */
[----:B------:R-:W-:-:S04]  /*123e0*/  @P1 LOP3.LUT R4, R5, R4, RZ, 0x3c, !PT ;  /* 0x0000000405041212 */ /* 0x000fc800078e3cff */
[----:B------:R-:W-:-:S05]  /*123f0*/  @P1 LOP3.LUT R5, R5, R4, RZ, 0x3c, !PT ;  /* 0x0000000405051212 */ /* 0x000fca00078e3cff */
[----:B------:R-:W2:Y:S04]  /*12400*/  @P1 LDG.E.U16 R59, desc[UR6][R4.64] ;  /* 0x00000006043b1981 */ /* 0x000ea8000c1e1500 */
[----:B--2---:R0:W-:Y:S04]  /*12410*/  STL [R1+0x700], R59 ;  /* 0x0007003b01007387 */ /* 0x0041e80000100800 */
[----:B0-----:R-:W2:Y:S04]  /*12420*/  LDL.LU R59, [R1+0x1edc] ;  /* 0x001edc00013b7983 */ /* 0x001ea80000300800 */
[----:B------:R-:W3:Y:S04]  /*12430*/  LDL R4, [R1+0xe3c] ;  /* 0x000e3c0001047983 */ /* 0x000ee80000100800 */
[----:B------:R-:W3:Y:S02]  /*12440*/  LDL R5, [R1+0xe40] ;  /* 0x000e400001057983 */ /* 0x000ee40000100800 */
        /* <DEDUP_REMOVED lines=17> */
[----:B------:R-:W-:-:S02]  /*12560*/  PRMT R55, RZ, 0x7610, R55 ;  /* 0x00007610ff377816 */ /* 0x000fc40000000037 */
[----:B------:R-:W-:Y:S02]  /*12570*/  PRMT R3, RZ, 0x7610, R3 ;  /* 0x00007610ff037816 */ /* 0x000fe40000000003 */
[----:B------:R-:W-:Y:S02]  /*12580*/  PRMT R31, RZ, 0x7610, R31 ;  /* 0x00007610ff1f7816 */ /* 0x000fe4000000001f */
[----:B------:R-:W-:Y:S02]  /*12590*/  ISETP.GT.AND P1, PT, R29, 0x21, PT ;  /* 0x000000211d00780c */ /* 0x000fe40003f24270 */
        /* <DEDUP_REMOVED lines=15> */
[----:B------:R-:W4:Y:S02]  /*12690*/  LDL R5, [R1+0xe20] ;  /* 0x000e200001057983 */ /* 0x000f240000100800 */
        /* <DEDUP_REMOVED lines=9> */
[----:B--2---:R-:W-:-:S04]  /*12730*/  @P0 LOP3.LUT R5, R5, R4, RZ, 0x3c, !PT ;  /* 0x0000000405050212 */ /* 0x004fc800078e3cff */
        /* <DEDUP_REMOVED lines=8> */
[----:B------:R-:W-:Y:S02]  /*127c0*/  PRMT R52, RZ, 0x7610, R52 ;  /* 0x00007610ff347816 */ /* 0x000fe40000000034 */
[----:B------:R-:W-:Y:S02]  /*127d0*/  PRMT R51, RZ, 0x7610, R51 ;  /* 0x00007610ff337816 */ /* 0x000fe40000000033 */
[----:B------:R-:W-:Y:S02]  /*127e0*/  ISETP.GT.AND P0, PT, R29, 0x22, PT ;  /* 0x000000221d00780c */ /* 0x000fe40003f04270 */
        /* <DEDUP_REMOVED lines=353> */
[----:B------:R-:W3:Y:S04]  /*13e00*/  LDL R4, [R1+0xcd4] ;  /* 0x000cd40001047983 */ /* 0x000ee80000100800 */
[----:B------:R-:W3:Y:S01]  /*13e10*/  LDL R5, [R1+0xcd8] ;  /* 0x000cd80001057983 */ /* 0x000ee20000100800 */
[----:B------:R-:W-:-:S03]  /*13e20*/  PRMT R32, RZ, 0x7610, R32 ;  /* 0x00007610ff207816 */ /* 0x000fc60000000020 */
[----:B--2---:R-:W-:Y:S01]  /*13e30*/  STL [R1+0x1d98], R2 ;  /* 0x001d980201007387 */ /* 0x004fe20000100800 */
[----:B---3--:R-:W-:-:S04]  /*13e40*/  @P0 LOP3.LUT R5, R5, R4, RZ, 0x3c, !PT ;  /* 0x0000000405050212 */ /* 0x008fc800078e3cff */
[----:B------:R-:W-:-:S04]  /*13e50*/  @P0 LOP3.LUT R4, R5, R4, RZ, 0x3c, !PT ;  /* 0x0000000405040212 */ /* 0x000fc800078e3cff */
[----:B------:R-:W-:-:S05]  /*13e60*/  @P0 LOP3.LUT R5, R5, R4, RZ, 0x3c, !PT ;  /* 0x0000000405050212 */ /* 0x000fca00078e3cff */
[----:B------:R-:W2:Y:S04]  /*13e70*/  @P0 LDG.E.U16 R30, desc[UR6][R4.64] ;  /* 0x00000006041e0981 */ /* 0x000ea8000c1e1500 */
[----:B------:R-:W3:Y:S04]  /*13e80*/  LDL R4, [R1+0xccc] ;  /* 0x000ccc0001047983 */ /* 0x000ee80000100800 */
[----:B------:R-:W3:Y:S04]  /*13e90*/  LDL R5, [R1+0xcd0] ;  /* 0x000cd00001057983 */ /* 0x000ee80000100800 */
[----:B--2---:R0:W-:Y:S04]  /*13ea0*/  STL [R1+0x14], R30 ;  /* 0x0000141e01007387 */ /* 0x0041e80000100800 */
[----:B0-----:R-:W2:Y:S01]  /*13eb0*/  LDL R30, [R1+0xca8] ;  /* 0x000ca800011e7983 */ /* 0x001ea20000100800 */
[----:B---3--:R-:W-:-:S02]  /*13ec0*/  @P1 LOP3.LUT R5, R5, R4, RZ, 0x3c, !PT ;  /* 0x0000000405051212 */ /* 0x008fc400078e3cff */
[----:B------:R-:W-:Y:S02]  /*13ed0*/  PRMT R12, RZ, 0x7610, R12 ;  /* 0x00007610ff0c7816 */ /* 0x000fe4000000000c */
[----:B------:R-:W-:Y:S02]  /*13ee0*/  PRMT R11, RZ, 0x7610, R11 ;  /* 0x00007610ff0b7816 */ /* 0x000fe4000000000b */
[----:B------:R-:W-:Y:S02]  /*13ef0*/  PRMT R10, RZ, 0x7610, R10 ;  /* 0x00007610ff0a7816 */ /* 0x000fe4000000000a */
[----:B------:R-:W-:Y:S02]  /*13f00*/  @P1 LOP3.LUT R4, R5, R4, RZ, 0x3c, !PT ;  /* 0x0000000405041212 */ /* 0x000fe400078e3cff */
[----:B------:R-:W-:Y:S02]  /*13f10*/  ISETP.GT.AND P0, PT, R29, 0x2c, PT ;  /* 0x0000002c1d00780c */ /* 0x000fe40003f04270 */
        /* <DEDUP_REMOVED lines=41> */
[----:B------:R-:W2:Y:S01]  /*141b0*/  LDL R5, [R1+0xca4] ;  /* 0x000ca40001057983 */ /* 0x000ea20000100800 */
[----:B------:R-:W-:-:S03]  /*141c0*/  @P0 IMAD.MOV.U32 R4, RZ, RZ, R30 ;  /* 0x000000ffff040224 */ /* 0x000fc600078e001e */
[----:B------:R-:W3:Y:S04]  /*141d0*/  LDL R30, [R1+0xc80] ;  /* 0x000c8000011e7983 */ /* 0x000ee80000100800 */
[----:B--2---:R-:W2:Y:S04]  /*141e0*/  @P0 LDG.E.U16 R8, desc[UR6][R4.64] ;  /* 0x0000000604080981 */ /* 0x004ea8000c1e1500 */
[----:B--2---:R0:W-:Y:S04]  /*141f0*/  STL [R1+0xc], R8 ;  /* 0x00000c0801007387 */ /* 0x0041e80000100800 */
[----:B0-----:R-:W2:Y:S04]  /*14200*/  LDL.LU R8, [R1+0x1e14] ;  /* 0x001e140001087983 */ /* 0x001ea80000300800 */
        /* <DEDUP_REMOVED lines=17> */
[----:B------:R-:W2:Y:S04]  /*14320*/  LDL R4, [R1+0xc8c] ;  /* 0x000c8c0001047983 */ /* 0x000ea80000100800 */
[----:B------:R-:W2:Y:S01]  /*14330*/  LDL R5, [R1+0xc90] ;  /* 0x000c900001057983 */ /* 0x000ea20000100800 */
[----:B------:R-:W-:-:S02]  /*14340*/  PRMT R61, RZ, 0x7610, R61 ;  /* 0x00007610ff3d7816 */ /* 0x000fc4000000003d */
[----:B--2---:R-:W-:-:S04]  /*14350*/  @P1 LOP3.LUT R5, R5, R4, RZ, 0x3c, !PT ;  /* 0x0000000405051212 */ /* 0x004fc800078e3cff */
[----:B------:R-:W-:-:S04]  /*14360*/  @P1 LOP3.LUT R4, R5, R4, RZ, 0x3c, !PT ;  /* 0x0000000405041212 */ /* 0x000fc800078e3cff */
[----:B------:R-:W-:-:S05]  /*14370*/  @P1 LOP3.LUT R5, R5, R4, RZ, 0x3c, !PT ;  /* 0x0000000405051212 */ /* 0x000fca00078e3cff */
[----:B------:R-:W2:Y:S04]  /*14380*/  @P1 LDG.E.U16 R2, desc[UR6][R4.64] ;  /* 0x0000000604021981 */ /* 0x000ea8000c1e1500 */
[----:B------:R-:W4:Y:S04]  /*14390*/  LDL R4, [R1+0xc84] ;  /* 0x000c840001047983 */ /* 0x000f280000100800 */
[----:B------:R-:W4:Y:S04]  /*143a0*/  LDL R5, [R1+0xc88] ;  /* 0x000c880001057983 */ /* 0x000f280000100800 */
[----:B--2---:R-:W-:Y:S01]  /*143b0*/  STL [R1+0x1df0], R2 ;  /* 0x001df00201007387 */ /* 0x004fe20000100800 */
[----:B----4-:R-:W-:-:S04]  /*143c0*/  @P1 LOP3.LUT R5, R5, R4, RZ, 0x3c, !PT ;  /* 0x0000000405051212 */ /* 0x010fc800078e3cff */
[----:B------:R-:W-:-:S04]  /*143d0*/  @P1 LOP3.LUT R4, R5, R4, RZ, 0x3c, !PT ;  /* 0x0000000405041212 */ /* 0x000fc800078e3cff */
[----:B------:R-:W-:-:S05]  /*143e0*/  @P1 LOP3.LUT R5, R5, R4, RZ, 0x3c, !PT ;  /* 0x0000000405051212 */ /* 0x000fca00078e3cff */
[----:B------:R0:W2:Y:S04]  /*143f0*/  @P1 LDG.E.U16 R61, desc[UR6][R4.64] ;  /* 0x00000006043d1981 */ /* 0x0000a8000c1e1500 */
[----:B------:R-:W4:Y:S01]  /*14400*/  LDL R5, [R1+0xc7c] ;  /* 0x000c7c0001057983 */ /* 0x000f220000100800 */
[----:B------:R-:W-:Y:S01]  /*14410*/  PRMT R60, RZ, 0x7610, R60 ;  /* 0x00007610ff3c7816 */ /* 0x000fe2000000003c */
[----:B0-----:R-:W-:Y:S02]  /*14420*/  @P1 IMAD.MOV.U32 R4, RZ, RZ, R30 ;  /* 0x000000ffff041224 */ /* 0x001fe400078e001e */
[----:B--2---:R0:W-:Y:S04]  /*14430*/  STL [R1+0x1df4], R61 ;  /* 0x001df43d01007387 */ /* 0x0041e80000100800 */
[----:B------:R-:W2:Y:S04]  /*14440*/  LDL R30, [R1+0xc60] ;  /* 0x000c6000011e7983 */ /* 0x000ea80000100800 */
[----:B----4-:R-:W4:Y:S04]  /*14450*/  @P1 LDG.E.U16 R60, desc[UR6][R4.64] ;  /* 0x00000006043c1981 */ /* 0x010f28000c1e1500 */
[----:B0-----:R-:W3:Y:S04]  /*14460*/  LDL R61, [R1+0xc70] ;  /* 0x000c7000013d7983 */ /* 0x001ee80000100800 */
[----:B------:R-:W2:Y:S04]  /*14470*/  LDL R4, [R1+0xc74] ;  /* 0x000c740001047983 */ /* 0x000ea80000100800 */
[----:B------:R-:W2:Y:S01]  /*14480*/  LDL R5, [R1+0xc78] ;  /* 0x000c780001057983 */ /* 0x000ea20000100800 */
[----:B------:R-:W-:-:S03]  /*14490*/  PRMT R59, RZ, 0x7610, R59 ;  /* 0x00007610ff3b7816 */ /* 0x000fc6000000003b */
[----:B----4-:R0:W-:Y:S04]  /*144a0*/  STL [R1+0x1df8], R60 ;  /* 0x001df83c01007387 */ /* 0x0101e80000100800 */
[----:B0-----:R-:W4:Y:S01]  /*144b0*/  LDL R60, [R1+0xc6c] ;  /* 0x000c6c00013c7983 */ /* 0x001f220000100800 */
[----:B--2---:R-:W-:-:S04]  /*144c0*/  @P1 LOP3.LUT R5, R5, R4, RZ, 0x3c, !PT ;  /* 0x0000000405051212 */ /* 0x004fc800078e3cff */
[----:B------:R-:W-:-:S04]  /*144d0*/  @P1 LOP3.LUT R4, R5, R4, RZ, 0x3c, !PT ;  /* 0x0000000405041212 */ /* 0x000fc800078e3cff */
[----:B------:R-:W-:-:S05]  /*144e0*/  @P1 LOP3.LUT R5, R5, R4, RZ, 0x3c, !PT ;  /* 0x0000000405051212 */ /* 0x000fca00078e3cff */
[----:B------:R3:W2:Y:S01]  /*144f0*/  @P1 LDG.E.U16 R59, desc[UR6][R4.64] ;  /* 0x00000006043b1981 */ /* 0x0006a2000c1e1500 */
[----:B------:R-:W-:Y:S02]  /*14500*/  ISETP.GT.AND P0, PT, R29, 0x2e, PT ;  /* 0x0000002e1d00780c */ /* 0x000fe40003f04270 */
[----:B------:R-:W-:-:S11]  /*14510*/  PRMT R58, RZ, 0x7610, R58 ;  /* 0x00007610ff3a7816 */ /* 0x000fd6000000003a */
[----:B---3--:R-:W-:Y:S02]  /*14520*/  @P0 IMAD.MOV.U32 R4, RZ, RZ, R61 ;  /* 0x000000ffff040224 */ /* 0x008fe400078e003d */
[----:B----4-:R-:W-:-:S05]  /*14530*/  @P0 IMAD.MOV.U32 R5, RZ, RZ, R60 ;  /* 0x000000ffff050224 */ /* 0x010fca00078e003c */
[----:B------:R0:W3:Y:S04]  /*14540*/  @P0 LDG.E.U16 R58, desc[UR6][R4.64] ;  /* 0x00000006043a0981 */ /* 0x0000e8000c1e1500 */
[----:B--2---:R-:W-:Y:S04]  /*14550*/  STL [R1+0x1dfc], R59 ;  /* 0x001dfc3b01007387 */ /* 0x004fe80000100800 */
[----:B------:R-:W0:Y:S04]  /*14560*/  LDL R4, [R1+0xc64] ;  /* 0x000c640001047983 */ /* 0x000e280000100800 */
[----:B------:R-:W0:Y:S01]  /*14570*/  LDL R5, [R1+0xc68] ;  /* 0x000c680001057983 */ /* 0x000e220000100800 */
[----:B------:R-:W-:-:S03]  /*14580*/  PRMT R57, RZ, 0x7610, R57 ;  /* 0x00007610ff397816 */ /* 0x000fc60000000039 */
[----:B------:R-:W2:Y:S04]  /*14590*/  LDL R61, [R1+0xc54] ;  /* 0x000c5400013d7983 */ /* 0x000ea80000100800 */
[----:B------:R-:W4:Y:S01]  /*145a0*/  LDL R60, [R1+0xc58] ;  /* 0x000c5800013c7983 */ /* 0x000f220000100800 */
[----:B0-----:R-:W-:-:S04]  /*145b0*/  @P0 LOP3.LUT R5, R5, R4, RZ, 0x3c, !PT ;  /* 0x0000000405050212 */ /* 0x001fc800078e3cff */
[----:B------:R-:W-:-:S04]  /*145c0*/  @P0 LOP3.LUT R4, R5, R4, RZ, 0x3c, !PT ;  /* 0x0000000405040212 */ /* 0x000fc800078e3cff */
[----:B------:R-:W-:-:S05]  /*145d0*/  @P0 LOP3.LUT R5, R5, R4, RZ, 0x3c, !PT ;  /* 0x0000000405050212 */ /* 0x000fca00078e3cff */
[----:B------:R-:W2:Y:S04]  /*145e0*/  @P0 LDG.E.U16 R57, desc[UR6][R4.64] ;  /* 0x0000000604390981 */ /* 0x000ea8000c1e1500 */
[----:B---3--:R0:W-:Y:S04]  /*145f0*/  STL [R1+0x1d9c], R58 ;  /* 0x001d9c3a01007387 */ /* 0x0081e80000100800 */
[----:B------:R-:W3:Y:S04]  /*14600*/  LDL R5, [R1+0xc5c] ;  /* 0x000c5c0001057983 */ /* 0x000ee80000100800 */
[----:B0-----:R-:W4:Y:S01]  /*14610*/  LDL R58, [R1+0xc50] ;  /* 0x000c5000013a7983 */ /* 0x001f220000100800 */
[----:B------:R-:W-:-:S03]  /*14620*/  PRMT R56, RZ, 0x7610, R56 ;  /* 0x00007610ff387816 */ /* 0x000fc60000000038 */
[----:B--2---:R0:W-:Y:S04]  /*14630*/  STL [R1+0x1da0], R57 ;  /* 0x001da03901007387 */ /* 0x0041e80000100800 */
[----:B0-----:R-:W2:Y:S01]  /*14640*/  LDL R57, [R1+0xc4c] ;  /* 0x000c4c0001397983 */ /* 0x001ea20000100800 */
[----:B------:R-:W-:Y:S01]  /*14650*/  ISETP.GT.AND P1, PT, R29, 0x2f, PT ;  /* 0x0000002f1d00780c */ /* 0x000fe20003f24270 */
[----:B------:R-:W-:Y:S01]  /*14660*/  @P0 IMAD.MOV.U32 R4, RZ, RZ, R30 ;  /* 0x000000ffff040224 */ /* 0x000fe200078e001e */
[----:B------:R-:W-:Y:S02]  /*14670*/  PRMT R55, RZ, 0x7610, R55 ;  /* 0x00007610ff377816 */ /* 0x000fe40000000037 */
[----:B------:R-:W-:Y:S01]  /*14680*/  PRMT R3, RZ, 0x7610, R3 ;  /* 0x00007610ff037816 */ /* 0x000fe20000000003 */
[----:B------:R-:W2:Y:S04]  /*14690*/  LDL R30, [R1+0xc40] ;  /* 0x000c4000011e7983 */ /* 0x000ea80000100800 */
[----:B---3--:R4:W3:Y:S02]  /*146a0*/  @P0 LDG.E.U16 R56, desc[UR6][R4.64] ;  /* 0x0000000604380981 */ /* 0x0088e4000c1e1500 */
[----:B----4-:R-:W-:-:S02]  /*146b0*/  @P0 IMAD.MOV.U32 R4, RZ, RZ, R60 ;  /* 0x000000ffff040224 */ /* 0x010fc400078e003c */
[----:B------:R-:W-:-:S05]  /*146c0*/  @P0 IMAD.MOV.U32 R5, RZ, RZ, R61 ;  /* 0x000000ffff050224 */ /* 0x000fca00078e003d */
[----:B------:R0:W4:Y:S02]  /*146d0*/  @P0 LDG.E.U16 R55, desc[UR6][R4.64] ;  /* 0x0000000604370981 */ /* 0x000124000c1e1500 */
[----:B0-----:R-:W-:Y:S02]  /*146e0*/  @P1 IMAD.MOV.U32 R4, RZ, RZ, R58 ;  /* 0x000000ffff041224 */ /* 0x001fe400078e003a */
[----:B--2---:R-:W-:-:S05]  /*146f0*/  @P1 IMAD.MOV.U32 R5, RZ, RZ, R57 ;  /* 0x000000ffff051224 */ /* 0x004fca00078e0039 */
[----:B------:R-:W2:Y:S04]  /*14700*/  @P1 LDG.E.U16 R3, desc[UR6][R4.64] ;  /* 0x0000000604031981 */ /* 0x000ea8000c1e1500 */
[----:B---3--:R0:W-:Y:S04]  /*14710*/  STL [R1+0x1da4], R56 ;  /* 0x001da43801007387 */ /* 0x0081e80000100800 */
[----:B------:R-:W3:Y:S04]  /*14720*/  LDL R61, [R1+0xc34] ;  /* 0x000c3400013d7983 */ /* 0x000ee80000100800 */
[----:B------:R-:W3:Y:S04]  /*14730*/  LDL R60, [R1+0xc38] ;  /* 0x000c3800013c7983 */ /* 0x000ee80000100800 */
[----:B0-----:R-:W3:Y:S04]  /*14740*/  LDL R56, [R1+0xc48] ;  /* 0x000c480001387983 */ /* 0x001ee80000100800 */
[----:B----4-:R-:W-:Y:S04]  /*14750*/  STL [R1+0x1da8], R55 ;  /* 0x001da83701007387 */ /* 0x010fe80000100800 */
[----:B------:R-:W4:Y:S04]  /*14760*/  LDL R58, [R1+0xc2c] ;  /* 0x000c2c00013a7983 */ /* 0x000f280000100800 */
[----:B------:R-:W4:Y:S04]  /*14770*/  LDL R57, [R1+0xc30] ;  /* 0x000c300001397983 */ /* 0x000f280000100800 */
[----:B--2---:R-:W-:Y:S04]  /*14780*/  STL [R1+0x6c4], R3 ;  /* 0x0006c40301007387 */ /* 0x004fe80000100800 */
[----:B------:R-:W2:Y:S01]  /*14790*/  LDL R5, [R1+0xc44] ;  /* 0x000c440001057983 */ /* 0x000ea20000100800 */
[----:B------:R-:W-:Y:S01]  /*147a0*/  PRMT R31, RZ, 0x7610, R31 ;  /* 0x00007610ff1f7816 */ /* 0x000fe2000000001f */
[----:B---3--:R-:W-:Y:S01]  /*147b0*/  @P1 IMAD.MOV.U32 R4, RZ, RZ, R56 ;  /* 0x000000ffff041224 */ /* 0x008fe200078e0038 */
[----:B------:R-:W-:Y:S01]  /*147c0*/  PRMT R2, RZ, 0x7610, R2 ;  /* 0x00007610ff027816 */ /* 0x000fe20000000002 */
[----:B------:R-:W3:Y:S04]  /*147d0*/  LDL R56, [R1+0xc24] ;  /* 0x000c240001387983 */ /* 0x000ee80000100800 */
[----:B--2---:R0:W2:Y:S04]  /*147e0*/  @P1 LDG.E.U16 R31, desc[UR6][R4.64] ;  /* 0x00000006041f1981 */ /* 0x0040a8000c1e1500 */
[----:B------:R-:W4:Y:S01]  /*147f0*/  LDL R5, [R1+0xc3c] ;  /* 0x000c3c0001057983 */ /* 0x000f220000100800 */
[----:B0-----:R-:W-:Y:S01]  /*14800*/  @P1 IMAD.MOV.U32 R4, RZ, RZ, R30 ;  /* 0x000000ffff041224 */ /* 0x001fe200078e001e */
[----:B------:R-:W-:-:S04]  /*14810*/  ISETP.GT.AND P0, PT, R29, 0x30, PT ;  /* 0x000000301d00780c */ /* 0x000fc80003f04270 */
[----:B----4-:R0:W4:Y:S04]  /*14820*/  @P1 LDG.E.U16 R2, desc[UR6][R4.64] ;  /* 0x0000000604021981 */ /* 0x010128000c1e1500 */
[----:B--2---:R1:W-:Y:S04]  /*14830*/  STL [R1+0x6c0], R31 ;  /* 0x0006c01f01007387 */ /* 0x0043e80000100800 */
[----:B------:R-:W2:Y:S04]  /*14840*/  LDL R30, [R1+0xc1c] ;  /* 0x000c1c00011e7983 */ /* 0x000ea80000100800 */
[----:B-1----:R-:W2:Y:S01]  /*14850*/  LDL R31, [R1+0xc28] ;  /* 0x000c2800011f7983 */ /* 0x002ea20000100800 */
[----:B------:R-:W-:Y:S01]  /*14860*/  PRMT R59, RZ, 0x7610, R59 ;  /* 0x00007610ff3b7816 */ /* 0x000fe2000000003b */
[----:B0-----:R-:W-:-:S02]  /*14870*/  @P1 IMAD.MOV.U32 R4, RZ, RZ, R60 ;  /* 0x000000ffff041224 */ /* 0x001fc400078e003c */
[----:B------:R-:W-:Y:S01]  /*14880*/  @P1 IMAD.MOV.U32 R5, RZ, RZ, R61 ;  /* 0x000000ffff051224 */ /* 0x000fe200078e003d */
[----:B------:R-:W-:-:S04]  /*14890*/  PRMT R54, RZ, 0x7610, R54 ;  /* 0x00007610ff367816 */ /* 0x000fc80000000036 */
[----:B------:R0:W2:Y:S01]  /*148a0*/  @P1 LDG.E.U16 R59, desc[UR6][R4.64] ;  /* 0x00000006043b1981 */ /* 0x0000a2000c1e1500 */
[----:B------:R-:W-:Y:S01]  /*148b0*/  PRMT R53, RZ, 0x7610, R53 ;  /* 0x00007610ff357816 */ /* 0x000fe20000000035 */
[----:B0-----:R-:W-:Y:S02]  /*148c0*/  @P0 IMAD.MOV.U32 R4, RZ, RZ, R57 ;  /* 0x000000ffff040224 */ /* 0x001fe400078e0039 */
[----:B------:R-:W-:-:S05]  /*148d0*/  @P0 IMAD.MOV.U32 R5, RZ, RZ, R58 ;  /* 0x000000ffff050224 */ /* 0x000fca00078e003a */
[----:B------:R3:W2:Y:S02]  /*148e0*/  @P0 LDG.E.U16 R54, desc[UR6][R4.64] ;  /* 0x0000000604360981 */ /* 0x0006a4000c1e1500 */
[----:B---3--:R-:W-:Y:S02]  /*148f0*/  @P0 IMAD.MOV.U32 R5, RZ, RZ, R56 ;  /* 0x000000ffff050224 */ /* 0x008fe400078e0038 */
[----:B----4-:R0:W-:Y:S01]  /*14900*/  STL [R1+0x6bc], R2 ;  /* 0x0006bc0201007387 */ /* 0x0101e20000100800 */
[----:B------:R-:W-:-:S03]  /*14910*/  PRMT R52, RZ, 0x7610, R52 ;  /* 0x00007610ff347816 */ /* 0x000fc60000000034 */
[----:B------:R-:W3:Y:S04]  /*14920*/  LDL R60, [R1+0xc14] ;  /* 0x000c1400013c7983 */ /* 0x000ee80000100800 */
[----:B0-----:R-:W4:Y:S01]  /*14930*/  LDL R2, [R1+0xc20] ;  /* 0x000c200001027983 */ /* 0x001f220000100800 */
[----:B--2---:R-:W-:-:S05]  /*14940*/  @P0 IMAD.MOV.U32 R4, RZ, RZ, R31 ;  /* 0x000000ffff040224 */ /* 0x004fca00078e001f */
[----:B------:R0:W2:Y:S04]  /*14950*/  @P0 LDG.E.U16 R53, desc[UR6][R4.64] ;  /* 0x0000000604350981 */ /* 0x0000a8000c1e1500 */
[----:B------:R1:W-:Y:S01]  /*14960*/  STL [R1+0x6b8], R59 ;  /* 0x0006b83b01007387 */ /* 0x0003e20000100800 */
[----:B0-----:R-:W-:-:S03]  /*14970*/  @P0 IMAD.MOV.U32 R5, RZ, RZ, R30 ;  /* 0x000000ffff050224 */ /* 0x001fc600078e001e */
[----:B-1----:R-:W3:Y:S04]  /*14980*/  LDL R59, [R1+0xc18] ;  /* 0x000c1800013b7983 */ /* 0x002ee80000100800 */
[----:B------:R-:W-:Y:S04]  /*14990*/  STL [R1+0x1e00], R54 ;  /* 0x001e003601007387 */ /* 0x000fe80000100800 */
[----:B------:R-:W3:Y:S04]  /*149a0*/  LDL R57, [R1+0xc0c] ;  /* 0x000c0c0001397983 */ /* 0x000ee80000100800 */
[----:B------:R-:W3:Y:S01]  /*149b0*/  LDL R56, [R1+0xc10] ;  /* 0x000c100001387983 */ /* 0x000ee20000100800 */
[----:B----4-:R-:W-:-:S05]  /*149c0*/  @P0 IMAD.MOV.U32 R4, RZ, RZ, R2 ;  /* 0x000000ffff040224 */ /* 0x010fca00078e0002 */
[----:B------:R3:W4:Y:S04]  /*149d0*/  @P0 LDG.E.U16 R52, desc[UR6][R4.64] ;  /* 0x0000000604340981 */ /* 0x000728000c1e1500 */
[----:B--2---:R-:W-:Y:S04]  /*149e0*/  STL [R1+0x1e04], R53 ;  /* 0x001e043501007387 */ /* 0x004fe80000100800 */
[----:B------:R-:W2:Y:S04]  /*149f0*/  LDL R58, [R1+0xc04] ;  /* 0x000c0400013a7983 */ /* 0x000ea80000100800 */
[----:B------:R-:W2:Y:S01]  /*14a00*/  LDL R31, [R1+0xc08] ;  /* 0x000c0800011f7983 */ /* 0x000ea20000100800 */
[----:B------:R-:W-:-:S03]  /*14a10*/  ISETP.GT.AND P1, PT, R29, 0x31, PT ;  /* 0x000000311d00780c */ /* 0x000fc60003f24270 */
[----:B------:R-:W2:Y:S04]  /*14a20*/  LDL R30, [R1+0xbfc] ;  /* 0x000bfc00011e7983 */ /* 0x000ea80000100800 */
[----:B------:R-:W2:Y:S01]  /*14a30*/  LDL R2, [R1+0xc00] ;  /* 0x000c000001027983 */ /* 0x000ea20000100800 */
[----:B------:R-:W-:Y:S01]  /*14a40*/  PRMT R51, RZ, 0x7610, R51 ;  /* 0x00007610ff337816 */ /* 0x000fe20000000033 */
[----:B---3--:R-:W-:Y:S02]  /*14a50*/  @P0 IMAD.MOV.U32 R5, RZ, RZ, R60 ;  /* 0x000000ffff050224 */ /* 0x008fe400078e003c */
[----:B------:R-:W-:Y:S01]  /*14a60*/  @P0 IMAD.MOV.U32 R4, RZ, RZ, R59 ;  /* 0x000000ffff040224 */ /* 0x000fe200078e003b */
[----:B------:R-:W-:-:S04]  /*14a70*/  PRMT R50, RZ, 0x7610, R50 ;  /* 0x00007610ff327816 */ /* 0x000fc80000000032 */
[----:B------:R0:W3:Y:S02]  /*14a80*/  @P0 LDG.E.U16 R51, desc[UR6][R4.64] ;  /* 0x0000000604330981 */ /* 0x0000e4000c1e1500 */
[----:B0-----:R-:W-:Y:S02]  /*14a90*/  @P1 IMAD.MOV.U32 R4, RZ, RZ, R56 ;  /* 0x000000ffff041224 */ /* 0x001fe400078e0038 */
[----:B------:R-:W-:-:S05]  /*14aa0*/  @P1 IMAD.MOV.U32 R5, RZ, RZ, R57 ;  /* 0x000000ffff051224 */ /* 0x000fca00078e0039 */
[----:B------:R2:W3:Y:S04]  /*14ab0*/  @P1 LDG.E.U16 R50, desc[UR6][R4.64] ;  /* 0x0000000604321981 */ /* 0x0004e8000c1e1500 */
[----:B----4-:R-:W-:Y:S04]  /*14ac0*/  STL [R1+0x1e08], R52 ;  /* 0x001e083401007387 */ /* 0x010fe80000100800 */
[----:B------:R-:W4:Y:S04]  /*14ad0*/  LDL R60, [R1+0xbf4] ;  /* 0x000bf400013c7983 */ /* 0x000f280000100800 */
[----:B------:R-:W3:Y:S04]  /*14ae0*/  LDL R59, [R1+0xbf8] ;  /* 0x000bf800013b7983 */ /* 0x000ee80000100800 */
[----:B------:R-:W3:Y:S04]  /*14af0*/  LDL R57, [R1+0xbec] ;  /* 0x000bec0001397983 */ /* 0x000ee80000100800 */
[----:B------:R-:W3:Y:S01]  /*14b00*/  LDL R56, [R1+0xbf0] ;  /* 0x000bf00001387983 */ /* 0x000ee20000100800 */
[----:B--2---:R-:W-:-:S02]  /*14b10*/  @P1 IMAD.MOV.U32 R4, RZ, RZ, R31 ;  /* 0x000000ffff041224 */ /* 0x004fc400078e001f */
[----:B------:R-:W-:Y:S01]  /*14b20*/  @P1 IMAD.MOV.U32 R5, RZ, RZ, R58 ;  /* 0x000000ffff051224 */ /* 0x000fe200078e003a */
[----:B------:R-:W2:Y:S04]  /*14b30*/  LDL R31, [R1+0xbe8] ;  /* 0x000be800011f7983 */ /* 0x000ea80000100800 */
[----:B------:R-:W2:Y:S01]  /*14b40*/  LDL R58, [R1+0xbe4] ;  /* 0x000be400013a7983 */ /* 0x000ea20000100800 */
[----:B------:R-:W-:Y:S02]  /*14b50*/  PRMT R49, RZ, 0x7610, R49 ;  /* 0x00007610ff317816 */ /* 0x000fe40000000031 */
[----:B------:R-:W-:Y:S02]  /*14b60*/  PRMT R48, RZ, 0x7610, R48 ;  /* 0x00007610ff307816 */ /* 0x000fe40000000030 */
[----:B------:R-:W-:-:S02]  /*14b70*/  ISETP.GT.AND P0, PT, R29, 0x32, PT ;  /* 0x000000321d00780c */ /* 0x000fc40003f04270 */
[----:B------:R0:W2:Y:S01]  /*14b80*/  @P1 LDG.E.U16 R49, desc[UR6][R4.64] ;  /* 0x0000000604311981 */ /* 0x0000a2000c1e1500 */
[----:B------:R-:W-:Y:S01]  /*14b90*/  PRMT R47, RZ, 0x7610, R47 ;  /* 0x00007610ff2f7816 */ /* 0x000fe2000000002f */
[----:B0-----:R-:W-:Y:S02]  /*14ba0*/  @P1 IMAD.MOV.U32 R4, RZ, RZ, R2 ;  /* 0x000000ffff041224 */ /* 0x001fe400078e0002 */
[----:B------:R-:W-:Y:S01]  /*14bb0*/  @P1 IMAD.MOV.U32 R5, RZ, RZ, R30 ;  /* 0x000000ffff051224 */ /* 0x000fe200078e001e */
[----:B------:R-:W2:Y:S04]  /*14bc0*/  LDL R2, [R1+0xbe0] ;  /* 0x000be00001027983 */ /* 0x000ea80000100800 */
[----:B------:R-:W2:Y:S04]  /*14bd0*/  LDL R30, [R1+0xbdc] ;  /* 0x000bdc00011e7983 */ /* 0x000ea80000100800 */
[----:B------:R4:W2:Y:S01]  /*14be0*/  @P1 LDG.E.U16 R48, desc[UR6][R4.64] ;  /* 0x0000000604301981 */ /* 0x0008a2000c1e1500 */
[----:B------:R-:W-:-:S02]  /*14bf0*/  PRMT R46, RZ, 0x7610, R46 ;  /* 0x00007610ff2e7816 */ /* 0x000fc4000000002e */
[----:B------:R-:W-:Y:S01]  /*14c00*/  PRMT R45, RZ, 0x7610, R45 ;  /* 0x00007610ff2d7816 */ /* 0x000fe2000000002d */
[----:B----4-:R-:W-:Y:S02]  /*14c10*/  @P1 IMAD.MOV.U32 R5, RZ, RZ, R60 ;  /* 0x000000ffff051224 */ /* 0x010fe400078e003c */
[----:B---3--:R-:W-:-:S05]  /*14c20*/  @P1 IMAD.MOV.U32 R4, RZ, RZ, R59 ;  /* 0x000000ffff041224 */ /* 0x008fca00078e003b */
[----:B------:R0:W3:Y:S02]  /*14c30*/  @P1 LDG.E.U16 R47, desc[UR6][R4.64] ;  /* 0x00000006042f1981 */ /* 0x0000e4000c1e1500 */
[----:B0-----:R-:W-:Y:S02]  /*14c40*/  @P0 IMAD.MOV.U32 R4, RZ, RZ, R56 ;  /* 0x000000ffff040224 */ /* 0x001fe400078e0038 */
[----:B------:R-:W-:Y:S01]  /*14c50*/  @P0 IMAD.MOV.U32 R5, RZ, RZ, R57 ;  /* 0x000000ffff050224 */ /* 0x000fe200078e0039 */
[----:B------:R-:W4:Y:S04]  /*14c60*/  LDL R56, [R1+0xbd8] ;  /* 0x000bd80001387983 */ /* 0x000f280000100800 */
[----:B------:R-:W3:Y:S04]  /*14c70*/  LDL R57, [R1+0xbd4] ;  /* 0x000bd40001397983 */ /* 0x000ee80000100800 */
[----:B------:R2:W3:Y:S02]  /*14c80*/  @P0 LDG.E.U16 R46, desc[UR6][R4.64] ;  /* 0x00000006042e0981 */ /* 0x0004e4000c1e1500 */
[----:B--2---:R-:W-:-:S02]  /*14c90*/  @P0 IMAD.MOV.U32 R4, RZ, RZ, R31 ;  /* 0x000000ffff040224 */ /* 0x004fc400078e001f */
[----:B------:R-:W-:-:S05]  /*14ca0*/  @P0 IMAD.MOV.U32 R5, RZ, RZ, R58 ;  /* 0x000000ffff050224 */ /* 0x000fca00078e003a */
[----:B------:R0:W2:Y:S01]  /*14cb0*/  @P0 LDG.E.U16 R45, desc[UR6][R4.64] ;  /* 0x00000006042d0981 */ /* 0x0000a2000c1e1500 */
[----:B------:R-:W-:Y:S02]  /*14cc0*/  PRMT R44, RZ, 0x7610, R44 ;  /* 0x00007610ff2c7816 */ /* 0x000fe4000000002c */
[----:B------:R-:W-:Y:S01]  /*14cd0*/  PRMT R43, RZ, 0x7610, R43 ;  /* 0x00007610ff2b7816 */ /* 0x000fe2000000002b */
[----:B0-----:R-:W-:Y:S02]  /*14ce0*/  @P0 IMAD.MOV.U32 R4, RZ, RZ, R2 ;  /* 0x000000ffff040224 */ /* 0x001fe400078e0002 */
[----:B------:R-:W-:-:S05]  /*14cf0*/  @P0 IMAD.MOV.U32 R5, RZ, RZ, R30 ;  /* 0x000000ffff050224 */ /* 0x000fca00078e001e */
[----:B------:R4:W2:Y:S02]  /*14d00*/  @P0 LDG.E.U16 R44, desc[UR6][R4.64] ;  /* 0x00000006042c0981 */ /* 0x0008a4000c1e1500 */
[----:B----4-:R-:W-:Y:S02]  /*14d10*/  @P0 IMAD.MOV.U32 R4, RZ, RZ, R56 ;  /* 0x000000ffff040224 */ /* 0x010fe400078e0038 */
[----:B---3--:R-:W-:Y:S01]  /*14d20*/  @P0 IMAD.MOV.U32 R5, RZ, RZ, R57 ;  /* 0x000000ffff050224 */ /* 0x008fe200078e0039 */
[----:B------:R-:W-:Y:S04]  /*14d30*/  STL [R1+0x1dac], R46 ;  /* 0x001dac2e01007387 */ /* 0x000fe80000100800 */
[----:B------:R-:W3:Y:S04]  /*14d40*/  LDL R59, [R1+0xbac] ;  /* 0x000bac00013b7983 */ /* 0x000ee80000100800 */
[----:B------:R-:W4:Y:S04]  /*14d50*/  LDL R58, [R1+0xbb0] ;  /* 0x000bb000013a7983 */ /* 0x000f280000100800 */
[----:B------:R3:W4:Y:S04]  /*14d60*/  @P0 LDG.E.U16 R43, desc[UR6][R4.64] ;  /* 0x00000006042b0981 */ /* 0x000728000c1e1500 */
[----:B--2---:R-:W-:Y:S04]  /*14d70*/  STL [R1+0x1db0], R45 ;  /* 0x001db02d01007387 */ /* 0x004fe80000100800 */
[----:B------:R-:W2:Y:S04]  /*14d80*/  LDL R31, [R1+0xba8] ;  /* 0x000ba800011f7983 */ /* 0x000ea80000100800 */
[----:B------:R-:W2:Y:S01]  /*14d90*/  LDL R60, [R1+0xba4] ;  /* 0x000ba400013c7983 */ /* 0x000ea20000100800 */
[----:B------:R-:W-:-:S03]  /*14da0*/  ISETP.GT.AND P1, PT, R29, 0x34, PT ;  /* 0x000000341d00780c */ /* 0x000fc60003f24270 */
[----:B------:R-:W2:Y:S04]  /*14db0*/  LDL R30, [R1+0xb9c] ;  /* 0x000b9c00011e7983 */ /* 0x000ea80000100800 */
[----:B------:R-:W2:Y:S01]  /*14dc0*/  LDL R2, [R1+0xba0] ;  /* 0x000ba00001027983 */ /* 0x000ea20000100800 */
[----:B------:R-:W-:-:S03]  /*14dd0*/  PRMT R42, RZ, 0x7610, R42 ;  /* 0x00007610ff2a7816 */ /* 0x000fc6000000002a */
[----:B------:R-:W-:Y:S04]  /*14de0*/  STL [R1+0x1db4], R44 ;  /* 0x001db42c01007387 */ /* 0x000fe80000100800 */
[----:B------:R-:W2:Y:S04]  /*14df0*/  LDL R57, [R1+0xb94] ;  /* 0x000b940001397983 */ /* 0x000ea80000100800 */
[----:B------:R-:W2:Y:S01]  /*14e00*/  LDL R56, [R1+0xb98] ;  /* 0x000b980001387983 */ /* 0x000ea20000100800 */
[----:B---3--:R-:W-:Y:S02]  /*14e10*/  @P1 IMAD.MOV.U32 R5, RZ, RZ, R59 ;  /* 0x000000ffff051224 */ /* 0x008fe400078e003b */
[----:B----4-:R-:W-:Y:S01]  /*14e20*/  @P1 IMAD.MOV.U32 R4, RZ, RZ, R58 ;  /* 0x000000ffff041224 */ /* 0x010fe200078e003a */
[----:B------:R0:W-:Y:S04]  /*14e30*/  STL [R1+0x1db8], R43 ;  /* 0x001db82b01007387 */ /* 0x0001e80000100800 */
[----:B------:R-:W3:Y:S04]  /*14e40*/  LDL R59, [R1+0xb8c] ;  /* 0x000b8c00013b7983 */ /* 0x000ee80000100800 */
[----:B------:R-:W4:Y:S04]  /*14e50*/  LDL R58, [R1+0xb90] ;  /* 0x000b9000013a7983 */ /* 0x000f280000100800 */
[----:B------:R2:W4:Y:S04]  /*14e60*/  @P1 LDG.E.U16 R42, desc[UR6][R4.64] ;  /* 0x00000006042a1981 */ /* 0x000528000c1e1500 */
[----:B0-----:R-:W4:Y:S01]  /*14e70*/  LDL R43, [R1+0xb84] ;  /* 0x000b8400012b7983 */ /* 0x001f220000100800 */
[----:B--2---:R-:W-:-:S03]  /*14e80*/  @P1 IMAD.MOV.U32 R4, RZ, RZ, R31 ;  /* 0x000000ffff041224 */ /* 0x004fc600078e001f */
[----:B------:R-:W2:Y:S01]  /*14e90*/  LDL R31, [R1+0xb88] ;  /* 0x000b8800011f7983 */ /* 0x000ea20000100800 */
[----:B------:R-:W-:Y:S01]  /*14ea0*/  PRMT R41, RZ, 0x7610, R41 ;  /* 0x00007610ff297816 */ /* 0x000fe20000000029 */
[----:B------:R-:W-:Y:S01]  /*14eb0*/  @P1 IMAD.MOV.U32 R5, RZ, RZ, R60 ;  /* 0x000000ffff051224 */ /* 0x000fe200078e003c */
[----:B------:R-:W-:Y:S02]  /*14ec0*/  PRMT R40, RZ, 0x7610, R40 ;  /* 0x00007610ff287816 */ /* 0x000fe40000000028 */
[----:B------:R-:W-:Y:S02]  /*14ed0*/  ISETP.GT.AND P0, PT, R29, 0x35, PT ;  /* 0x000000351d00780c */ /* 0x000fe40003f04270 */
[----:B------:R0:W2:Y:S01]  /*14ee0*/  @P1 LDG.E.U16 R41, desc[UR6][R4.64] ;  /* 0x0000000604291981 */ /* 0x0000a2000c1e1500 */
[----:B------:R-:W-:Y:S01]  /*14ef0*/  PRMT R39, RZ, 0x7610, R39 ;  /* 0x00007610ff277816 */ /* 0x000fe20000000027 */
[----:B0-----:R-:W-:Y:S02]  /*14f00*/  @P1 IMAD.MOV.U32 R4, RZ, RZ, R2 ;  /* 0x000000ffff041224 */ /* 0x001fe400078e0002 */
[----:B------:R-:W-:Y:S01]  /*14f10*/  @P1 IMAD.MOV.U32 R5, RZ, RZ, R30 ;  /* 0x000000ffff051224 */ /* 0x000fe200078e001e */
[----:B------:R-:W2:Y:S04]  /*14f20*/  LDL R2, [R1+0xb80] ;  /* 0x000b800001027983 */ /* 0x000ea80000100800 */
[----:B------:R-:W2:Y:S04]  /*14f30*/  LDL R30, [R1+0xb7c] ;  /* 0x000b7c00011e7983 */ /* 0x000ea80000100800 */
[----:B------:R0:W2:Y:S01]  /*14f40*/  @P1 LDG.E.U16 R40, desc[UR6][R4.64] ;  /* 0x0000000604281981 */ /* 0x0000a2000c1e1500 */
[----:B------:R-:W-:Y:S01]  /*14f50*/  PRMT R38, RZ, 0x7610, R38 ;  /* 0x00007610ff267816 */ /* 0x000fe20000000026 */
[----:B0-----:R-:W-:-:S02]  /*14f60*/  @P1 IMAD.MOV.U32 R4, RZ, RZ, R56 ;  /* 0x000000ffff041224 */ /* 0x001fc400078e0038 */
[----:B------:R-:W-:Y:S01]  /*14f70*/  @P1 IMAD.MOV.U32 R5, RZ, RZ, R57 ;  /* 0x000000ffff051224 */ /* 0x000fe200078e0039 */
[----:B------:R-:W2:Y:S04]  /*14f80*/  LDL R56, [R1+0xb78] ;  /* 0x000b780001387983 */ /* 0x000ea80000100800 */
[----:B------:R-:W2:Y:S04]  /*14f90*/  LDL R57, [R1+0xb74] ;  /* 0x000b740001397983 */ /* 0x000ea80000100800 */
[----:B------:R3:W2:Y:S02]  /*14fa0*/  @P1 LDG.E.U16 R39, desc[UR6][R4.64] ;  /* 0x0000000604271981 */ /* 0x0006a4000c1e1500 */
[----:B---3--:R-:W-:-:S02]  /*14fb0*/  @P0 IMAD.MOV.U32 R5, RZ, RZ, R59 ;  /* 0x000000ffff050224 */ /* 0x008fc400078e003b */
[----:B----4-:R-:W-:Y:S01]  /*14fc0*/  @P0 IMAD.MOV.U32 R4, RZ, RZ, R58 ;  /* 0x000000ffff040224 */ /* 0x010fe200078e003a */
[----:B------:R-:W-:Y:S02]  /*14fd0*/  PRMT R37, RZ, 0x7610, R37 ;  /* 0x00007610ff257816 */ /* 0x000fe40000000025 */
[----:B------:R-:W-:Y:S02]  /*14fe0*/  PRMT R36, RZ, 0x7610, R36 ;  /* 0x00007610ff247816 */ /* 0x000fe40000000024 */
[----:B------:R-:W-:Y:S02]  /*14ff0*/  ISETP.GT.AND P1, PT, R29, 0x36, PT ;  /* 0x000000361d00780c */ /* 0x000fe40003f24270 */
[----:B------:R-:W-:Y:S01]  /*15000*/  PRMT R35, RZ, 0x7610, R35 ;  /* 0x00007610ff237816 */ /* 0x000fe20000000023 */
[----:B------:R2:W3:Y:S01]  /*15010*/  @P0 LDG.E.U16 R38, desc[UR6][R4.64] ;  /* 0x0000000604260981 */ /* 0x0004e2000c1e1500 */
[----:B------:R-:W-:-:S03]  /*15020*/  PRMT R34, RZ, 0x7610, R34 ;  /* 0x00007610ff227816 */ /* 0x000fc60000000022 */
[----:B------:R-:W4:Y:S04]  /*15030*/  LDL R59, [R1+0xb24] ;  /* 0x000b2400013b7983 */ /* 0x000f280000100800 */
[----:B------:R-:W3:Y:S01]  /*15040*/  LDL R58, [R1+0xb28] ;  /* 0x000b2800013a7983 */ /* 0x000ee20000100800 */
[----:B--2---:R-:W-:Y:S02]  /*15050*/  @P0 IMAD.MOV.U32 R4, RZ, RZ, R31 ;  /* 0x000000ffff040224 */ /* 0x004fe400078e001f */
[----:B------:R-:W-:Y:S01]  /*15060*/  @P0 IMAD.MOV.U32 R5, RZ, RZ, R43 ;  /* 0x000000ffff050224 */ /* 0x000fe200078e002b */
[----:B------:R-:W2:Y:S04]  /*15070*/  LDL R31, [R1+0xb70] ;  /* 0x000b7000011f7983 */ /* 0x000ea80000100800 */
[----:B------:R-:W4:Y:S04]  /*15080*/  LDL R43, [R1+0xb6c] ;  /* 0x000b6c00012b7983 */ /* 0x000f280000100800 */
[----:B------:R0:W3:Y:S02]  /*15090*/  @P0 LDG.E.U16 R37, desc[UR6][R4.64] ;  /* 0x0000000604250981 */ /* 0x0000e4000c1e1500 */
[----:B0-----:R-:W-:-:S02]  /*150a0*/  @P0 IMAD.MOV.U32 R4, RZ, RZ, R2 ;  /* 0x000000ffff040224 */ /* 0x001fc400078e0002 */
[----:B------:R-:W-:Y:S01]  /*150b0*/  @P0 IMAD.MOV.U32 R5, RZ, RZ, R30 ;  /* 0x000000ffff050224 */ /* 0x000fe200078e001e */
[----:B------:R-:W3:Y:S04]  /*150c0*/  LDL R2, [R1+0xb30] ;  /* 0x000b300001027983 */ /* 0x000ee80000100800 */
[----:B------:R-:W3:Y:S04]  /*150d0*/  LDL R30, [R1+0xb2c] ;  /* 0x000b2c00011e7983 */ /* 0x000ee80000100800 */
[----:B------:R0:W3:Y:S02]  /*150e0*/  @P0 LDG.E.U16 R36, desc[UR6][R4.64] ;  /* 0x0000000604240981 */ /* 0x0000e4000c1e1500 */
[----:B0-----:R-:W-:-:S02]  /*150f0*/  @P0 IMAD.MOV.U32 R4, RZ, RZ, R56 ;  /* 0x000000ffff040224 */ /* 0x001fc400078e0038 */
[----:B------:R-:W-:Y:S01]  /*15100*/  @P0 IMAD.MOV.U32 R5, RZ, RZ, R57 ;  /* 0x000000ffff050224 */ /* 0x000fe200078e0039 */
[----:B------:R-:W3:Y:S04]  /*15110*/  LDL R56, [R1+0xb20] ;  /* 0x000b200001387983 */ /* 0x000ee80000100800 */
[----:B------:R-:W3:Y:S04]  /*15120*/  LDL R57, [R1+0xb1c] ;  /* 0x000b1c0001397983 */ /* 0x000ee80000100800 */
[----:B------:R2:W3:Y:S02]  /*15130*/  @P0 LDG.E.U16 R35, desc[UR6][R4.64] ;  /* 0x0000000604230981 */ /* 0x0004e4000c1e1500 */
[----:B--2---:R-:W-:-:S02]  /*15140*/  @P1 IMAD.MOV.U32 R4, RZ, RZ, R31 ;  /* 0x000000ffff041224 */ /* 0x004fc400078e001f */
[----:B----4-:R-:W-:Y:S01]  /*15150*/  @P1 IMAD.MOV.U32 R5, RZ, RZ, R43 ;  /* 0x000000ffff051224 */ /* 0x010fe200078e002b */
[----:B------:R-:W-:Y:S01]  /*15160*/  ISETP.GT.AND P0, PT, R29, 0x38, PT ;  /* 0x000000381d00780c */ /* 0x000fe20003f04270 */
[----:B------:R-:W2:Y:S04]  /*15170*/  LDL R43, [R1+0xb14] ;  /* 0x000b1400012b7983 */ /* 0x000ea80000100800 */
[----:B------:R3:W4:Y:S04]  /*15180*/  @P1 LDG.E.U16 R34, desc[UR6][R4.64] ;  /* 0x0000000604221981 */ /* 0x000728000c1e1500 */
[----:B------:R-:W2:Y:S04]  /*15190*/  LDL R31, [R1+0xb18] ;  /* 0x000b1800011f7983 */ /* 0x000ea80000100800 */
[----:B---3--:R-:W-:-:S02]  /*151a0*/  @P0 IMAD.MOV.U32 R4, RZ, RZ, R2 ;  /* 0x000000ffff040224 */ /* 0x008fc400078e0002 */
[----:B------:R-:W-:Y:S01]  /*151b0*/  @P0 IMAD.MOV.U32 R5, RZ, RZ, R30 ;  /* 0x000000ffff050224 */ /* 0x000fe200078e001e */
[----:B------:R-:W-:Y:S02]  /*151c0*/  PRMT R28, RZ, 0x7610, R28 ;  /* 0x00007610ff1c7816 */ /* 0x000fe4000000001c */
[----:B------:R-:W-:-:S04]  /*151d0*/  PRMT R27, RZ, 0x7610, R27 ;  /* 0x00007610ff1b7816 */ /* 0x000fc8000000001b */
[----:B------:R0:W3:Y:S04]  /*151e0*/  @P0 LDG.E.U16 R28, desc[UR6][R4.64] ;  /* 0x00000006041c0981 */ /* 0x0000e8000c1e1500 */
[----:B----4-:R-:W-:Y:S04]  /*151f0*/  STL [R1+0x1dbc], R34 ;  /* 0x001dbc2201007387 */ /* 0x010fe80000100800 */
[----:B------:R-:W4:Y:S04]  /*15200*/  LDL R30, [R1+0xaac] ;  /* 0x000aac00011e7983 */ /* 0x000f280000100800 */
[----:B------:R-:W3:Y:S01]  /*15210*/  LDL R2, [R1+0xab0] ;  /* 0x000ab00001027983 */ /* 0x000ee20000100800 */
[----:B0-----:R-:W-:-:S02]  /*15220*/  @P0 IMAD.MOV.U32 R4, RZ, RZ, R58 ;  /* 0x000000ffff040224 */ /* 0x001fc400078e003a */
[----:B------:R-:W-:Y:S01]  /*15230*/  @P0 IMAD.MOV.U32 R5, RZ, RZ, R59 ;  /* 0x000000ffff050224 */ /* 0x000fe200078e003b */
[----:B------:R-:W3:Y:S04]  /*15240*/  LDL R58, [R1+0xaa8] ;  /* 0x000aa800013a7983 */ /* 0x000ee80000100800 */
[----:B------:R-:W3:Y:S04]  /*15250*/  LDL R59, [R1+0xaa4] ;  /* 0x000aa400013b7983 */ /* 0x000ee80000100800 */
[----:B------:R0:W3:Y:S01]  /*15260*/  @P0 LDG.E.U16 R27, desc[UR6][R4.64] ;  /* 0x00000006041b0981 */ /* 0x0000e2000c1e1500 */
[----:B------:R-:W-:-:S02]  /*15270*/  PRMT R26, RZ, 0x7610, R26 ;  /* 0x00007610ff1a7816 */ /* 0x000fc4000000001a */
[----:B------:R-:W-:Y:S02]  /*15280*/  ISETP.GT.AND P2, PT, R29, 0x3c, PT ;  /* 0x0000003c1d00780c */ /* 0x000fe40003f44270 */
[----:B------:R-:W-:Y:S01]  /*15290*/  PRMT R25, RZ, 0x7610, R25 ;  /* 0x00007610ff197816 */ /* 0x000fe20000000019 */
[----:B0-----:R-:W-:Y:S02]  /*152a0*/  @P0 IMAD.MOV.U32 R4, RZ, RZ, R56 ;  /* 0x000000ffff040224 */ /* 0x001fe400078e0038 */
[----:B------:R-:W-:Y:S01]  /*152b0*/  @P0 IMAD.MOV.U32 R5, RZ, RZ, R57 ;  /* 0x000000ffff050224 */ /* 0x000fe200078e0039 */
[----:B------:R-:W3:Y:S04]  /*152c0*/  LDL R56, [R1+0xaa0] ;  /* 0x000aa00001387983 */ /* 0x000ee80000100800 */
[----:B------:R-:W3:Y:S04]  /*152d0*/  LDL R57, [R1+0xa9c] ;  /* 0x000a9c0001397983 */ /* 0x000ee80000100800 */
[----:B------:R2:W3:Y:S02]  /*152e0*/  @P0 LDG.E.U16 R26, desc[UR6][R4.64] ;  /* 0x00000006041a0981 */ /* 0x0004e4000c1e1500 */
[----:B--2---:R-:W-:-:S02]  /*152f0*/  @P0 IMAD.MOV.U32 R4, RZ, RZ, R31 ;  /* 0x000000ffff040224 */ /* 0x004fc400078e001f */
[----:B------:R-:W-:Y:S01]  /*15300*/  @P0 IMAD.MOV.U32 R5, RZ, RZ, R43 ;  /* 0x000000ffff050224 */ /* 0x000fe200078e002b */
[----:B------:R-:W2:Y:S04]  /*15310*/  LDL R31, [R1+0xa98] ;  /* 0x000a9800011f7983 */ /* 0x000ea80000100800 */
[----:B------:R-:W2:Y:S04]  /*15320*/  LDL R43, [R1+0xa94] ;  /* 0x000a9400012b7983 */ /* 0x000ea80000100800 */
[----:B------:R4:W2:Y:S02]  /*15330*/  @P0 LDG.E.U16 R25, desc[UR6][R4.64] ;  /* 0x0000000604190981 */ /* 0x0008a4000c1e1500 */
[----:B----4-:R-:W-:-:S02]  /*15340*/  @P2 IMAD.MOV.U32 R5, RZ, RZ, R30 ;  /* 0x000000ffff052224 */ /* 0x010fc400078e001e */
[----:B---3--:R-:W-:Y:S01]  /*15350*/  @P2 IMAD.MOV.U32 R4, RZ, RZ, R2 ;  /* 0x000000ffff042224 */ /* 0x008fe200078e0002 */
[----:B------:R-:W3:Y:S04]  /*15360*/  LDL R30, [R1+0xb64] ;  /* 0x000b6400011e7983 */ /* 0x000ee80000100800 */
[----:B------:R-:W4:Y:S01]  /*15370*/  LDL R2, [R1+0xb68] ;  /* 0x000b680001027983 */ /* 0x000f220000100800 */
[----:B------:R-:W-:Y:S02]  /*15380*/  PRMT R24, RZ, 0x7610, R24 ;  /* 0x00007610ff187816 */ /* 0x000fe40000000018 */
[----:B------:R-:W-:-:S04]  /*15390*/  PRMT R23, RZ, 0x7610, R23 ;  /* 0x00007610ff177816 */ /* 0x000fc80000000017 */
[----:B------:R0:W4:Y:S01]  /*153a0*/  @P2 LDG.E.U16 R24, desc[UR6][R4.64] ;  /* 0x0000000604182981 */ /* 0x000122000c1e1500 */
[----:B------:R-:W-:Y:S01]  /*153b0*/  PRMT R22, RZ, 0x7610, R22 ;  /* 0x00007610ff167816 */ /* 0x000fe20000000016 */
[----:B0-----:R-:W-:Y:S02]  /*153c0*/  @P2 IMAD.MOV.U32 R4, RZ, RZ, R58 ;  /* 0x000000ffff042224 */ /* 0x001fe400078e003a */
[----:B------:R-:W-:Y:S01]  /*153d0*/  @P2 IMAD.MOV.U32 R5, RZ, RZ, R59 ;  /* 0x000000ffff052224 */ /* 0x000fe200078e003b */
[----:B------:R-:W-:Y:S02]  /*153e0*/  PRMT R21, RZ, 0x7610, R21 ;  /* 0x00007610ff157816 */ /* 0x000fe40000000015 */
[----:B------:R-:W-:Y:S01]  /*153f0*/  PRMT R33, RZ, 0x7610, R33 ;  /* 0x00007610ff217816 */ /* 0x000fe20000000021 */
[----:B------:R-:W4:Y:S04]  /*15400*/  LDL R59, [R1+0xb0c] ;  /* 0x000b0c00013b7983 */ /* 0x000f280000100800 */
[----:B------:R0:W4:Y:S04]  /*15410*/  @P2 LDG.E.U16 R23, desc[UR6][R4.64] ;  /* 0x0000000604172981 */ /* 0x000128000c1e1500 */
[----:B------:R-:W4:Y:S01]  /*15420*/  LDL R58, [R1+0xb10] ;  /* 0x000b1000013a7983 */ /* 0x000f220000100800 */
[----:B0-----:R-:W-:-:S02]  /*15430*/  @P2 IMAD.MOV.U32 R4, RZ, RZ, R56 ;  /* 0x000000ffff042224 */ /* 0x001fc400078e0038 */
[----:B------:R-:W-:Y:S01]  /*15440*/  @P2 IMAD.MOV.U32 R5, RZ, RZ, R57 ;  /* 0x000000ffff052224 */ /* 0x000fe200078e0039 */
[----:B------:R-:W4:Y:S04]  /*15450*/  LDL R56, [R1+0xb08] ;  /* 0x000b080001387983 */ /* 0x000f280000100800 */
[----:B------:R-:W4:Y:S04]  /*15460*/  LDL R57, [R1+0xb04] ;  /* 0x000b040001397983 */ /* 0x000f280000100800 */
[----:B------:R2:W4:Y:S02]  /*15470*/  @P2 LDG.E.U16 R22, desc[UR6][R4.64] ;  /* 0x0000000604162981 */ /* 0x000524000c1e1500 */
[----:B--2---:R-:W-:-:S02]  /*15480*/  @P2 IMAD.MOV.U32 R4, RZ, RZ, R31 ;  /* 0x000000ffff042224 */ /* 0x004fc400078e001f */
[----:B------:R-:W-:Y:S01]  /*15490*/  @P2 IMAD.MOV.U32 R5, RZ, RZ, R43 ;  /* 0x000000ffff052224 */ /* 0x000fe200078e002b */
[----:B------:R-:W-:Y:S01]  /*154a0*/  ISETP.GT.AND P0, PT, R29, 0x39, PT ;  /* 0x000000391d00780c */ /* 0x000fe20003f04270 */
[----:B------:R-:W2:Y:S04]  /*154b0*/  LDL R43, [R1+0xafc] ;  /* 0x000afc00012b7983 */ /* 0x000ea80000100800 */
[----:B------:R3:W2:Y:S04]  /*154c0*/  @P2 LDG.E.U16 R21, desc[UR6][R4.64] ;  /* 0x0000000604152981 */ /* 0x0006a8000c1e1500 */
[----:B------:R-:W2:Y:S01]  /*154d0*/  LDL R31, [R1+0xb00] ;  /* 0x000b0000011f7983 */ /* 0x000ea20000100800 */
[----:B---3--:R-:W-:-:S02]  /*154e0*/  @P1 IMAD.MOV.U32 R5, RZ, RZ, R30 ;  /* 0x000000ffff051224 */ /* 0x008fc400078e001e */
[----:B----4-:R-:W-:Y:S01]  /*154f0*/  @P1 IMAD.MOV.U32 R4, RZ, RZ, R2 ;  /* 0x000000ffff041224 */ /* 0x010fe200078e0002 */
[----:B------:R-:W3:Y:S04]  /*15500*/  LDL R30, [R1+0xaf4] ;  /* 0x000af400011e7983 */ /* 0x000ee80000100800 */
[----:B------:R-:W4:Y:S04]  /*15510*/  LDL R2, [R1+0xaf8] ;  /* 0x000af80001027983 */ /* 0x000f280000100800 */
[----:B------:R0:W3:Y:S01]  /*15520*/  @P1 LDG.E.U16 R33, desc[UR6][R4.64] ;  /* 0x0000000604211981 */ /* 0x0000e2000c1e1500 */
[----:B------:R-:W-:Y:S01]  /*15530*/  PRMT R20, RZ, 0x7610, R20 ;  /* 0x00007610ff147816 */ /* 0x000fe20000000014 */
[----:B0-----:R-:W-:-:S02]  /*15540*/  @P0 IMAD.MOV.U32 R5, RZ, RZ, R59 ;  /* 0x000000ffff050224 */ /* 0x001fc400078e003b */
[----:B------:R-:W-:-:S05]  /*15550*/  @P0 IMAD.MOV.U32 R4, RZ, RZ, R58 ;  /* 0x000000ffff040224 */ /* 0x000fca00078e003a */
[----:B------:R0:W4:Y:S02]  /*15560*/  @P0 LDG.E.U16 R20, desc[UR6][R4.64] ;  /* 0x0000000604140981 */ /* 0x000124000c1e1500 */
[----:B0-----:R-:W-:Y:S01]  /*15570*/  @P0 IMAD.MOV.U32 R5, RZ, RZ, R57 ;  /* 0x000000ffff050224 */ /* 0x001fe200078e0039 */
[----:B------:R-:W-:Y:S01]  /*15580*/  PRMT R19, RZ, 0x7610, R19 ;  /* 0x00007610ff137816 */ /* 0x000fe20000000013 */
[----:B------:R-:W-:-:S05]  /*15590*/  @P0 IMAD.MOV.U32 R4, RZ, RZ, R56 ;  /* 0x000000ffff040224 */ /* 0x000fca00078e0038 */
[----:B------:R2:W4:Y:S02]  /*155a0*/  @P0 LDG.E.U16 R19, desc[UR6][R4.64] ;  /* 0x0000000604130981 */ /* 0x000524000c1e1500 */
[----:B--2---:R-:W-:Y:S02]  /*155b0*/  @P0 IMAD.MOV.U32 R5, RZ, RZ, R43 ;  /* 0x000000ffff050224 */ /* 0x004fe400078e002b */
[----:B---3--:R0:W-:Y:S04]  /*155c0*/  STL [R1+0x1dc0], R33 ;  /* 0x001dc02101007387 */ /* 0x0081e80000100800 */
[----:B------:R-:W2:Y:S04]  /*155d0*/  LDL R60, [R1+0xa8c] ;  /* 0x000a8c00013c7983 */ /* 0x000ea80000100800 */
[----:B------:R-:W3:Y:S04]  /*155e0*/  LDL R59, [R1+0xa90] ;  /* 0x000a9000013b7983 */ /* 0x000ee80000100800 */
[----:B------:R-:W3:Y:S04]  /*155f0*/  LDL R58, [R1+0xa84] ;  /* 0x000a8400013a7983 */ /* 0x000ee80000100800 */
[----:B------:R-:W3:Y:S04]  /*15600*/  LDL R57, [R1+0xa88] ;  /* 0x000a880001397983 */ /* 0x000ee80000100800 */
[----:B------:R-:W3:Y:S04]  /*15610*/  LDL R56, [R1+0xa7c] ;  /* 0x000a7c0001387983 */ /* 0x000ee80000100800 */
[----:B------:R-:W3:Y:S01]  /*15620*/  LDL R43, [R1+0xa80] ;  /* 0x000a8000012b7983 */ /* 0x000ee20000100800 */
[----:B------:R-:W-:-:S02]  /*15630*/  PRMT R18, RZ, 0x7610, R18 ;  /* 0x00007610ff127816 */ /* 0x000fc40000000012 */
[----:B------:R-:W-:Y:S01]  /*15640*/  ISETP.GT.AND P2, PT, R29, 0x3d, PT ;  /* 0x0000003d1d00780c */ /* 0x000fe20003f44270 */
[----:B------:R-:W-:Y:S01]  /*15650*/  @P0 IMAD.MOV.U32 R4, RZ, RZ, R31 ;  /* 0x000000ffff040224 */ /* 0x000fe200078e001f */
[----:B------:R-:W-:Y:S01]  /*15660*/  PRMT R17, RZ, 0x7610, R17 ;  /* 0x00007610ff117816 */ /* 0x000fe20000000011 */
[----:B0-----:R-:W3:Y:S04]  /*15670*/  LDL R33, [R1+0xa74] ;  /* 0x000a740001217983 */ /* 0x001ee80000100800 */
[----:B------:R4:W3:Y:S04]  /*15680*/  @P0 LDG.E.U16 R18, desc[UR6][R4.64] ;  /* 0x0000000604120981 */ /* 0x0008e8000c1e1500 */
[----:B------:R-:W3:Y:S01]  /*15690*/  LDL R31, [R1+0xa78] ;  /* 0x000a7800011f7983 */ /* 0x000ee20000100800 */
[----:B------:R-:W-:Y:S01]  /*156a0*/  PRMT R16, RZ, 0x7610, R16 ;  /* 0x00007610ff107816 */ /* 0x000fe20000000010 */
[----:B----4-:R-:W-:-:S02]  /*156b0*/  @P0 IMAD.MOV.U32 R4, RZ, RZ, R2 ;  /* 0x000000ffff040224 */ /* 0x010fc400078e0002 */
[----:B------:R-:W-:Y:S01]  /*156c0*/  @P0 IMAD.MOV.U32 R5, RZ, RZ, R30 ;  /* 0x000000ffff050224 */ /* 0x000fe200078e001e */
[----:B------:R-:W4:Y:S04]  /*156d0*/  LDL R2, [R1+0xb60] ;  /* 0x000b600001027983 */ /* 0x000f280000100800 */
[----:B------:R-:W4:Y:S04]  /*156e0*/  LDL R30, [R1+0xb5c] ;  /* 0x000b5c00011e7983 */ /* 0x000f280000100800 */
[----:B------:R2:W4:Y:S01]  /*156f0*/  @P0 LDG.E.U16 R17, desc[UR6][R4.64] ;  /* 0x0000000604110981 */ /* 0x000522000c1e1500 */
[----:B------:R-:W-:Y:S01]  /*15700*/  PRMT R15, RZ, 0x7610, R15 ;  /* 0x00007610ff0f7816 */ /* 0x000fe2000000000f */
[----:B--2---:R-:W-:-:S02]  /*15710*/  @P2 IMAD.MOV.U32 R5, RZ, RZ, R60 ;  /* 0x000000ffff052224 */ /* 0x004fc400078e003c */
[----:B---3--:R-:W-:-:S05]  /*15720*/  @P2 IMAD.MOV.U32 R4, RZ, RZ, R59 ;  /* 0x000000ffff042224 */ /* 0x008fca00078e003b */
[----:B------:R0:W2:Y:S02]  /*15730*/  @P2 LDG.E.U16 R16, desc[UR6][R4.64] ;  /* 0x0000000604102981 */ /* 0x0000a4000c1e1500 */
[----:B0-----:R-:W-:Y:S02]  /*15740*/  @P2 IMAD.MOV.U32 R4, RZ, RZ, R57 ;  /* 0x000000ffff042224 */ /* 0x001fe400078e0039 */
[----:B------:R-:W-:Y:S01]  /*15750*/  @P2 IMAD.MOV.U32 R5, RZ, RZ, R58 ;  /* 0x000000ffff052224 */ /* 0x000fe200078e003a */
[----:B------:R-:W3:Y:S04]  /*15760*/  LDL R57, [R1+0xb58] ;  /* 0x000b580001397983 */ /* 0x000ee80000100800 */
[----:B------:R-:W2:Y:S04]  /*15770*/  LDL R58, [R1+0xb54] ;  /* 0x000b5400013a7983 */ /* 0x000ea80000100800 */
[----:B------:R0:W2:Y:S02]  /*15780*/  @P2 LDG.E.U16 R15, desc[UR6][R4.64] ;  /* 0x00000006040f2981 */ /* 0x0000a4000c1e1500 */
[----:B0-----:R-:W-:-:S02]  /*15790*/  @P2 IMAD.MOV.U32 R4, RZ, RZ, R43 ;  /* 0x000000ffff042224 */ /* 0x001fc400078e002b */
[----:B------:R-:W-:Y:S01]  /*157a0*/  @P2 IMAD.MOV.U32 R5, RZ, RZ, R56 ;  /* 0x000000ffff052224 */ /* 0x000fe200078e0038 */
[----:B------:R-:W2:Y:S04]  /*157b0*/  LDL R43, [R1+0xaf0] ;  /* 0x000af000012b7983 */ /* 0x000ea80000100800 */
[----:B------:R-:W2:Y:S01]  /*157c0*/  LDL R56, [R1+0xaec] ;  /* 0x000aec0001387983 */ /* 0x000ea20000100800 */
[----:B------:R-:W-:Y:S02]  /*157d0*/  PRMT R14, RZ, 0x7610, R14 ;  /* 0x00007610ff0e7816 */ /* 0x000fe4000000000e */
[----:B------:R-:W-:-:S04]  /*157e0*/  PRMT R13, RZ, 0x7610, R13 ;  /* 0x00007610ff0d7816 */ /* 0x000fc8000000000d */
[----:B------:R0:W2:Y:S01]  /*157f0*/  @P2 LDG.E.U16 R14, desc[UR6][R4.64] ;  /* 0x00000006040e2981 */ /* 0x0000a2000c1e1500 */
[----:B------:R-:W-:Y:S01]  /*15800*/  PRMT R32, RZ, 0x7610, R32 ;  /* 0x00007610ff207816 */ /* 0x000fe20000000020 */
[----:B0-----:R-:W-:Y:S02]  /*15810*/  @P2 IMAD.MOV.U32 R4, RZ, RZ, R31 ;  /* 0x000000ffff042224 */ /* 0x001fe400078e001f */
[----:B------:R-:W-:Y:S01]  /*15820*/  @P2 IMAD.MOV.U32 R5, RZ, RZ, R33 ;  /* 0x000000ffff052224 */ /* 0x000fe200078e0021 */
[----:B------:R-:W-:Y:S02]  /*15830*/  PRMT R12, RZ, 0x7610, R12 ;  /* 0x00007610ff0c7816 */ /* 0x000fe4000000000c */
[----:B------:R-:W-:Y:S01]  /*15840*/  ISETP.GT.AND P0, PT, R29, 0x3a, PT ;  /* 0x0000003a1d00780c */ /* 0x000fe20003f04270 */
[----:B------:R-:W2:Y:S04]  /*15850*/  LDL R33, [R1+0xae4] ;  /* 0x000ae40001217983 */ /* 0x000ea80000100800 */
[----:B------:R4:W2:Y:S04]  /*15860*/  @P2 LDG.E.U16 R13, desc[UR6][R4.64] ;  /* 0x00000006040d2981 */ /* 0x0008a8000c1e1500 */
[----:B------:R-:W2:Y:S01]  /*15870*/  LDL R31, [R1+0xae8] ;  /* 0x000ae800011f7983 */ /* 0x000ea20000100800 */
[----:B----4-:R-:W-:-:S02]  /*15880*/  @P1 IMAD.MOV.U32 R4, RZ, RZ, R2 ;  /* 0x000000ffff041224 */ /* 0x010fc400078e0002 */
[----:B------:R-:W-:Y:S01]  /*15890*/  @P1 IMAD.MOV.U32 R5, RZ, RZ, R30 ;  /* 0x000000ffff051224 */ /* 0x000fe200078e001e */
[----:B------:R-:W-:Y:S01]  /*158a0*/  PRMT R11, RZ, 0x7610, R11 ;  /* 0x00007610ff0b7816 */ /* 0x000fe2000000000b */
[----:B------:R-:W4:Y:S04]  /*158b0*/  LDL R30, [R1+0xadc] ;  /* 0x000adc00011e7983 */ /* 0x000f280000100800 */
[----:B------:R3:W4:Y:S04]  /*158c0*/  @P1 LDG.E.U16 R32, desc[UR6][R4.64] ;  /* 0x0000000604201981 */ /* 0x000728000c1e1500 */
[----:B------:R-:W4:Y:S01]  /*158d0*/  LDL R2, [R1+0xae0] ;  /* 0x000ae00001027983 */ /* 0x000f220000100800 */
[----:B---3--:R-:W-:-:S02]  /*158e0*/  @P1 IMAD.MOV.U32 R4, RZ, RZ, R57 ;  /* 0x000000ffff041224 */ /* 0x008fc400078e0039 */
[----:B--2---:R-:W-:-:S05]  /*158f0*/  @P1 IMAD.MOV.U32 R5, RZ, RZ, R58 ;  /* 0x000000ffff051224 */ /* 0x004fca00078e003a */
[----:B------:R0:W2:Y:S02]  /*15900*/  @P1 LDG.E.U16 R12, desc[UR6][R4.64] ;  /* 0x00000006040c1981 */ /* 0x0000a4000c1e1500 */
[----:B0-----:R-:W-:Y:S02]  /*15910*/  @P0 IMAD.MOV.U32 R4, RZ, RZ, R43 ;  /* 0x000000ffff040224 */ /* 0x001fe400078e002b */
[----:B------:R-:W-:-:S05]  /*15920*/  @P0 IMAD.MOV.U32 R5, RZ, RZ, R56 ;  /* 0x000000ffff050224 */ /* 0x000fca00078e0038 */
[----:B------:R0:W3:Y:S01]  /*15930*/  @P0 LDG.E.U16 R11, desc[UR6][R4.64] ;  /* 0x00000006040b0981 */ /* 0x0000e2000c1e1500 */
[----:B------:R-:W-:Y:S01]  /*15940*/  PRMT R10, RZ, 0x7610, R10 ;  /* 0x00007610ff0a7816 */ /* 0x000fe2000000000a */
[----:B0-----:R-:W-:Y:S02]  /*15950*/  @P0 IMAD.MOV.U32 R5, RZ, RZ, R33 ;  /* 0x000000ffff050224 */ /* 0x001fe400078e0021 */
[----:B------:R-:W-:-:S05]  /*15960*/  @P0 IMAD.MOV.U32 R4, RZ, RZ, R31 ;  /* 0x000000ffff040224 */ /* 0x000fca00078e001f */
[----:B------:R0:W3:Y:S04]  /*15970*/  @P0 LDG.E.U16 R10, desc[UR6][R4.64] ;  /* 0x00000006040a0981 */ /* 0x0000e8000c1e1500 */
[----:B----4-:R1:W-:Y:S04]  /*15980*/  STL [R1+0x1dc4], R32 ;  /* 0x001dc42001007387 */ /* 0x0103e80000100800 */
[----:B--2---:R-:W-:Y:S04]  /*15990*/  STL [R1+0x1dc8], R12 ;  /* 0x001dc80c01007387 */ /* 0x004fe80000100800 */
[----:B------:R-:W2:Y:S04]  /*159a0*/  LDL R56, [R1+0xad4] ;  /* 0x000ad40001387983 */ /* 0x000ea80000100800 */
[----:B------:R-:W4:Y:S04]  /*159b0*/  LDL R43, [R1+0xad8] ;  /* 0x000ad800012b7983 */ /* 0x000f280000100800 */
[----:B---3--:R3:W-:Y:S04]  /*159c0*/  STL [R1+0x1dcc], R11 ;  /* 0x001dcc0b01007387 */ /* 0x0087e80000100800 */
[----:B------:R-:W4:Y:S04]  /*159d0*/  LDL R33, [R1+0xa6c] ;  /* 0x000a6c0001217983 */ /* 0x000f280000100800 */
[----:B-1----:R-:W4:Y:S01]  /*159e0*/  LDL R32, [R1+0xa70] ;  /* 0x000a700001207983 */ /* 0x002f220000100800 */
[----:B------:R-:W-:Y:S01]  /*159f0*/  PRMT R9, RZ, 0x7610, R9 ;  /* 0x00007610ff097816 */ /* 0x000fe20000000009 */
[----:B0-----:R-:W-:-:S02]  /*15a00*/  @P0 IMAD.MOV.U32 R4, RZ, RZ, R2 ;  /* 0x000000ffff040224 */ /* 0x001fc400078e0002 */
[----:B------:R-:W-:Y:S01]  /*15a10*/  @P0 IMAD.MOV.U32 R5, RZ, RZ, R30 ;  /* 0x000000ffff050224 */ /* 0x000fe200078e001e */
[----:B------:R-:W-:-:S04]  /*15a20*/  PRMT R8, RZ, 0x7610, R8 ;  /* 0x00007610ff087816 */ /* 0x000fc80000000008 */
[----:B------:R2:W4:Y:S01]  /*15a30*/  @P0 LDG.E.U16 R9, desc[UR6][R4.64] ;  /* 0x0000000604090981 */ /* 0x000522000c1e1500 */
[----:B------:R-:W-:-:S03]  /*15a40*/  ISETP.GT.AND P1, PT, R29, 0x3e, PT ;  /* 0x0000003e1d00780c */ /* 0x000fc60003f24270 */
[----:B------:R-:W-:Y:S04]  /*15a50*/  STL [R1+0x1dd0], R10 ;  /* 0x001dd00a01007387 */ /* 0x000fe80000100800 */
[----:B------:R-:W4:Y:S04]  /*15a60*/  LDL R31, [R1+0xa64] ;  /* 0x000a6400011f7983 */ /* 0x000f280000100800 */
[----:B---3--:R-:W3:Y:S01]  /*15a70*/  LDL R11, [R1+0xa68] ;  /* 0x000a6800010b7983 */ /* 0x008ee20000100800 */
[----:B------:R-:W-:-:S03]  /*15a80*/  PRMT R7, RZ, 0x7610, R7 ;  /* 0x00007610ff077816 */ /* 0x000fc60000000007 */
[----:B------:R-:W3:Y:S04]  /*15a90*/  LDL R30, [R1+0xa5c] ;  /* 0x000a5c00011e7983 */ /* 0x000ee80000100800 */
[----:B------:R-:W3:Y:S01]  /*15aa0*/  LDL R2, [R1+0xa60] ;  /* 0x000a600001027983 */ /* 0x000ee20000100800 */
[----:B--2---:R-:W-:Y:S02]  /*15ab0*/  @P0 IMAD.MOV.U32 R5, RZ, RZ, R56 ;  /* 0x000000ffff050224 */ /* 0x004fe400078e0038 */
[----:B----4-:R-:W-:-:S05]  /*15ac0*/  @P0 IMAD.MOV.U32 R4, RZ, RZ, R43 ;  /* 0x000000ffff040224 */ /* 0x010fca00078e002b */
[----:B------:R0:W2:Y:S02]  /*15ad0*/  @P0 LDG.E.U16 R8, desc[UR6][R4.64] ;  /* 0x0000000604080981 */ /* 0x0000a4000c1e1500 */
[----:B0-----:R-:W-:Y:S02]  /*15ae0*/  @P1 IMAD.MOV.U32 R5, RZ, RZ, R33 ;  /* 0x000000ffff051224 */ /* 0x001fe400078e0021 */
[----:B------:R-:W-:-:S05]  /*15af0*/  @P1 IMAD.MOV.U32 R4, RZ, RZ, R32 ;  /* 0x000000ffff041224 */ /* 0x000fca00078e0020 */
[----:B------:R0:W4:Y:S04]  /*15b00*/  @P1 LDG.E.U16 R7, desc[UR6][R4.64] ;  /* 0x0000000604071981 */ /* 0x000128000c1e1500 */
[----:B------:R1:W-:Y:S01]  /*15b10*/  STL [R1+0x1dd4], R9 ;  /* 0x001dd40901007387 */ /* 0x0003e20000100800 */
[----:B------:R-:W-:Y:S01]  /*15b20*/  PRMT R6, RZ, 0x7610, R6 ;  /* 0x00007610ff067816 */ /* 0x000fe20000000006 */
[----:B0-----:R-:W-:Y:S02]  /*15b30*/  @P1 IMAD.MOV.U32 R5, RZ, RZ, R31 ;  /* 0x000000ffff051224 */ /* 0x001fe400078e001f */
[----:B---3--:R-:W-:-:S05]  /*15b40*/  @P1 IMAD.MOV.U32 R4, RZ, RZ, R11 ;  /* 0x000000ffff041224 */ /* 0x008fca00078e000b */
[----:B------:R0:W3:Y:S04]  /*15b50*/  @P1 LDG.E.U16 R6, desc[UR6][R4.64] ;  /* 0x0000000604061981 */ /* 0x0000e8000c1e1500 */
[----:B--2---:R-:W-:Y:S04]  /*15b60*/  STL [R1+0x1dd8], R8 ;  /* 0x001dd80801007387 */ /* 0x004fe80000100800 */
[----:B------:R-:W2:Y:S04]  /*15b70*/  LDL R33, [R1+0xa54] ;  /* 0x000a540001217983 */ /* 0x000ea80000100800 */
[----:B------:R-:W2:Y:S04]  /*15b80*/  LDL R32, [R1+0xa58] ;  /* 0x000a580001207983 */ /* 0x000ea80000100800 */
[----:B----4-:R-:W-:Y:S04]  /*15b90*/  STL [R1+0x1ddc], R7 ;  /* 0x001ddc0701007387 */ /* 0x010fe80000100800 */
[----:B------:R-:W4:Y:S04]  /*15ba0*/  LDL R57, [R1+0xbcc] ;  /* 0x000bcc0001397983 */ /* 0x000f280000100800 */
[----:B------:R-:W4:Y:S01]  /*15bb0*/  LDL R11, [R1+0xbd0] ;  /* 0x000bd000010b7983 */ /* 0x000f220000100800 */
[----:B0-----:R-:W-:Y:S01]  /*15bc0*/  PRMT R5, RZ, 0x7610, R5 ;  /* 0x00007610ff057816 */ /* 0x001fe20000000005 */
[----:B------:R-:W-:-:S02]  /*15bd0*/  @P1 IMAD.MOV.U32 R31, RZ, RZ, R30 ;  /* 0x000000ffff1f1224 */ /* 0x000fc400078e001e */
[----:B------:R-:W-:Y:S01]  /*15be0*/  @P1 IMAD.MOV.U32 R30, RZ, RZ, R2 ;  /* 0x000000ffff1e1224 */ /* 0x000fe200078e0002 */
[----:B------:R-:W-:-:S04]  /*15bf0*/  PRMT R4, RZ, 0x7610, R4 ;  /* 0x00007610ff047816 */ /* 0x000fc80000000004 */
[----:B------:R2:W4:Y:S01]  /*15c00*/  @P1 LDG.E.U16 R5, desc[UR6][R30.64] ;  /* 0x000000061e051981 */ /* 0x000522000c1e1500 */
[----:B------:R-:W-:-:S03]  /*15c10*/  ISETP.GT.AND P0, PT, R29, 0x33, PT ;  /* 0x000000331d00780c */ /* 0x000fc60003f04270 */
[----:B---3--:R0:W-:Y:S04]  /*15c20*/  STL [R1+0x1de0], R6 ;  /* 0x001de00601007387 */ /* 0x0081e80000100800 */
[----:B------:R-:W3:Y:S01]  /*15c30*/  LDL R2, [R1+0xbc8] ;  /* 0x000bc80001027983 */ /* 0x000ee20000100800 */
[----:B-1----:R-:W-:-:S03]  /*15c40*/  PRMT R9, RZ, 0x7610, R9 ;  /* 0x00007610ff097816 */ /* 0x002fc60000000009 */
[----:B------:R-:W3:Y:S04]  /*15c50*/  LDL R56, [R1+0xbbc] ;  /* 0x000bbc0001387983 */ /* 0x000ee80000100800 */
[----:B------:R-:W3:Y:S04]  /*15c60*/  LDL R43, [R1+0xbc0] ;  /* 0x000bc000012b7983 */ /* 0x000ee80000100800 */
[----:B0-----:R-:W3:Y:S01]  /*15c70*/  LDL R6, [R1+0xbc4] ;  /* 0x000bc40001067983 */ /* 0x001ee20000100800 */
[----:B--2---:R-:W-:Y:S02]  /*15c80*/  @P1 IMAD.MOV.U32 R31, RZ, RZ, R33 ;  /* 0x000000ffff1f1224 */ /* 0x004fe400078e0021 */
[----:B------:R-:W-:-:S05]  /*15c90*/  @P1 IMAD.MOV.U32 R30, RZ, RZ, R32 ;  /* 0x000000ffff1e1224 */ /* 0x000fca00078e0020 */
[----:B------:R4:W2:Y:S02]  /*15ca0*/  @P1 LDG.E.U16 R4, desc[UR6][R30.64] ;  /* 0x000000061e041981 */ /* 0x0008a4000c1e1500 */
[----:B----4-:R-:W-:Y:S02]  /*15cb0*/  @P0 IMAD.MOV.U32 R31, RZ, RZ, R57 ;  /* 0x000000ffff1f0224 */ /* 0x010fe400078e0039 */
[----:B------:R-:W-:-:S05]  /*15cc0*/  @P0 IMAD.MOV.U32 R30, RZ, RZ, R11 ;  /* 0x000000ffff1e0224 */ /* 0x000fca00078e000b */
[----:B------:R3:W4:Y:S04]  /*15cd0*/  @P0 LDG.E.U16 R9, desc[UR6][R30.64] ;  /* 0x000000061e090981 */ /* 0x000728000c1e1500 */
[----:B------:R-:W-:Y:S04]  /*15ce0*/  STL [R1+0x1de4], R5 ;  /* 0x001de40501007387 */ /* 0x000fe80000100800 */
[----:B------:R-:W4:Y:S04]  /*15cf0*/  LDL R33, [R1+0xbb4] ;  /* 0x000bb40001217983 */ /* 0x000f280000100800 */
[----:B------:R-:W4:Y:S01]  /*15d00*/  LDL R32, [R1+0xbb8] ;  /* 0x000bb80001207983 */ /* 0x000f220000100800 */
[----:B---3--:R-:W-:-:S02]  /*15d10*/  @P0 IMAD.MOV.U32 R30, RZ, RZ, R2 ;  /* 0x000000ffff1e0224 */ /* 0x008fc400078e0002 */
[----:B------:R-:W-:Y:S01]  /*15d20*/  @P0 IMAD.MOV.U32 R31, RZ, RZ, R6 ;  /* 0x000000ffff1f0224 */ /* 0x000fe200078e0006 */
[----:B--2---:R0:W-:Y:S04]  /*15d30*/  STL [R1+0x1de8], R4 ;  /* 0x001de80401007387 */ /* 0x0041e80000100800 */
[----:B------:R-:W2:Y:S01]  /*15d40*/  LDL R11, [R1+0xb4c] ;  /* 0x000b4c00010b7983 */ /* 0x000ea20000100800 */
[----:B0-----:R-:W-:-:S06]  /*15d50*/  PRMT R4, RZ, 0x7610, R4 ;  /* 0x00007610ff047816 */ /* 0x001fcc0000000004 */
[----:B------:R0:W3:Y:S04]  /*15d60*/  @P0 LDG.E.U16 R4, desc[UR6][R30.64] ;  /* 0x000000061e040981 */ /* 0x0000e8000c1e1500 */
[----:B----4-:R1:W-:Y:S04]  /*15d70*/  STL [R1+0x2c8], R9 ;  /* 0x0002c80901007387 */ /* 0x0103e80000100800 */
[----:B------:R-:W4:Y:S04]  /*15d80*/  LDL R2, [R1+0xb48] ;  /* 0x000b480001027983 */ /* 0x000f280000100800 */
[----:B------:R-:W4:Y:S04]  /*15d90*/  LDL R6, [R1+0xb44] ;  /* 0x000b440001067983 */ /* 0x000f280000100800 */
[----:B-1----:R-:W4:Y:S01]  /*15da0*/  LDL R9, [R1+0xb50] ;  /* 0x000b500001097983 */ /* 0x002f220000100800 */
[----:B0-----:R-:W-:Y:S01]  /*15db0*/  @P0 IMAD.MOV.U32 R30, RZ, RZ, R43 ;  /* 0x000000ffff1e0224 */ /* 0x001fe200078e002b */
[----:B------:R-:W-:-:S02]  /*15dc0*/  PRMT R55, RZ, 0x7610, R55 ;  /* 0x00007610ff377816 */ /* 0x000fc40000000037 */
[----:B------:R-:W4:Y:S01]  /*15dd0*/  LDL R43, [R1+0xb3c] ;  /* 0x000b3c00012b7983 */ /* 0x000f220000100800 */
[----:B------:R-:W-:Y:S01]  /*15de0*/  ISETP.GT.AND P1, PT, R29, 0x37, PT ;  /* 0x000000371d00780c */ /* 0x000fe20003f24270 */
[----:B------:R-:W-:Y:S01]  /*15df0*/  @P0 IMAD.MOV.U32 R31, RZ, RZ, R56 ;  /* 0x000000ffff1f0224 */ /* 0x000fe200078e0038 */
[----:B------:R-:W-:-:S04]  /*15e00*/  PRMT R54, RZ, 0x7610, R54 ;  /* 0x00007610ff367816 */ /* 0x000fc80000000036 */
[----:B------:R0:W4:Y:S02]  /*15e10*/  @P0 LDG.E.U16 R55, desc[UR6][R30.64] ;  /* 0x000000061e370981 */ /* 0x000124000c1e1500 */
[----:B0-----:R-:W-:Y:S02]  /*15e20*/  @P0 IMAD.MOV.U32 R30, RZ, RZ, R32 ;  /* 0x000000ffff1e0224 */ /* 0x001fe400078e0020 */
[----:B------:R-:W-:-:S05]  /*15e30*/  @P0 IMAD.MOV.U32 R31, RZ, RZ, R33 ;  /* 0x000000ffff1f0224 */ /* 0x000fca00078e0021 */
[----:B------:R2:W4:Y:S02]  /*15e40*/  @P0 LDG.E.U16 R54, desc[UR6][R30.64] ;  /* 0x000000061e360981 */ /* 0x000524000c1e1500 */
[----:B--2---:R-:W-:Y:S02]  /*15e50*/  @P1 IMAD.MOV.U32 R31, RZ, RZ, R11 ;  /* 0x000000ffff1f1224 */ /* 0x004fe400078e000b */
[----:B---3--:R0:W-:Y:S04]  /*15e60*/  STL [R1+0x2c0], R4 ;  /* 0x0002c00401007387 */ /* 0x0081e80000100800 */
[----:B------:R-:W2:Y:S04]  /*15e70*/  LDL R33, [R1+0xb34] ;  /* 0x000b340001217983 */ /* 0x000ea80000100800 */
[----:B------:R-:W3:Y:S04]  /*15e80*/  LDL R32, [R1+0xb38] ;  /* 0x000b380001207983 */ /* 0x000ee80000100800 */
[----:B------:R-:W2:Y:S04]  /*15e90*/  LDL R11, [R1+0xacc] ;  /* 0x000acc00010b7983 */ /* 0x000ea80000100800 */
[----:B0-----:R-:W3:Y:S01]  /*15ea0*/  LDL R4, [R1+0xb40] ;  /* 0x000b400001047983 */ /* 0x001ee20000100800 */
[----:B----4-:R-:W-:-:S03]  /*15eb0*/  @P1 IMAD.MOV.U32 R30, RZ, RZ, R9 ;  /* 0x000000ffff1e1224 */ /* 0x010fc600078e0009 */
[----:B------:R-:W4:Y:S01]  /*15ec0*/  LDL R9, [R1+0xad0] ;  /* 0x000ad00001097983 */ /* 0x000f220000100800 */
[----:B------:R-:W-:Y:S02]  /*15ed0*/  PRMT R53, RZ, 0x7610, R53 ;  /* 0x00007610ff357816 */ /* 0x000fe40000000035 */
[----:B------:R-:W-:-:S04]  /*15ee0*/  PRMT R52, RZ, 0x7610, R52 ;  /* 0x00007610ff347816 */ /* 0x000fc80000000034 */
[----:B------:R0:W4:Y:S01]  /*15ef0*/  @P1 LDG.E.U16 R53, desc[UR6][R30.64] ;  /* 0x000000061e351981 */ /* 0x000122000c1e1500 */
[----:B------:R-:W-:Y:S02]  /*15f00*/  PRMT R46, RZ, 0x7610, R46 ;  /* 0x00007610ff2e7816 */ /* 0x000fe4000000002e */
[----:B------:R-:W-:Y:S01]  /*15f10*/  ISETP.GT.AND P0, PT, R29, 0x3b, PT ;  /* 0x0000003b1d00780c */ /* 0x000fe20003f04270 */
[----:B0-----:R-:W-:Y:S02]  /*15f20*/  @P1 IMAD.MOV.U32 R30, RZ, RZ, R2 ;  /* 0x000000ffff1e1224 */ /* 0x001fe400078e0002 */
[----:B------:R-:W-:Y:S01]  /*15f30*/  @P1 IMAD.MOV.U32 R31, RZ, RZ, R6 ;  /* 0x000000ffff1f1224 */ /* 0x000fe200078e0006 */
[----:B------:R-:W4:Y:S04]  /*15f40*/  LDL R2, [R1+0xac8] ;  /* 0x000ac80001027983 */ /* 0x000f280000100800 */
[----:B------:R-:W4:Y:S04]  /*15f50*/  LDL R6, [R1+0xac4] ;  /* 0x000ac40001067983 */ /* 0x000f280000100800 */
[----:B------:R0:W4:Y:S01]  /*15f60*/  @P1 LDG.E.U16 R52, desc[UR6][R30.64] ;  /* 0x000000061e341981 */ /* 0x000122000c1e1500 */
[----:B------:R-:W-:Y:S01]  /*15f70*/  PRMT R45, RZ, 0x7610, R45 ;  /* 0x00007610ff2d7816 */ /* 0x000fe2000000002d */
[----:B0-----:R-:W-:Y:S01]  /*15f80*/  @P1 IMAD.MOV.U32 R31, RZ, RZ, R43 ;  /* 0x000000ffff1f1224 */ /* 0x001fe200078e002b */
[----:B------:R-:W-:Y:S01]  /*15f90*/  PRMT R8, RZ, 0x7610, R8 ;  /* 0x00007610ff087816 */ /* 0x000fe20000000008 */
[----:B------:R-:W4:Y:S01]  /*15fa0*/  LDL R43, [R1+0xabc] ;  /* 0x000abc00012b7983 */ /* 0x000f220000100800 */
[----:B---3--:R-:W-:-:S03]  /*15fb0*/  @P1 IMAD.MOV.U32 R30, RZ, RZ, R4 ;  /* 0x000000ffff1e1224 */ /* 0x008fc600078e0004 */
[----:B------:R-:W3:Y:S04]  /*15fc0*/  LDL R4, [R1+0xac0] ;  /* 0x000ac00001047983 */ /* 0x000ee80000100800 */
[----:B------:R0:W3:Y:S02]  /*15fd0*/  @P1 LDG.E.U16 R46, desc[UR6][R30.64] ;  /* 0x000000061e2e1981 */ /* 0x0000e4000c1e1500 */
[----:B0-----:R-:W-:Y:S02]  /*15fe0*/  @P1 IMAD.MOV.U32 R30, RZ, RZ, R32 ;  /* 0x000000ffff1e1224 */ /* 0x001fe400078e0020 */
[----:B--2---:R-:W-:Y:S01]  /*15ff0*/  @P1 IMAD.MOV.U32 R31, RZ, RZ, R33 ;  /* 0x000000ffff1f1224 */ /* 0x004fe200078e0021 */
[----:B------:R-:W2:Y:S04]  /*16000*/  LDL R32, [R1+0xab8] ;  /* 0x000ab80001207983 */ /* 0x000ea80000100800 */
[----:B------:R-:W2:Y:S04]  /*16010*/  LDL R33, [R1+0xab4] ;  /* 0x000ab40001217983 */ /* 0x000ea80000100800 */
[----:B------:R4:W2:Y:S02]  /*16020*/  @P1 LDG.E.U16 R45, desc[UR6][R30.64] ;  /* 0x000000061e2d1981 */ /* 0x0008a4000c1e1500 */
[----:B----4-:R-:W-:-:S02]  /*16030*/  @P0 IMAD.MOV.U32 R30, RZ, RZ, R9 ;  /* 0x000000ffff1e0224 */ /* 0x010fc400078e0009 */
[----:B------:R-:W-:Y:S01]  /*16040*/  @P0 IMAD.MOV.U32 R31, RZ, RZ, R11 ;  /* 0x000000ffff1f0224 */ /* 0x000fe200078e000b */
[----:B------:R-:W-:Y:S02]  /*16050*/  PRMT R44, RZ, 0x7610, R44 ;  /* 0x00007610ff2c7816 */ /* 0x000fe4000000002c */
[----:B------:R-:W-:Y:S02]  /*16060*/  PRMT R34, RZ, 0x7610, R34 ;  /* 0x00007610ff227816 */ /* 0x000fe40000000022 */
[----:B------:R-:W-:Y:S01]  /*16070*/  ISETP.GT.AND P1, PT, R29, 0x3f, PT ;  /* 0x0000003f1d00780c */ /* 0x000fe20003f24270 */
[----:B------:R-:W4:Y:S04]  /*16080*/  LDL R11, [R1+0xa50] ;  /* 0x000a5000010b7983 */ /* 0x000f280000100800 */
[----:B------:R0:W4:Y:S02]  /*16090*/  @P0 LDG.E.U16 R8, desc[UR6][R30.64] ;  /* 0x000000061e080981 */ /* 0x000124000c1e1500 */
[----:B0-----:R-:W-:-:S02]  /*160a0*/  @P0 IMAD.MOV.U32 R30, RZ, RZ, R2 ;  /* 0x000000ffff1e0224 */ /* 0x001fc400078e0002 */
[----:B------:R-:W-:-:S05]  /*160b0*/  @P0 IMAD.MOV.U32 R31, RZ, RZ, R6 ;  /* 0x000000ffff1f0224 */ /* 0x000fca00078e0006 */
[----:B------:R0:W4:Y:S04]  /*160c0*/  @P0 LDG.E.U16 R44, desc[UR6][R30.64] ;  /* 0x000000061e2c0981 */ /* 0x000128000c1e1500 */
[----:B------:R-:W-:Y:S04]  /*160d0*/  STL [R1+0x2b8], R55 ;  /* 0x0002b83701007387 */ /* 0x000fe80000100800 */
[----:B------:R-:W4:Y:S01]  /*160e0*/  LDL R9, [R1+0xa44] ;  /* 0x000a440001097983 */ /* 0x000f220000100800 */
[----:B------:R-:W-:Y:S01]  /*160f0*/  PRMT R12, RZ, 0x7610, R12 ;  /* 0x00007610ff0c7816 */ /* 0x000fe2000000000c */
[----:B0-----:R-:W-:-:S02]  /*16100*/  @P0 IMAD.MOV.U32 R31, RZ, RZ, R43 ;  /* 0x000000ffff1f0224 */ /* 0x001fc400078e002b */
[----:B---3--:R-:W-:-:S05]  /*16110*/  @P0 IMAD.MOV.U32 R30, RZ, RZ, R4 ;  /* 0x000000ffff1e0224 */ /* 0x008fca00078e0004 */
[----:B------:R2:W3:Y:S02]  /*16120*/  @P0 LDG.E.U16 R34, desc[UR6][R30.64] ;  /* 0x000000061e220981 */ /* 0x0004e4000c1e1500 */
[----:B--2---:R-:W-:Y:S02]  /*16130*/  @P0 IMAD.MOV.U32 R30, RZ, RZ, R32 ;  /* 0x000000ffff1e0224 */ /* 0x004fe400078e0020 */
[----:B------:R-:W-:-:S05]  /*16140*/  @P0 IMAD.MOV.U32 R31, RZ, RZ, R33 ;  /* 0x000000ffff1f0224 */ /* 0x000fca00078e0021 */
[----:B------:R0:W2:Y:S04]  /*16150*/  @P0 LDG.E.U16 R12, desc[UR6][R30.64] ;  /* 0x000000061e0c0981 */ /* 0x0000a8000c1e1500 */
[----:B----4-:R1:W-:Y:S04]  /*16160*/  STL [R1+0x208], R8 ;  /* 0x0002080801007387 */ /* 0x0103e80000100800 */
[----:B------:R-:W4:Y:S01]  /*16170*/  LDL R6, [R1+0xa3c] ;  /* 0x000a3c0001067983 */ /* 0x000f220000100800 */
[----:B0-----:R-:W-:-:S03]  /*16180*/  @P1 IMAD.MOV.U32 R31, RZ, RZ, R0 ;  /* 0x000000ffff1f1224 */ /* 0x001fc600078e0000 */
[----:B-1----:R-:W3:Y:S04]  /*16190*/  LDL R8, [R1+0xa48] ;  /* 0x000a480001087983 */ /* 0x002ee80000100800 */
[----:B------:R-:W-:Y:S04]  /*161a0*/  STL [R1+0x2b0], R54 ;  /* 0x0002b03601007387 */ /* 0x000fe80000100800 */
[----:B------:R-:W2:Y:S04]  /*161b0*/  LDL R2, [R1+0xa38] ;  /* 0x000a380001027983 */ /* 0x000ea80000100800 */
[----:B------:R-:W2:Y:S04]  /*161c0*/  LDL R4, [R1+0xa34] ;  /* 0x000a340001047983 */ /* 0x000ea80000100800 */
[----:B------:R-:W-:Y:S04]  /*161d0*/  STL [R1+0x2a8], R53 ;  /* 0x0002a83501007387 */ /* 0x000fe80000100800 */
[----:B------:R-:W-:Y:S04]  /*161e0*/  STL [R1+0x2a0], R52 ;  /* 0x0002a03401007387 */ /* 0x000fe80000100800 */
[----:B------:R0:W-:Y:S04]  /*161f0*/  STL [R1+0x1388], R0 ;  /* 0x0013880001007387 */ /* 0x0001e80000100800 */
[----:B0-----:R-:W2:Y:S01]  /*16200*/  LDL.LU R0, [R1+0xa40] ;  /* 0x000a400001007983 */ /* 0x001ea20000300800 */
[----:B------:R-:W-:Y:S01]  /*16210*/  PRMT R10, RZ, 0x7610, R10 ;  /* 0x00007610ff0a7816 */ /* 0x000fe2000000000a */
[----:B------:R-:W-:Y:S01]  /*16220*/  @P1 IMAD.MOV.U32 R30, RZ, RZ, R11 ;  /* 0x000000ffff1e1224 */ /* 0x000fe200078e000b */
[----:B------:R-:W-:-:S04]  /*16230*/  PRMT R7, RZ, 0x7610, R7 ;  /* 0x00007610ff077816 */ /* 0x000fc80000000007 */
[----:B------:R0:W2:Y:S01]  /*16240*/  @P1 LDG.E.U16 R10, desc[UR6][R30.64] ;  /* 0x000000061e0a1981 */ /* 0x0000a2000c1e1500 */
[----:B------:R-:W-:Y:S01]  /*16250*/  PRMT R5, RZ, 0x7610, R5 ;  /* 0x00007610ff057816 */ /* 0x000fe20000000005 */
[----:B0-----:R-:W-:Y:S02]  /*16260*/  @P1 IMAD.MOV.U32 R31, RZ, RZ, R9 ;  /* 0x000000ffff1f1224 */ /* 0x001fe400078e0009 */
[----:B------:R-:W-:Y:S01]  /*16270*/  STL [R1+0x298], R46 ;  /* 0x0002982e01007387 */ /* 0x000fe20000100800 */
[----:B---3--:R-:W-:-:S05]  /*16280*/  @P1 IMAD.MOV.U32 R30, RZ, RZ, R8 ;  /* 0x000000ffff1e1224 */ /* 0x008fca00078e0008 */
[----:B------:R4:W3:Y:S02]  /*16290*/  @P1 LDG.E.U16 R7, desc[UR6][R30.64] ;  /* 0x000000061e071981 */ /* 0x0008e4000c1e1500 */
[----:B----4-:R-:W-:Y:S02]  /*162a0*/  @P1 IMAD.MOV.U32 R31, RZ, RZ, R6 ;  /* 0x000000ffff1f1224 */ /* 0x010fe400078e0006 */
[--C-:B--2---:R-:W-:Y:S01]  /*162b0*/  @P1 IMAD.MOV.U32 R30, RZ, RZ, R0.reuse ;  /* 0x000000ffff1e1224 */ /* 0x104fe200078e0000 */
[----:B------:R0:W-:Y:S04]  /*162c0*/  STL [R1+0x13fc], R0 ;  /* 0x0013fc0001007387 */ /* 0x0001e80000100800 */
[----:B------:R1:W2:Y:S01]  /*162d0*/  @P1 LDG.E.U16 R5, desc[UR6][R30.64] ;  /* 0x000000061e051981 */ /* 0x0002a2000c1e1500 */
[----:B0-----:R-:W-:Y:S01]  /*162e0*/  PRMT R0, RZ, 0x7610, R0 ;  /* 0x00007610ff007816 */ /* 0x001fe20000000000 */
[----:B-1----:R-:W-:-:S02]  /*162f0*/  @P1 IMAD.MOV.U32 R30, RZ, RZ, R2 ;  /* 0x000000ffff1e1224 */ /* 0x002fc400078e0002 */
[----:B------:R-:W-:-:S05]  /*16300*/  @P1 IMAD.MOV.U32 R31, RZ, RZ, R4 ;  /* 0x000000ffff1f1224 */ /* 0x000fca00078e0004 */
[----:B------:R-:W4:Y:S04]  /*16310*/  @P1 LDG.E.U16 R0, desc[UR6][R30.64] ;  /* 0x000000061e001981 */ /* 0x000f28000c1e1500 */
[----:B------:R-:W-:Y:S04]  /*16320*/  STL [R1+0x290], R45 ;  /* 0x0002902d01007387 */ /* 0x000fe80000100800 */
[----:B------:R-:W4:Y:S04]  /*16330*/  LDL.LU R33, [R1+0x6b4] ;  /* 0x0006b40001217983 */ /* 0x000f280000300800 */
[----:B------:R0:W-:Y:S01]  /*16340*/  STL [R1+0x1b8], R34 ;  /* 0x0001b82201007387 */ /* 0x0001e20000100800 */
[----:B------:R-:W1:Y:S01]  /*16350*/  S2R R3, SR_TID.X ;  /* 0x0000000000037919 */ /* 0x000e620000002100 */
[----:B------:R-:W1:Y:S01]  /*16360*/  S2R R32, SR_TID.X ;  /* 0x0000000000207919 */ /* 0x000e620000002100 */
[----:B------:R-:W-:Y:S06]  /*16370*/  BAR.SYNC.DEFER_BLOCKING 0x0 ;  /* 0x0000000000007b1d */ /* 0x000fec0000010000 */
[----:B0-----:R-:W4:Y:S04]  /*16380*/  LDL.LU R34, [R1+0x6b0] ;  /* 0x0006b00001227983 */ /* 0x001f280000300800 */
[----:B------:R-:W4:Y:S04]  /*16390*/  LDL.LU R43, [R1+0x6ac] ;  /* 0x0006ac00012b7983 */ /* 0x000f280000300800 */
[----:B------:R0:W-:Y:S04]  /*163a0*/  STL [R1+0x200], R44 ;  /* 0x0002002c01007387 */ /* 0x0001e80000100800 */
[----:B0-----:R-:W4:Y:S04]  /*163b0*/  LDL.LU R44, [R1+0x6a8] ;  /* 0x0006a800012c7983 */ /* 0x001f280000300800 */
        /* <DEDUP_REMOVED lines=12> */
[----:B------:R0:W-:Y:S04]  /*16480*/  STL [R1+0x1b4], R12 ;  /* 0x0001b40c01007387 */ /* 0x0001e80000100800 */
[----:B------:R-:W4:Y:S04]  /*16490*/  LDL.LU R2, [R1+0x1a4] ;  /* 0x0001a40001027983 */ /* 0x000f280000300800 */
        /* <DEDUP_REMOVED lines=8> */
[----:B-1----:R-:W-:-:S02]  /*16520*/  LOP3.LUT R3, R3, 0x1f, RZ, 0xc0, !PT ;  /* 0x0000001f03037812 */ /* 0x002fc400078ec0ff */
[----:B0-----:R-:W-:-:S03]  /*16530*/  LOP3.LUT R12, R32, 0x1f, RZ, 0xc0, !PT ;  /* 0x0000001f200c7812 */ /* 0x001fc600078ec0ff */
[----:B------:R-:W-:Y:S01]  /*16540*/  IMAD.SHL.U32 R3, R3, 0x2, RZ ;  /* 0x0000000203037824 */ /* 0x000fe200078e00ff */
[----:B------:R-:W-:-:S04]  /*16550*/  LOP3.LUT R4, R12, 0x20, RZ, 0xfc, !PT ;  /* 0x000000200c047812 */ /* 0x000fc800078efcff */
[----:B------:R-:W-:Y:S01]  /*16560*/  ISETP.GE.AND P1, PT, R4, R29, PT ;  /* 0x0000001d0400720c */ /* 0x000fe20003f26270 */
[----:B---3--:R-:W-:Y:S04]  /*16570*/  STL [R1+0x1ac], R7 ;  /* 0x0001ac0701007387 */ /* 0x008fe80000100800 */
[----:B------:R-:W-:Y:S04]  /*16580*/  STL [R1+0x1ce4], R31 ;  /* 0x001ce41f01007387 */ /* 0x000fe80000100800 */
[----:B------:R-:W-:Y:S04]  /*16590*/  STL [R1+0x1cec], R31 ;  /* 0x001cec1f01007387 */ /* 0x000fe80000100800 */
[----:B------:R-:W-:Y:S04]  /*165a0*/  STL [R1+0x1cf4], R31 ;  /* 0x001cf41f01007387 */ /* 0x000fe80000100800 */
[----:B------:R-:W-:Y:S04]  /*165b0*/  STL [R1+0x1cfc], R31 ;  /* 0x001cfc1f01007387 */ /* 0x000fe80000100800 */
[----:B--2---:R-:W-:Y:S04]  /*165c0*/  STL [R1+0x1a8], R5 ;  /* 0x0001a80501007387 */ /* 0x004fe80000100800 */
[----:B------:R-:W-:Y:S04]  /*165d0*/  STL [R1+0x1d04], R31 ;  /* 0x001d041f01007387 */ /* 0x000fe80000100800 */
[----:B------:R-:W-:Y:S04]  /*165e0*/  STL [R1+0x1d0c], R31 ;  /* 0x001d0c1f01007387 */ /* 0x000fe80000100800 */
[----:B------:R-:W-:Y:S04]  /*165f0*/  STL [R1+0x1d14], R31 ;  /* 0x001d141f01007387 */ /* 0x000fe80000100800 */
[----:B----4-:R0:W-:Y:S04]  /*16600*/  STL [R1+0x1a0], R0 ;  /* 0x0001a00001007387 */ /* 0x0101e80000100800 */
        /* <DEDUP_REMOVED lines=45> */
[----:B------:R1:W-:Y:S01]  /*168e0*/  STS.U16 [R3+UR4+0x4c0], R52 ;  /* 0x0004c03403007988 */ /* 0x0003e20008000404 */
[----:B0-----:R-:W-:-:S03]  /*168f0*/  LOP3.LUT R0, R32, 0x1f, RZ, 0xc0, !PT ;  /* 0x0000001f20007812 */ /* 0x001fc600078ec0ff */
[----:B------:R0:W-:Y:S04]  /*16900*/  STS.U16 [R3+UR4+0x480], R53 ;  /* 0x0004803503007988 */ /* 0x0001e80008000404 */
[----:B------:R2:W-:Y:S04]  /*16910*/  STS.U16 [R3+UR4+0x800], R54 ;  /* 0x0008003603007988 */ /* 0x0005e80008000404 */
[----:B------:R3:W-:Y:S04]  /*16920*/  STS.U16 [R3+UR4+0xc00], R59 ;  /* 0x000c003b03007988 */ /* 0x0007e80008000404 */
[----:B------:R4:W-:Y:S01]  /*16930*/  STS.U16 [R3+UR4+0xcc0], R60 ;  /* 0x000cc03c03007988 */ /* 0x0009e20008000404 */
[----:B------:R-:W-:-:S03]  /*16940*/  ISETP.GE.AND P0, PT, R0, R29, PT ;  /* 0x0000001d0000720c */ /* 0x000fc60003f06270 */
[----:B-1----:R-:W4:Y:S04]  /*16950*/  LDL.LU R52, [R1+0x19c] ;  /* 0x00019c0001347983 */ /* 0x002f280000300800 */
[----:B0-----:R-:W4:Y:S04]  /*16960*/  LDL.LU R53, [R1+0x198] ;  /* 0x0001980001357983 */ /* 0x001f280000300800 */
[----:B--2---:R-:W2:Y:S04]  /*16970*/  LDL.LU R54, [R1+0x194] ;  /* 0x0001940001367983 */ /* 0x004ea80000300800 */
[----:B---3--:R-:W3:Y:S04]  /*16980*/  LDL.LU R59, [R1+0x170] ;  /* 0x00017000013b7983 */ /* 0x008ee80000300800 */
[----:B----4-:R-:W4:Y:S04]  /*16990*/  LDL.LU R60, [R1+0x16c] ;  /* 0x00016c00013c7983 */ /* 0x010f280000300800 */
        /* <DEDUP_REMOVED lines=13> */
[----:B------:R0:W-:Y:S04]  /*16a70*/  STS.U16 [R3+UR4], R33 ;  /* 0x0000002103007988 */ /* 0x0001e80008000404 */
[----:B------:R-:W4:Y:S04]  /*16a80*/  LDL.LU R32, [R1+0x94] ;  /* 0x0000940001207983 */ /* 0x000f280000300800 */
[----:B------:R1:W-:Y:S04]  /*16a90*/  STS.U16 [R3+UR4+0x40], R34 ;  /* 0x0000402203007988 */ /* 0x0003e80008000404 */
[----:B------:R1:W-:Y:S04]  /*16aa0*/  STS.U16 [R3+UR4+0x80], R43 ;  /* 0x0000802b03007988 */ /* 0x0003e80008000404 */
[----:B------:R1:W-:Y:S04]  /*16ab0*/  STS.U16 [R3+UR4+0xc0], R44 ;  /* 0x0000c02c03007988 */ /* 0x0003e80008000404 */
[----:B------:R1:W-:Y:S04]  /*16ac0*/  STS.U16 [R3+UR4+0x440], R45 ;  /* 0x0004402d03007988 */ /* 0x0003e80008000404 */
[----:B------:R1:W-:Y:S04]  /*16ad0*/  STS.U16 [R3+UR4+0x400], R46 ;  /* 0x0004002e03007988 */ /* 0x0003e80008000404 */
[----:B0-----:R-:W4:Y:S04]  /*16ae0*/  LDL.LU R33, [R1+0x70] ;  /* 0x0000700001217983 */ /* 0x001f280000300800 */
[----:B-1----:R-:W4:Y:S04]  /*16af0*/  LDL.LU R34, [R1+0x6c] ;  /* 0x00006c0001227983 */ /* 0x002f280000300800 */
[----:B------:R-:W4:Y:S04]  /*16b00*/  LDL.LU R43, [R1+0x68] ;  /* 0x00006800012b7983 */ /* 0x000f280000300800 */
[----:B------:R-:W4:Y:S04]  /*16b10*/  LDL.LU R44, [R1+0x64] ;  /* 0x00006400012c7983 */ /* 0x000f280000300800 */
[----:B------:R-:W4:Y:S04]  /*16b20*/  LDL.LU R45, [R1+0x40] ;  /* 0x00004000012d7983 */ /* 0x000f280000300800 */
[----:B------:R0:W-:Y:S04]  /*16b30*/  STS.U16 [R3+UR4+0x840], R55 ;  /* 0x0008403703007988 */ /* 0x0001e80008000404 */
        /* <DEDUP_REMOVED lines=11> */
[----:B------:R-:W4:Y:S04]  /*16bf0*/  LDL.LU R2, [R1+0x4] ;  /* 0x0000040001027983 */ /* 0x000f280000300800 */
[----:B------:R0:W-:Y:S04]  /*16c00*/  STS.U16 [R3+UR4+0x1040], R52 ;  /* 0x0010403403007988 */ /* 0x0001e80008000404 */
[----:B------:R1:W-:Y:S04]  /*16c10*/  STS.U16 [R3+UR4+0x1080], R53 ;  /* 0x0010803503007988 */ /* 0x0003e80008000404 */
[----:B--2---:R2:W-:Y:S04]  /*16c20*/  STS.U16 [R3+UR4+0x10c0], R54 ;  /* 0x0010c03603007988 */ /* 0x0045e80008000404 */
[----:B---3--:R3:W-:Y:S04]  /*16c30*/  STS.U16 [R3+UR4+0x1440], R59 ;  /* 0x0014403b03007988 */ /* 0x0087e80008000404 */
[----:B----4-:R4:W-:Y:S04]  /*16c40*/  STS.U16 [R3+UR4+0x1400], R60 ;  /* 0x0014003c03007988 */ /* 0x0109e80008000404 */
[----:B0-----:R-:W4:Y:S04]  /*16c50*/  LDL.LU R52, [R1+0x1e08] ;  /* 0x001e080001347983 */ /* 0x001f280000300800 */
[----:B-1----:R-:W4:Y:S04]  /*16c60*/  LDL.LU R53, [R1+0x1e04] ;  /* 0x001e040001357983 */ /* 0x002f280000300800 */
[----:B--2---:R-:W2:Y:S04]  /*16c70*/  LDL.LU R54, [R1+0x1e00] ;  /* 0x001e000001367983 */ /* 0x004ea80000300800 */
[----:B---3--:R-:W3:Y:S04]  /*16c80*/  LDL.LU R59, [R1+0x1dfc] ;  /* 0x001dfc00013b7983 */ /* 0x008ee80000300800 */
[----:B----4-:R-:W4:Y:S04]  /*16c90*/  LDL.LU R60, [R1+0x1df8] ;  /* 0x001df800013c7983 */ /* 0x010f280000300800 */
[----:B------:R0:W-:Y:S04]  /*16ca0*/  STS.U16 [R3+UR4+0x20c0], R32 ;  /* 0x0020c02003007988 */ /* 0x0001e80008000404 */
[----:B------:R1:W-:Y:S04]  /*16cb0*/  STS.U16 [R3+UR4+0x2440], R33 ;  /* 0x0024402103007988 */ /* 0x0003e80008000404 */
[----:B0-----:R-:W3:Y:S04]  /*16cc0*/  LDL.LU R32, [R1+0x6a4] ;  /* 0x0006a40001207983 */ /* 0x001ee80000300800 */
[----:B------:R0:W-:Y:S04]  /*16cd0*/  STS.U16 [R3+UR4+0x2400], R34 ;  /* 0x0024002203007988 */ /* 0x0001e80008000404 */
[----:B------:R0:W-:Y:S04]  /*16ce0*/  STS.U16 [R3+UR4+0x24c0], R43 ;  /* 0x0024c02b03007988 */ /* 0x0001e80008000404 */
[----:B------:R0:W-:Y:S04]  /*16cf0*/  STS.U16 [R3+UR4+0x2480], R44 ;  /* 0x0024802c03007988 */ /* 0x0001e80008000404 */
[----:B------:R0:W-:Y:S04]  /*16d00*/  STS.U16 [R3+UR4+0x2800], R45 ;  /* 0x0028002d03007988 */ /* 0x0001e80008000404 */
[----:B------:R0:W-:Y:S04]  /*16d10*/  STS.U16 [R3+UR4+0x2840], R46 ;  /* 0x0028402e03007988 */ /* 0x0001e80008000404 */
[----:B-1----:R-:W4:Y:S04]  /*16d20*/  LDL.LU R33, [R1+0x6a0] ;  /* 0x0006a00001217983 */ /* 0x002f280000300800 */
[----:B0-----:R-:W4:Y:S04]  /*16d30*/  LDL.LU R34, [R1+0x69c] ;  /* 0x00069c0001227983 */ /* 0x001f280000300800 */
        /* <DEDUP_REMOVED lines=17> */
[----:B------:R-:W-:Y:S04]  /*16e50*/  STS.U16 [R3+UR4+0x14c0], R29 ;  /* 0x0014c01d03007988 */ /* 0x000fe80008000404 */
[----:B------:R-:W-:Y:S04]  /*16e60*/  STS.U16 [R3+UR4+0x1480], R30 ;  /* 0x0014801e03007988 */ /* 0x000fe80008000404 */
[----:B------:R-:W-:Y:S04]  /*16e70*/  STS.U16 [R3+UR4+0x1800], R31 ;  /* 0x0018001f03007988 */ /* 0x000fe80008000404 */
[----:B------:R-:W-:Y:S04]  /*16e80*/  STS.U16 [R3+UR4+0x1880], R4 ;  /* 0x0018800403007988 */ /* 0x000fe80008000404 */
[----:B------:R-:W-:Y:S04]  /*16e90*/  STS.U16 [R3+UR4+0x18c0], R5 ;  /* 0x0018c00503007988 */ /* 0x000fe80008000404 */
[----:B------:R-:W-:Y:S01]  /*16ea0*/  STS.U16 [R3+UR4+0x1c40], R6 ;  /* 0x001c400603007988 */ /* 0x000fe20008000404 */
[----:B0-----:R-:W-:-:S03]  /*16eb0*/  LOP3.LUT R0, R3, 0x10, RZ, 0x3c, !PT ;  /* 0x0000001003007812 */ /* 0x001fc600078e3cff */
[----:B------:R-:W-:Y:S04]  /*16ec0*/  STS.U16 [R3+UR4+0x1c00], R7 ;  /* 0x001c000703007988 */ /* 0x000fe80008000404 */
        /* <DEDUP_REMOVED lines=19> */
[----:B--2---:R-:W-:Y:S04]  /*17000*/  STS.U16 [R3+UR4+0x3000], R54 ;  /* 0x0030003603007988 */ /* 0x004fe80008000404 */
[----:B------:R-:W-:Y:S04]  /*17010*/  STS.U16 [R3+UR4+0x3040], R53 ;  /* 0x0030403503007988 */ /* 0x000fe80008000404 */
[----:B------:R-:W-:Y:S04]  /*17020*/  STL [R1+0x1c94], R54 ;  /* 0x001c943601007387 */ /* 0x000fe80000100800 */
[----:B------:R-:W-:Y:S04]  /*17030*/  STL [R1+0x1d88], R54 ;  /* 0x001d883601007387 */ /* 0x000fe80000100800 */
[----:B------:R-:W-:Y:S04]  /*17040*/  STL [R1+0x1d8c], R53 ;  /* 0x001d8c3501007387 */ /* 0x000fe80000100800 */
[----:B------:R-:W-:Y:S04]  /*17050*/  STL [R1+0x1d90], R52 ;  /* 0x001d903401007387 */ /* 0x000fe80000100800 */
[----:B------:R-:W-:Y:S04]  /*17060*/  STL [R1+0x1d94], R51 ;  /* 0x001d943301007387 */ /* 0x000fe80000100800 */
[----:B------:R-:W-:Y:S04]  /*17070*/  STL [R1+0x1dec], R42 ;  /* 0x001dec2a01007387 */ /* 0x000fe80000100800 */
[----:B---3--:R-:W-:Y:S04]  /*17080*/  STS.U16 [R0+UR4+0x100], R32 ;  /* 0x0001002000007988 */ /* 0x008fe80008000404 */
[----:B----4-:R-:W-:Y:S04]  /*17090*/  STS.U16 [R0+UR4+0x140], R33 ;  /* 0x0001402100007988 */ /* 0x010fe80008000404 */
        /* <DEDUP_REMOVED lines=9> */
[----:B------:R0:W-:Y:S04]  /*17130*/  STS.U16 [R0+UR4+0x9c0], R61 ;  /* 0x0009c03d00007988 */ /* 0x0001e80008000404 */
[----:B------:R1:W-:Y:S04]  /*17140*/  STS.U16 [R0+UR4+0xd40], R2 ;  /* 0x000d400200007988 */ /* 0x0003e80008000404 */
[----:B0-----:R-:W2:Y:S04]  /*17150*/  LDL.LU R61, [R1+0x2ac] ;  /* 0x0002ac00013d7983 */ /* 0x001ea80000300800 */
[----:B-1----:R-:W3:Y:S04]  /*17160*/  LDL.LU R2, [R1+0x2a4] ;  /* 0x0002a40001027983 */ /* 0x002ee80000300800 */
        /* <DEDUP_REMOVED lines=29> */
[----:B--2---:R0:W-:Y:S04]  /*17340*/  STS.U16 [R0+UR4+0xd00], R61 ;  /* 0x000d003d00007988 */ /* 0x0041e80008000404 */
[----:B---3--:R1:W-:Y:S04]  /*17350*/  STS.U16 [R0+UR4+0xdc0], R2 ;  /* 0x000dc00200007988 */ /* 0x0083e80008000404 */
[----:B0-----:R-:W2:Y:S04]  /*17360*/  LDL.LU R61, [R1+0x1df4] ;  /* 0x001df400013d7983 */ /* 0x001ea80000300800 */
[----:B-1----:R-:W3:Y:S04]  /*17370*/  LDL.LU R2, [R1+0x1df0] ;  /* 0x001df00001027983 */ /* 0x002ee80000300800 */
        /* <DEDUP_REMOVED lines=20> */
[----:B------:R4:W-:Y:S04]  /*174c0*/  STS.U16 [R0+UR4+0x21c0], R34 ;  /* 0x0021c02200007988 */ /* 0x0009e80008000404 */
[----:B------:R4:W-:Y:S04]  /*174d0*/  STS.U16 [R0+UR4+0x2540], R43 ;  /* 0x0025402b00007988 */ /* 0x0009e80008000404 */
[----:B------:R4:W-:Y:S04]  /*174e0*/  STS.U16 [R0+UR4+0x2500], R44 ;  /* 0x0025002c00007988 */ /* 0x0009e80008000404 */
[----:B------:R4:W-:Y:S04]  /*174f0*/  STS.U16 [R0+UR4+0x25c0], R45 ;  /* 0x0025c02d00007988 */ /* 0x0009e80008000404 */
[----:B0-----:R-:W2:Y:S04]  /*17500*/  LDL.LU R32, [R1+0x694] ;  /* 0x0006940001207983 */ /* 0x001ea80000300800 */
[----:B-1----:R-:W2:Y:S04]  /*17510*/  LDL.LU R33, [R1+0x690] ;  /* 0x0006900001217983 */ /* 0x002ea80000300800 */
[----:B----4-:R-:W4:Y:S04]  /*17520*/  LDL.LU R34, [R1+0x68c] ;  /* 0x00068c0001227983 */ /* 0x010f280000300800 */
        /* <DEDUP_REMOVED lines=12> */
[----:B------:R-:W4:Y:S01]  /*175f0*/  LDL.LU R58, [R1+0x2d8] ;  /* 0x0002d800013a7983 */ /* 0x000f220000300800 */
[----:B------:R-:W0:Y:S03]  /*17600*/  S2R R3, SR_TID.X ;  /* 0x0000000000037919 */ /* 0x000e260000002100 */
[----:B---3--:R1:W-:Y:S04]  /*17610*/  STS.U16 [R0+UR4+0x2d40], R2 ;  /* 0x002d400200007988 */ /* 0x0083e80008000404 */
[----:B-1----:R-:W3:Y:S04]  /*17620*/  LDL.LU R2, [R1+0x2d4] ;  /* 0x0002d40001027983 */ /* 0x002ee80000300800 */
[----:B--2---:R-:W-:Y:S04]  /*17630*/  STS.U16 [R0+UR4+0x2d00], R61 ;  /* 0x002d003d00007988 */ /* 0x004fe80008000404 */
[----:B------:R-:W-:Y:S04]  /*17640*/  STS.U16 [R0+UR4+0x2dc0], R60 ;  /* 0x002dc03c00007988 */ /* 0x000fe80008000404 */
[----:B------:R-:W-:Y:S04]  /*17650*/  STS.U16 [R0+UR4+0x2d80], R59 ;  /* 0x002d803b00007988 */ /* 0x000fe80008000404 */
        /* <DEDUP_REMOVED lines=11> */
[----:B------:R-:W-:Y:S01]  /*17710*/  STS.U16 [R0+UR4+0x3980], R18 ;  /* 0x0039801200007988 */ /* 0x000fe20008000404 */
[----:B------:R-:W-:-:S03]  /*17720*/  IMAD.SHL.U32 R3, R3, 0x2, RZ ;  /* 0x0000000203037824 */ /* 0x000fc600078e00ff */
[----:B------:R-:W-:Y:S04]  /*17730*/  STS.U16 [R0+UR4+0x39c0], R17 ;  /* 0x0039c01100007988 */ /* 0x000fe80008000404 */
[----:B------:R-:W2:Y:S04]  /*17740*/  LDL.LU R42, [R1+0x294] ;  /* 0x00029400012a7983 */ /* 0x000ea80000300800 */
[----:B------:R-:W-:Y:S04]  /*17750*/  STS.U16 [R0+UR4+0x3d40], R16 ;  /* 0x003d401000007988 */ /* 0x000fe80008000404 */
[----:B------:R-:W2:Y:S04]  /*17760*/  LDL.LU R4, [R1+0x20c] ;  /* 0x00020c0001047983 */ /* 0x000ea80000300800 */
[----:B------:R-:W-:Y:S04]  /*17770*/  STS.U16 [R0+UR4+0x3d00], R15 ;  /* 0x003d000f00007988 */ /* 0x000fe80008000404 */
[----:B------:R-:W2:Y:S04]  /*17780*/  LDL.LU R5, [R1+0x204] ;  /* 0x0002040001057983 */ /* 0x000ea80000300800 */
[----:B------:R-:W-:Y:S04]  /*17790*/  STS.U16 [R0+UR4+0x3dc0], R14 ;  /* 0x003dc00e00007988 */ /* 0x000fe80008000404 */
[----:B------:R-:W2:Y:S04]  /*177a0*/  LDL.LU R6, [R1+0x1bc] ;  /* 0x0001bc0001067983 */ /* 0x000ea80000300800 */
[----:B------:R0:W-:Y:S04]  /*177b0*/  STS.U16 [R0+UR4+0x3d80], R13 ;  /* 0x003d800d00007988 */ /* 0x0001e80008000404 */
[----:B------:R-:W2:Y:S01]  /*177c0*/  LDL.LU R7, [R1+0x180] ;  /* 0x0001800001077983 */ /* 0x000ea20000300800 */
[----:B------:R-:W-:-:S03]  /*177d0*/  LOP3.LUT R51, R3, 0x20, RZ, 0x3c, !PT ;  /* 0x0000002003337812 */ /* 0x000fc600078e3cff */
[----:B0-----:R-:W2:Y:S04]  /*177e0*/  LDL.LU R0, [R1+0x17c] ;  /* 0x00017c0001007983 */ /* 0x001ea80000300800 */
[----:B------:R-:W2:Y:S04]  /*177f0*/  LDL.LU R8, [R1+0x178] ;  /* 0x0001780001087983 */ /* 0x000ea80000300800 */
[----:B------:R-:W2:Y:S04]  /*17800*/  LDL.LU R9, [R1+0x174] ;  /* 0x0001740001097983 */ /* 0x000ea80000300800 */
[----:B------:R-:W2:Y:S04]  /*17810*/  LDL.LU R10, [R1+0x150] ;  /* 0x00015000010a7983 */ /* 0x000ea80000300800 */
[----:B------:R-:W2:Y:S04]  /*17820*/  LDL.LU R11, [R1+0x11c] ;  /* 0x00011c00010b7983 */ /* 0x000ea80000300800 */
[----:B------:R0:W-:Y:S04]  /*17830*/  STS.U16 [R51+UR4+0x200], R32 ;  /* 0x0002002033007988 */ /* 0x0001e80008000404 */
[----:B------:R-:W2:Y:S04]  /*17840*/  LDL.LU R12, [R1+0x118] ;  /* 0x00011800010c7983 */ /* 0x000ea80000300800 */
[----:B------:R1:W-:Y:S04]  /*17850*/  STS.U16 [R51+UR4+0x240], R33 ;  /* 0x0002402133007988 */ /* 0x0003e80008000404 */
[----:B----4-:R4:W-:Y:S04]  /*17860*/  STS.U16 [R51+UR4+0x280], R34 ;  /* 0x0002802233007988 */ /* 0x0109e80008000404 */
        /* <DEDUP_REMOVED lines=19> */
[----:B---3--:R0:W-:Y:S04]  /*179a0*/  STS.U16 [R51+UR4+0xac0], R2 ;  /* 0x000ac00233007988 */ /* 0x0081e80008000404 */
[----:B0-----:R-:W3:Y:S04]  /*179b0*/  LDL.LU R2, [R1+0x78] ;  /* 0x0000780001027983 */ /* 0x001ee80000300800 */
[----:B------:R-:W3:Y:S04]  /*179c0*/  LDL.LU R3, [R1+0x74] ;  /* 0x0000740001037983 */ /* 0x000ee80000300800 */
[----:B------:R-:W3:Y:S04]  /*179d0*/  LDL.LU R52, [R1+0x50] ;  /* 0x0000500001347983 */ /* 0x000ee80000300800 */
[----:B------:R-:W3:Y:S04]  /*179e0*/  LDL.LU R53, [R1+0x4c] ;  /* 0x00004c0001357983 */ /* 0x000ee80000300800 */
[----:B------:R-:W3:Y:S04]  /*179f0*/  LDL.LU R54, [R1+0x48] ;  /* 0x0000480001367983 */ /* 0x000ee80000300800 */
[----:B------:R-:W3:Y:S04]  /*17a00*/  LDL.LU R29, [R1+0x44] ;  /* 0x00004400011d7983 */ /* 0x000ee80000300800 */
[----:B------:R-:W3:Y:S04]  /*17a10*/  LDL.LU R30, [R1+0x20] ;  /* 0x00002000011e7983 */ /* 0x000ee80000300800 */
[----:B------:R-:W3:Y:S04]  /*17a20*/  LDL.LU R31, [R1+0x1c] ;  /* 0x00001c00011f7983 */ /* 0x000ee80000300800 */
[----:B--2---:R0:W-:Y:S04]  /*17a30*/  STS.U16 [R51+UR4+0xe40], R42 ;  /* 0x000e402a33007988 */ /* 0x0041e80008000404 */
[----:B------:R1:W-:Y:S04]  /*17a40*/  STS.U16 [R51+UR4+0xe00], R4 ;  /* 0x000e000433007988 */ /* 0x0003e80008000404 */
[----:B------:R2:W-:Y:S04]  /*17a50*/  STS.U16 [R51+UR4+0xec0], R5 ;  /* 0x000ec00533007988 */ /* 0x0005e80008000404 */
[----:B------:R2:W-:Y:S04]  /*17a60*/  STS.U16 [R51+UR4+0xe80], R6 ;  /* 0x000e800633007988 */ /* 0x0005e80008000404 */
[----:B0-----:R-:W3:Y:S04]  /*17a70*/  LDL.LU R42, [R1+0x1dec] ;  /* 0x001dec00012a7983 */ /* 0x001ee80000300800 */
[----:B-1----:R-:W3:Y:S04]  /*17a80*/  LDL.LU R4, [R1+0x1de8] ;  /* 0x001de80001047983 */ /* 0x002ee80000300800 */
[----:B------:R0:W-:Y:S04]  /*17a90*/  STS.U16 [R51+UR4+0x1200], R7 ;  /* 0x0012000733007988 */ /* 0x0001e80008000404 */
[----:B--2---:R-:W2:Y:S04]  /*17aa0*/  LDL.LU R5, [R1+0x1de4] ;  /* 0x001de40001057983 */ /* 0x004ea80000300800 */
[----:B------:R-:W2:Y:S04]  /*17ab0*/  LDL.LU R6, [R1+0x1de0] ;  /* 0x001de00001067983 */ /* 0x000ea80000300800 */
[----:B------:R1:W-:Y:S04]  /*17ac0*/  STS.U16 [R51+UR4+0x1240], R0 ;  /* 0x0012400033007988 */ /* 0x0003e80008000404 */
[----:B------:R1:W-:Y:S04]  /*17ad0*/  STS.U16 [R51+UR4+0x1280], R8 ;  /* 0x0012800833007988 */ /* 0x0003e80008000404 */
[----:B------:R1:W-:Y:S04]  /*17ae0*/  STS.U16 [R51+UR4+0x12c0], R9 ;  /* 0x0012c00933007988 */ /* 0x0003e80008000404 */
[----:B0-----:R-:W2:Y:S04]  /*17af0*/  LDL.LU R7, [R1+0x1ddc] ;  /* 0x001ddc0001077983 */ /* 0x001ea80000300800 */
[----:B------:R0:W-:Y:S04]  /*17b00*/  STS.U16 [R51+UR4+0x1640], R10 ;  /* 0x0016400a33007988 */ /* 0x0001e80008000404 */
[----:B------:R0:W-:Y:S04]  /*17b10*/  STS.U16 [R51+UR4+0x1600], R11 ;  /* 0x0016000b33007988 */ /* 0x0001e80008000404 */
[----:B-1----:R-:W2:Y:S04]  /*17b20*/  LDL.LU R0, [R1+0x14] ;  /* 0x0000140001007983 */ /* 0x002ea80000300800 */
[----:B------:R-:W2:Y:S04]  /*17b30*/  LDL.LU R8, [R1+0x1dd8] ;  /* 0x001dd80001087983 */ /* 0x000ea80000300800 */
[----:B------:R-:W2:Y:S04]  /*17b40*/  LDL.LU R9, [R1+0x1dd4] ;  /* 0x001dd40001097983 */ /* 0x000ea80000300800 */
[----:B------:R1:W-:Y:S04]  /*17b50*/  STS.U16 [R51+UR4+0x16c0], R12 ;  /* 0x0016c00c33007988 */ /* 0x0003e80008000404 */
[----:B0-----:R-:W2:Y:S04]  /*17b60*/  LDL.LU R10, [R1+0x1dd0] ;  /* 0x001dd000010a7983 */ /* 0x001ea80000300800 */
[----:B------:R-:W2:Y:S04]  /*17b70*/  LDL.LU R11, [R1+0x1dcc] ;  /* 0x001dcc00010b7983 */ /* 0x000ea80000300800 */
[----:B------:R0:W-:Y:S04]  /*17b80*/  STS.U16 [R51+UR4+0x1680], R32 ;  /* 0x0016802033007988 */ /* 0x0001e80008000404 */
[----:B------:R0:W-:Y:S04]  /*17b90*/  STS.U16 [R51+UR4+0x1a00], R33 ;  /* 0x001a002133007988 */ /* 0x0001e80008000404 */
[----:B----4-:R4:W-:Y:S04]  /*17ba0*/  STS.U16 [R51+UR4+0x1a40], R34 ;  /* 0x001a402233007988 */ /* 0x0109e80008000404 */
[----:B-1----:R-:W2:Y:S04]  /*17bb0*/  LDL.LU R12, [R1+0x1dc8] ;  /* 0x001dc800010c7983 */ /* 0x002ea80000300800 */
[----:B------:R1:W-:Y:S04]  /*17bc0*/  STS.U16 [R51+UR4+0x1a80], R43 ;  /* 0x001a802b33007988 */ /* 0x0003e80008000404 */
[----:B------:R1:W-:Y:S04]  /*17bd0*/  STS.U16 [R51+UR4+0x1ac0], R44 ;  /* 0x001ac02c33007988 */ /* 0x0003e80008000404 */
[----:B0-----:R-:W2:Y:S04]  /*17be0*/  LDL.LU R32, [R1+0x1dc4] ;  /* 0x001dc40001207983 */ /* 0x001ea80000300800 */
[----:B------:R-:W2:Y:S04]  /*17bf0*/  LDL.LU R33, [R1+0x1dc0] ;  /* 0x001dc00001217983 */ /* 0x000ea80000300800 */
[----:B----4-:R-:W4:Y:S04]  /*17c00*/  LDL.LU R34, [R1+0x1dbc] ;  /* 0x001dbc0001227983 */ /* 0x010f280000300800 */
[----:B------:R0:W-:Y:S04]  /*17c10*/  STS.U16 [R51+UR4+0x1e40], R45 ;  /* 0x001e402d33007988 */ /* 0x0001e80008000404 */
[----:B------:R0:W-:Y:S04]  /*17c20*/  STS.U16 [R51+UR4+0x1e00], R46 ;  /* 0x001e002e33007988 */ /* 0x0001e80008000404 */
[----:B-1----:R-:W4:Y:S04]  /*17c30*/  LDL.LU R43, [R1+0x1db8] ;  /* 0x001db800012b7983 */ /* 0x002f280000300800 */
[----:B------:R-:W4:Y:S04]  /*17c40*/  LDL.LU R44, [R1+0x1db4] ;  /* 0x001db400012c7983 */ /* 0x000f280000300800 */
[----:B------:R1:W-:Y:S04]  /*17c50*/  STS.U16 [R51+UR4+0x1ec0], R55 ;  /* 0x001ec03733007988 */ /* 0x0003e80008000404 */
[----:B------:R1:W-:Y:S04]  /*17c60*/  STS.U16 [R51+UR4+0x1e80], R56 ;  /* 0x001e803833007988 */ /* 0x0003e80008000404 */
[----:B------:R1:W-:Y:S04]  /*17c70*/  STS.U16 [R51+UR4+0x2200], R57 ;  /* 0x0022003933007988 */ /* 0x0003e80008000404 */
[----:B0-----:R-:W4:Y:S04]  /*17c80*/  LDL.LU R45, [R1+0x1db0] ;  /* 0x001db000012d7983 */ /* 0x001f280000300800 */
[----:B------:R-:W4:Y:S04]  /*17c90*/  LDL.LU R46, [R1+0x1dac] ;  /* 0x001dac00012e7983 */ /* 0x000f280000300800 */
[----:B------:R0:W-:Y:S04]  /*17ca0*/  STS.U16 [R51+UR4+0x2240], R58 ;  /* 0x0022403a33007988 */ /* 0x0001e80008000404 */
[----:B-1----:R-:W4:Y:S04]  /*17cb0*/  LDL.LU R55, [R1+0x1da8] ;  /* 0x001da80001377983 */ /* 0x002f280000300800 */
[----:B------:R-:W4:Y:S04]  /*17cc0*/  LDL.LU R56, [R1+0x1da4] ;  /* 0x001da40001387983 */ /* 0x000f280000300800 */
[----:B------:R-:W4:Y:S04]  /*17cd0*/  LDL.LU R57, [R1+0x1da0] ;  /* 0x001da00001397983 */ /* 0x000f280000300800 */
[----:B0-----:R-:W4:Y:S04]  /*17ce0*/  LDL.LU R58, [R1+0x1d9c] ;  /* 0x001d9c00013a7983 */ /* 0x001f280000300800 */
[----:B---3--:R0:W-:Y:S04]  /*17cf0*/  STS.U16 [R51+UR4+0x2280], R2 ;  /* 0x0022800233007988 */ /* 0x0081e80008000404 */
[----:B0-----:R-:W3:Y:S04]  /*17d00*/  LDL.LU R2, [R1+0x1d98] ;  /* 0x001d980001027983 */ /* 0x001ee80000300800 */
[----:B------:R-:W-:Y:S04]  /*17d10*/  STS.U16 [R51+UR4+0x22c0], R3 ;  /* 0x0022c00333007988 */ /* 0x000fe80008000404 */
[----:B------:R0:W-:Y:S04]  /*17d20*/  STS.U16 [R51+UR4+0x2640], R52 ;  /* 0x0026403433007988 */ /* 0x0001e80008000404 */
[----:B------:R1:W-:Y:S04]  /*17d30*/  STS.U16 [R51+UR4+0x2600], R53 ;  /* 0x0026003533007988 */ /* 0x0003e80008000404 */
[----:B------:R1:W-:Y:S04]  /*17d40*/  STS.U16 [R51+UR4+0x26c0], R54 ;  /* 0x0026c03633007988 */ /* 0x0003e80008000404 */
[----:B------:R1:W-:Y:S04]  /*17d50*/  STS.U16 [R51+UR4+0x2680], R29 ;  /* 0x0026801d33007988 */ /* 0x0003e80008000404 */
[----:B------:R-:W-:Y:S04]  /*17d60*/  STS.U16 [R51+UR4+0x2a00], R30 ;  /* 0x002a001e33007988 */ /* 0x000fe80008000404 */
[----:B------:R-:W-:Y:S04]  /*17d70*/  STS.U16 [R51+UR4+0x2a40], R31 ;  /* 0x002a401f33007988 */ /* 0x000fe80008000404 */
[----:B0-----:R-:W4:Y:S04]  /*17d80*/  LDL.LU R52, [R1+0x684] ;  /* 0x0006840001347983 */ /* 0x001f280000300800 */
[----:B-1----:R-:W4:Y:S04]  /*17d90*/  LDL.LU R53, [R1+0x680] ;  /* 0x0006800001357983 */ /* 0x002f280000300800 */
[----:B------:R-:W4:Y:S04]  /*17da0*/  LDL.LU R54, [R1+0x67c] ;  /* 0x00067c0001367983 */ /* 0x000f280000300800 */
[----:B------:R-:W4:Y:S01]  /*17db0*/  LDL.LU R29, [R1+0x678] ;  /* 0x00067800011d7983 */ /* 0x000f220000300800 */
[----:B------:R-:W0:Y:S03]  /*17dc0*/  S2R R3, SR_TID.X ;  /* 0x0000000000037919 */ /* 0x000e260000002100 */
[----:B---3--:R1:W-:Y:S04]  /*17dd0*/  STS.U16 [R51+UR4+0x2a80], R2 ;  /* 0x002a800233007988 */ /* 0x0083e80008000404 */
[----:B-1----:R-:W3:Y:S04]  /*17de0*/  LDL.LU R2, [R1+0x640] ;  /* 0x0006400001027983 */ /* 0x002ee80000300800 */
[----:B--2---:R1:W-:Y:S04]  /*17df0*/  STS.U16 [R51+UR4+0x2ac0], R0 ;  /* 0x002ac00033007988 */ /* 0x0043e80008000404 */
[----:B----4-:R-:W-:Y:S04]  /*17e00*/  STS.U16 [R51+UR4+0x2e40], R58 ;  /* 0x002e403a33007988 */ /* 0x010fe80008000404 */
        /* <DEDUP_REMOVED lines=13> */
[----:B------:R-:W-:Y:S04]  /*17ee0*/  STS.U16 [R51+UR4+0x3a00], R11 ;  /* 0x003a000b33007988 */ /* 0x000fe80008000404 */
[----:B------:R-:W-:Y:S04]  /*17ef0*/  STS.U16 [R51+UR4+0x3a40], R10 ;  /* 0x003a400a33007988 */ /* 0x000fe80008000404 */
[----:B------:R-:W-:Y:S04]  /*17f00*/  STS.U16 [R51+UR4+0x3a80], R9 ;  /* 0x003a800933007988 */ /* 0x000fe80008000404 */
[----:B------:R-:W-:Y:S04]  /*17f10*/  STS.U16 [R51+UR4+0x3ac0], R8 ;  /* 0x003ac00833007988 */ /* 0x000fe80008000404 */
[----:B------:R-:W-:Y:S01]  /*17f20*/  STS.U16 [R51+UR4+0x3e40], R7 ;  /* 0x003e400733007988 */ /* 0x000fe20008000404 */
[----:B-1----:R-:W-:-:S03]  /*17f30*/  LOP3.LUT R0, R3, 0x30, RZ, 0x3c, !PT ;  /* 0x0000003003007812 */ /* 0x002fc600078e3cff */
[----:B------:R-:W2:Y:S04]  /*17f40*/  LDL.LU R30, [R1+0x638] ;  /* 0x00063800011e7983 */ /* 0x000ea80000300800 */
[----:B------:R-:W-:Y:S04]  /*17f50*/  STS.U16 [R51+UR4+0x3e00], R6 ;  /* 0x003e000633007988 */ /* 0x000fe80008000404 */
[----:B------:R-:W4:Y:S04]  /*17f60*/  LDL.LU R31, [R1+0x634] ;  /* 0x00063400011f7983 */ /* 0x000f280000300800 */
[----:B------:R0:W-:Y:S04]  /*17f70*/  STS.U16 [R51+UR4+0x3ec0], R5 ;  /* 0x003ec00533007988 */ /* 0x0001e80008000404 */
[----:B------:R1:W-:Y:S04]  /*17f80*/  STS.U16 [R51+UR4+0x3e80], R4 ;  /* 0x003e800433007988 */ /* 0x0003e80008000404 */
[----:B------:R1:W-:Y:S04]  /*17f90*/  STS.U16 [R0+UR4+0x300], R52 ;  /* 0x0003003400007988 */ /* 0x0003e80008000404 */
[----:B------:R1:W-:Y:S04]  /*17fa0*/  STS.U16 [R0+UR4+0x340], R53 ;  /* 0x0003403500007988 */ /* 0x0003e80008000404 */
[----:B------:R1:W-:Y:S04]  /*17fb0*/  STS.U16 [R0+UR4+0x380], R54 ;  /* 0x0003803600007988 */ /* 0x0003e80008000404 */
[----:B------:R1:W-:Y:S04]  /*17fc0*/  STS.U16 [R0+UR4+0x3c0], R29 ;  /* 0x0003c01d00007988 */ /* 0x0003e80008000404 */
[----:B0-----:R-:W2:Y:S04]  /*17fd0*/  LDL R5, [R1+0x1354] ;  /* 0x0013540001057983 */ /* 0x001ea80000100800 */
[----:B-1----:R-:W4:Y:S04]  /*17fe0*/  LDL.LU R51, [R1+0x1d94] ;  /* 0x001d940001337983 */ /* 0x002f280000300800 */
[----:B------:R-:W2:Y:S04]  /*17ff0*/  LDL R4, [R1+0x134c] ;  /* 0x00134c0001047983 */ /* 0x000ea80000100800 */
[----:B------:R-:W4:Y:S04]  /*18000*/  LDL.LU R52, [R1+0x1d90] ;  /* 0x001d900001347983 */ /* 0x000f280000300800 */
[----:B------:R-:W4:Y:S04]  /*18010*/  LDL.LU R53, [R1+0x1d8c] ;  /* 0x001d8c0001357983 */ /* 0x000f280000300800 */
[----:B------:R-:W4:Y:S04]  /*18020*/  LDL.LU R54, [R1+0x1d88] ;  /* 0x001d880001367983 */ /* 0x000f280000300800 */
[----:B------:R-:W4:Y:S04]  /*18030*/  LDL.LU R29, [R1+0x1d84] ;  /* 0x001d8400011d7983 */ /* 0x000f280000300800 */
[----:B---3--:R0:W-:Y:S04]  /*18040*/  STS.U16 [R0+UR4+0x740], R2 ;  /* 0x0007400200007988 */ /* 0x0081e80008000404 */
[----:B0-----:R-:W3:Y:S04]  /*18050*/  LDL.LU R2, [R1+0x1d80] ;  /* 0x001d800001027983 */ /* 0x001ee80000300800 */
[----:B---3--:R0:W-:Y:S04]  /*18060*/  STS.U16 [R0+UR4+0x700], R2 ;  /* 0x0007000200007988 */ /* 0x0081e80008000404 */
[----:B0-----:R-:W3:Y:S01]  /*18070*/  LDL.LU R2, [R1+0x1d7c] ;  /* 0x001d7c0001027983 */ /* 0x001ee20000300800 */
[----:B--2---:R-:W-:-:S04]  /*18080*/  @!P1 LOP3.LUT R5, R5, R4, RZ, 0x3c, !PT ;  /* 0x0000000405059212 */ /* 0x004fc800078e3cff */
[C---:B------:R-:W-:Y:S01]  /*18090*/  @!P1 LOP3.LUT R4, R5.reuse, R4, RZ, 0x3c, !PT ;  /* 0x0000000405049212 */ /* 0x040fe200078e3cff */
[----:B------:R0:W-:Y:S03]  /*180a0*/  STS.U16 [R0+UR4+0x7c0], R30 ;  /* 0x0007c01e00007988 */ /* 0x0001e60008000404 */
[----:B------:R-:W-:Y:S01]  /*180b0*/  @!P1 LOP3.LUT R5, R5, R4, RZ, 0x3c, !PT ;  /* 0x0000000405059212 */ /* 0x000fe200078e3cff */
[----:B----4-:R1:W-:Y:S04]  /*180c0*/  STS.U16 [R0+UR4+0x780], R31 ;  /* 0x0007801f00007988 */ /* 0x0103e80008000404 */
[----:B0-----:R-:W2:Y:S04]  /*180d0*/  LDL.LU R30, [R1+0x1d78] ;  /* 0x001d7800011e7983 */ /* 0x001ea80000300800 */
[----:B-1----:R-:W4:Y:S01]  /*180e0*/  LDL.LU R31, [R1+0x1d74] ;  /* 0x001d7400011f7983 */ /* 0x002f220000300800 */
[----:B---3--:R-:W-:-:S06]  /*180f0*/  PRMT R2, RZ, 0x7610, R2 ;  /* 0x00007610ff027816 */ /* 0x008fcc0000000002 */
[----:B------:R0:W3:Y:S04]  /*18100*/  @!P1 LDG.E.U16 R2, desc[UR6][R4.64] ;  /* 0x0000000604029981 */ /* 0x0000e8000c1e1500 */
[----:B------:R-:W0:Y:S04]  /*18110*/  LDL R4, [R1+0x1344] ;  /* 0x0013440001047983 */ /* 0x000e280000100800 */
[----:B------:R-:W0:Y:S01]  /*18120*/  LDL R5, [R1+0x1350] ;  /* 0x0013500001057983 */ /* 0x000e220000100800 */
[----:B--2---:R-:W-:Y:S02]  /*18130*/  PRMT R30, RZ, 0x7610, R30 ;  /* 0x00007610ff1e7816 */ /* 0x004fe4000000001e */
[----:B0-----:R-:W-:-:S04]  /*18140*/  @!P0 LOP3.LUT R5, R5, R4, RZ, 0x3c, !PT ;  /* 0x0000000405058212 */ /* 0x001fc800078e3cff */
[----:B------:R-:W-:-:S04]  /*18150*/  @!P0 LOP3.LUT R4, R5, R4, RZ, 0x3c, !PT ;  /* 0x0000000405048212 */ /* 0x000fc800078e3cff */
[----:B------:R-:W-:-:S05]  /*18160*/  @!P0 LOP3.LUT R5, R5, R4, RZ, 0x3c, !PT ;  /* 0x0000000405058212 */ /* 0x000fca00078e3cff */
[----:B------:R-:W2:Y:S04]  /*18170*/  @!P0 LDG.E.U16 R30, desc[UR6][R4.64] ;  /* 0x00000006041e8981 */ /* 0x000ea8000c1e1500 */
[----:B---3--:R-:W-:Y:S04]  /*18180*/  STL [R1+0x1c20], R2 ;  /* 0x001c200201007387 */ /* 0x008fe80000100800 */
[----:B--2---:R0:W-:Y:S04]  /*18190*/  STL [R1+0x15c], R30 ;  /* 0x00015c1e01007387 */ /* 0x0041e80000100800 */
[----:B0-----:R-:W2:Y:S04]  /*181a0*/  LDL.LU R30, [R1+0x1d70] ;  /* 0x001d7000011e7983 */ /* 0x001ea80000300800 */
[----:B------:R-:W3:Y:S04]  /*181b0*/  LDL R4, [R1+0xa2c] ;  /* 0x000a2c0001047983 */ /* 0x000ee80000100800 */
[----:B------:R-:W3:Y:S01]  /*181c0*/  LDL R5, [R1+0xa30] ;  /* 0x000a300001057983 */ /* 0x000ee20000100800 */
[----:B----4-:R-:W-:-:S02]  /*181d0*/  PRMT R31, RZ, 0x7610, R31 ;  /* 0x00007610ff1f7816 */ /* 0x010fc4000000001f */
[----:B---3--:R-:W-:-:S04]  /*181e0*/  @!P0 LOP3.LUT R5, R5, R4, RZ, 0x3c, !PT ;  /* 0x0000000405058212 */ /* 0x008fc800078e3cff */
[----:B------:R-:W-:-:S04]  /*181f0*/  @!P0 LOP3.LUT R4, R5, R4, RZ, 0x3c, !PT ;  /* 0x0000000405048212 */ /* 0x000fc800078e3cff */
[----:B------:R-:W-:-:S05]  /*18200*/  @!P0 LOP3.LUT R5, R5, R4, RZ, 0x3c, !PT ;  /* 0x0000000405058212 */ /* 0x000fca00078e3cff */
[----:B------:R-:W3:Y:S04]  /*18210*/  @!P0 LDG.E.U16 R31, desc[UR6][R4.64] ;  /* 0x00000006041f8981 */ /* 0x000ee8000c1e1500 */
[----:B---3--:R0:W-:Y:S04]  /*18220*/  STL [R1+0x154], R31 ;  /* 0x0001541f01007387 */ /* 0x0081e80000100800 */
[----:B0-----:R-:W3:Y:S04]  /*18230*/  LDL.LU R31, [R1+0x1d6c] ;  /* 0x001d6c00011f7983 */ /* 0x001ee80000300800 */
[----:B------:R-:W4:Y:S04]  /*18240*/  LDL R4, [R1+0xa24] ;  /* 0x000a240001047983 */ /* 0x000f280000100800 */
[----:B------:R-:W4:Y:S01]  /*18250*/  LDL R5, [R1+0xa28] ;  /* 0x000a280001057983 */ /* 0x000f220000100800 */
[----:B--2---:R-:W-:-:S02]  /*18260*/  PRMT R30, RZ, 0x7610, R30 ;  /* 0x00007610ff1e7816 */ /* 0x004fc4000000001e */
[----:B----4-:R-:W-:-:S04]  /*18270*/  @!P1 LOP3.LUT R5, R5, R4, RZ, 0x3c, !PT ;  /* 0x0000000405059212 */ /* 0x010fc800078e3cff */
[----:B------:R-:W-:-:S04]  /*18280*/  @!P1 LOP3.LUT R4, R5, R4, RZ, 0x3c, !PT ;  /* 0x0000000405049212 */ /* 0x000fc800078e3cff */
[----:B------:R-:W-:-:S05]  /*18290*/  @!P1 LOP3.LUT R5, R5, R4, RZ, 0x3c, !PT ;  /* 0x0000000405059212 */ /* 0x000fca00078e3cff */
[----:B------:R-:W2:Y:S04]  /*182a0*/  @!P1 LDG.E.U16 R30, desc[UR6][R4.64] ;  /* 0x00000006041e9981 */ /* 0x000ea8000c1e1500 */
[----:B--2---:R0:W-:Y:S04]  /*182b0*/  STL [R1+0x150], R30 ;  /* 0x0001501e01007387 */ /* 0x0041e80000100800 */
[----:B0-----:R-:W2:Y:S04]  /*182c0*/  LDL.LU R30, [R1+0x1d68] ;  /* 0x001d6800011e7983 */ /* 0x001ea80000300800 */
[----:B------:R-:W4:Y:S04]  /*182d0*/  LDL R4, [R1+0x9ec] ;  /* 0x0009ec0001047983 */ /* 0x000f280000100800 */
[----:B------:R-:W4:Y:S01]  /*182e0*/  LDL R5, [R1+0x9f0] ;  /* 0x0009f00001057983 */ /* 0x000f220000100800 */
[----:B---3--:R-:W-:-:S02]  /*182f0*/  PRMT R31, RZ, 0x7610, R31 ;  /* 0x00007610ff1f7816 */ /* 0x008fc4000000001f */
[----:B----4-:R-:W-:-:S04]  /*18300*/  @!P0 LOP3.LUT R5, R5, R4, RZ, 0x3c, !PT ;  /* 0x0000000405058212 */ /* 0x010fc800078e3cff */
        /* <DEDUP_REMOVED lines=442> */
[----:B---3--:R0:W-:Y:S04]  /*19eb0*/  STL [R1+0x4], R31 ;  /* 0x0000041f01007387 */ /* 0x0081e80000100800 */
[----:B0-----:R-:W3:Y:S04]  /*19ec0*/  LDL R31, [R1+0x1238] ;  /* 0x00123800011f7983 */ /* 0x001ee80000100800 */
[----:B--2---:R0:W-:Y:S04]  /*19ed0*/  STL [R1], R30 ;  /* 0x0000001e01007387 */ /* 0x0041e80000100800 */
[----:B0-----:R-:W2:Y:S04]  /*19ee0*/  LDL.LU R30, [R1+0x1ca4] ;  /* 0x001ca400011e7983 */ /* 0x001ea80000300800 */
[----:B------:R-:W4:Y:S04]  /*19ef0*/  LDL R4, [R1+0x79c] ;  /* 0x00079c0001047983 */ /* 0x000f280000100800 */
[----:B------:R-:W4:Y:S01]  /*19f00*/  LDL R5, [R1+0x7a0] ;  /* 0x0007a00001057983 */ /* 0x000f220000100800 */
[----:B------:R-:W-:-:S02]  /*19f10*/  PRMT R29, RZ, 0x7610, R29 ;  /* 0x00007610ff1d7816 */ /* 0x000fc4000000001d */
[----:B----4-:R-:W-:-:S04]  /*19f20*/  @!P0 LOP3.LUT R5, R5, R4, RZ, 0x3c, !PT ;  /* 0x0000000405058212 */ /* 0x010fc800078e3cff */
[----:B------:R-:W-:-:S04]  /*19f30*/  @!P0 LOP3.LUT R4, R5, R4, RZ, 0x3c, !PT ;  /* 0x0000000405048212 */ /* 0x000fc800078e3cff */
[----:B------:R-:W-:-:S05]  /*19f40*/  @!P0 LOP3.LUT R5, R5, R4, RZ, 0x3c, !PT ;  /* 0x0000000405058212 */ /* 0x000fca00078e3cff */
[----:B------:R0:W4:Y:S04]  /*19f50*/  @!P0 LDG.E.U16 R29, desc[UR6][R4.64] ;  /* 0x00000006041d8981 */ /* 0x000128000c1e1500 */
[----:B------:R-:W0:Y:S04]  /*19f60*/  LDL R4, [R1+0x794] ;  /* 0x0007940001047983 */ /* 0x000e280000100800 */
[----:B------:R-:W0:Y:S01]  /*19f70*/  LDL R5, [R1+0x798] ;  /* 0x0007980001057983 */ /* 0x000e220000100800 */
[----:B------:R-:W-:Y:S02]  /*19f80*/  PRMT R28, RZ, 0x7610, R28 ;  /* 0x00007610ff1c7816 */ /* 0x000fe4000000001c */
[----:B0-----:R-:W-:-:S04]  /*19f90*/  @!P1 LOP3.LUT R5, R5, R4, RZ, 0x3c, !PT ;  /* 0x0000000405059212 */ /* 0x001fc800078e3cff */
[----:B------:R-:W-:-:S04]  /*19fa0*/  @!P1 LOP3.LUT R4, R5, R4, RZ, 0x3c, !PT ;  /* 0x0000000405049212 */ /* 0x000fc800078e3cff */
[----:B------:R-:W-:Y:S01]  /*19fb0*/  @!P1 LOP3.LUT R5, R5, R4, RZ, 0x3c, !PT ;  /* 0x0000000405059212 */ /* 0x000fe200078e3cff */
[----:B----4-:R-:W-:Y:S04]  /*19fc0*/  STL [R1+0x1c34], R29 ;  /* 0x001c341d01007387 */ /* 0x010fe80000100800 */
[----:B------:R0:W4:Y:S04]  /*19fd0*/  @!P1 LDG.E.U16 R28, desc[UR6][R4.64] ;  /* 0x00000006041c9981 */ /* 0x000128000c1e1500 */
[----:B------:R-:W0:Y:S04]  /*19fe0*/  LDL R4, [R1+0x1224] ;  /* 0x0012240001047983 */ /* 0x000e280000100800 */
[----:B------:R-:W0:Y:S01]  /*19ff0*/  LDL R5, [R1+0x1230] ;  /* 0x0012300001057983 */ /* 0x000e220000100800 */
[----:B------:R-:W-:-:S02]  /*1a000*/  PRMT R27, RZ, 0x7610, R27 ;  /* 0x00007610ff1b7816 */ /* 0x000fc4000000001b */
[----:B0-----:R-:W-:-:S04]  /*1a010*/  @!P0 LOP3.LUT R5, R5, R4, RZ, 0x3c, !PT ;  /* 0x0000000405058212 */ /* 0x001fc800078e3cff */
[----:B------:R-:W-:-:S04]  /*1a020*/  @!P0 LOP3.LUT R4, R5, R4, RZ, 0x3c, !PT ;  /* 0x0000000405048212 */ /* 0x000fc800078e3cff */
[----:B------:R-:W-:Y:S01]  /*1a030*/  @!P0 LOP3.LUT R5, R5, R4, RZ, 0x3c, !PT ;  /* 0x0000000405058212 */ /* 0x000fe200078e3cff */
[----:B----4-:R0:W-:Y:S04]  /*1a040*/  STL [R1+0x1c38], R28 ;  /* 0x001c381c01007387 */ /* 0x0101e80000100800 */
[----:B------:R3:W4:Y:S01]  /*1a050*/  @!P0 LDG.E.U16 R27, desc[UR6][R4.64] ;  /* 0x00000006041b8981 */ /* 0x000722000c1e1500 */
[----:B------:R-:W-:-:S03]  /*1a060*/  PRMT R26, RZ, 0x7610, R26 ;  /* 0x00007610ff1a7816 */ /* 0x000fc6000000001a */
[----:B0-----:R-:W2:Y:S04]  /*1a070*/  LDL R28, [R1+0x1278] ;  /* 0x00127800011c7983 */ /* 0x001ea80000100800 */
[----:B------:R-:W2:Y:S01]  /*1a080*/  LDL R5, [R1+0x122c] ;  /* 0x00122c0001057983 */ /* 0x000ea20000100800 */
[----:B---3--:R-:W-:-:S03]  /*1a090*/  @!P1 IMAD.MOV.U32 R4, RZ, RZ, R31 ;  /* 0x000000ffff049224 */ /* 0x008fc600078e001f */
[----:B----4-:R-:W-:Y:S01]  /*1a0a0*/  STL [R1+0x1c3c], R27 ;  /* 0x001c3c1b01007387 */ /* 0x010fe20000100800 */
[----:B------:R-:W-:-:S03]  /*1a0b0*/  PRMT R25, RZ, 0x7610, R25 ;  /* 0x00007610ff197816 */ /* 0x000fc60000000019 */
[----:B------:R-:W3:Y:S04]  /*1a0c0*/  LDL R31, [R1+0x12b8] ;  /* 0x0012b800011f7983 */ /* 0x000ee80000100800 */
[----:B--2---:R0:W2:Y:S04]  /*1a0d0*/  @!P1 LDG.E.U16 R26, desc[UR6][R4.64] ;  /* 0x00000006041a9981 */ /* 0x0040a8000c1e1500 */
[----:B------:R-:W0:Y:S04]  /*1a0e0*/  LDL R4, [R1+0x1264] ;  /* 0x0012640001047983 */ /* 0x000e280000100800 */
[----:B------:R-:W0:Y:S02]  /*1a0f0*/  LDL R5, [R1+0x1270] ;  /* 0x0012700001057983 */ /* 0x000e240000100800 */
[----:B0-----:R-:W-:-:S04]  /*1a100*/  @!P0 LOP3.LUT R5, R5, R4, RZ, 0x3c, !PT ;  /* 0x0000000405058212 */ /* 0x001fc800078e3cff */
[----:B------:R-:W-:-:S04]  /*1a110*/  @!P0 LOP3.LUT R4, R5, R4, RZ, 0x3c, !PT ;  /* 0x0000000405048212 */ /* 0x000fc800078e3cff */
[----:B------:R-:W-:Y:S01]  /*1a120*/  @!P0 LOP3.LUT R5, R5, R4, RZ, 0x3c, !PT ;  /* 0x0000000405058212 */ /* 0x000fe200078e3cff */
[----:B--2---:R-:W-:Y:S04]  /*1a130*/  STL [R1+0x1c40], R26 ;  /* 0x001c401a01007387 */ /* 0x004fe80000100800 */
[----:B------:R0:W2:Y:S04]  /*1a140*/  @!P0 LDG.E.U16 R25, desc[UR6][R4.64] ;  /* 0x0000000604198981 */ /* 0x0000a8000c1e1500 */
[----:B------:R-:W4:Y:S01]  /*1a150*/  LDL R5, [R1+0x126c] ;  /* 0x00126c0001057983 */ /* 0x000f220000100800 */
[----:B------:R-:W-:Y:S01]  /*1a160*/  PRMT R24, RZ, 0x7610, R24 ;  /* 0x00007610ff187816 */ /* 0x000fe20000000018 */
[----:B0-----:R-:W-:-:S02]  /*1a170*/  @!P1 IMAD.MOV.U32 R4, RZ, RZ, R28 ;  /* 0x000000ffff049224 */ /* 0x001fc400078e001c */
[----:B--2---:R0:W-:Y:S01]  /*1a180*/  STL [R1+0x1c44], R25 ;  /* 0x001c441901007387 */ /* 0x0041e20000100800 */
[----:B------:R-:W-:-:S03]  /*1a190*/  PRMT R23, RZ, 0x7610, R23 ;  /* 0x00007610ff177816 */ /* 0x000fc60000000017 */
[----:B------:R-:W2:Y:S04]  /*1a1a0*/  LDL R28, [R1+0x12f8] ;  /* 0x0012f800011c7983 */ /* 0x000ea80000100800 */
[----:B0-----:R-:W3:Y:S04]  /*1a1b0*/  LDL R25, [R1+0x12b0] ;  /* 0x0012b00001197983 */ /* 0x001ee80000100800 */
[----:B----4-:R3:W4:Y:S04]  /*1a1c0*/  @!P1 LDG.E.U16 R24, desc[UR6][R4.64] ;  /* 0x0000000604189981 */ /* 0x010728000c1e1500 */
[----:B------:R-:W2:Y:S01]  /*1a1d0*/  LDL R5, [R1+0x12a4] ;  /* 0x0012a40001057983 */ /* 0x000ea20000100800 */
[----:B---3--:R-:W-:-:S03]  /*1a1e0*/  @!P0 IMAD.MOV.U32 R4, RZ, RZ, R25 ;  /* 0x000000ffff048224 */ /* 0x008fc600078e0019 */
[----:B----4-:R-:W-:Y:S01]  /*1a1f0*/  STL [R1+0x1c48], R24 ;  /* 0x001c481801007387 */ /* 0x010fe20000100800 */
[----:B------:R-:W-:-:S03]  /*1a200*/  PRMT R22, RZ, 0x7610, R22 ;  /* 0x00007610ff167816 */ /* 0x000fc60000000016 */
[----:B------:R-:W3:Y:S04]  /*1a210*/  LDL R25, [R1+0x1330] ;  /* 0x0013300001197983 */ /* 0x000ee80000100800 */
[----:B--2---:R0:W2:Y:S04]  /*1a220*/  @!P0 LDG.E.U16 R23, desc[UR6][R4.64] ;  /* 0x0000000604178981 */ /* 0x0040a8000c1e1500 */
[----:B------:R-:W4:Y:S01]  /*1a230*/  LDL R5, [R1+0x12ac] ;  /* 0x0012ac0001057983 */ /* 0x000f220000100800 */
[----:B0-----:R-:W-:-:S03]  /*1a240*/  @!P1 IMAD.MOV.U32 R4, RZ, RZ, R31 ;  /* 0x000000ffff049224 */ /* 0x001fc600078e001f */
[----:B--2---:R-:W-:Y:S01]  /*1a250*/  STL [R1+0x1c4c], R23 ;  /* 0x001c4c1701007387 */ /* 0x004fe20000100800 */
[----:B------:R-:W-:-:S03]  /*1a260*/  PRMT R21, RZ, 0x7610, R21 ;  /* 0x00007610ff157816 */ /* 0x000fc60000000015 */
[----:B------:R-:W2:Y:S04]  /*1a270*/  LDL R31, [R1+0x1338] ;  /* 0x00133800011f7983 */ /* 0x000ea80000100800 */
[----:B----4-:R0:W4:Y:S04]  /*1a280*/  @!P1 LDG.E.U16 R22, desc[UR6][R4.64] ;  /* 0x0000000604169981 */ /* 0x010128000c1e1500 */
[----:B------:R-:W0:Y:S04]  /*1a290*/  LDL R4, [R1+0x12e4] ;  /* 0x0012e40001047983 */ /* 0x000e280000100800 */
[----:B------:R-:W0:Y:S02]  /*1a2a0*/  LDL R5, [R1+0x12f0] ;  /* 0x0012f00001057983 */ /* 0x000e240000100800 */
[----:B0-----:R-:W-:-:S04]  /*1a2b0*/  @!P0 LOP3.LUT R5, R5, R4, RZ, 0x3c, !PT ;  /* 0x0000000405058212 */ /* 0x001fc800078e3cff */
[----:B------:R-:W-:-:S04]  /*1a2c0*/  @!P0 LOP3.LUT R4, R5, R4, RZ, 0x3c, !PT ;  /* 0x0000000405048212 */ /* 0x000fc800078e3cff */
[----:B------:R-:W-:Y:S01]  /*1a2d0*/  @!P0 LOP3.LUT R5, R5, R4, RZ, 0x3c, !PT ;  /* 0x0000000405058212 */ /* 0x000fe200078e3cff */
[----:B----4-:R-:W-:Y:S04]  /*1a2e0*/  STL [R1+0x1c50], R22 ;  /* 0x001c501601007387 */ /* 0x010fe80000100800 */
[----:B------:R0:W4:Y:S04]  /*1a2f0*/  @!P0 LDG.E.U16 R21, desc[UR6][R4.64] ;  /* 0x0000000604158981 */ /* 0x000128000c1e1500 */
[----:B------:R-:W3:Y:S01]  /*1a300*/  LDL R5, [R1+0x12ec] ;  /* 0x0012ec0001057983 */ /* 0x000ee20000100800 */
[----:B------:R-:W-:Y:S01]  /*1a310*/  PRMT R20, RZ, 0x7610, R20 ;  /* 0x00007610ff147816 */ /* 0x000fe20000000014 */
[----:B0-----:R-:W-:-:S02]  /*1a320*/  @!P1 IMAD.MOV.U32 R4, RZ, RZ, R28 ;  /* 0x000000ffff049224 */ /* 0x001fc400078e001c */
[----:B----4-:R-:W-:Y:S01]  /*1a330*/  STL [R1+0x1c54], R21 ;  /* 0x001c541501007387 */ /* 0x010fe20000100800 */
[----:B------:R-:W-:-:S03]  /*1a340*/  PRMT R19, RZ, 0x7610, R19 ;  /* 0x00007610ff137816 */ /* 0x000fc60000000013 */
[----:B------:R-:W4:Y:S04]  /*1a350*/  LDL R28, [R1+0xa08] ;  /* 0x000a0800011c7983 */ /* 0x000f280000100800 */
[----:B---3--:R0:W3:Y:S04]  /*1a360*/  @!P1 LDG.E.U16 R20, desc[UR6][R4.64] ;  /* 0x0000000604149981 */ /* 0x0080e8000c1e1500 */
[----:B------:R-:W2:Y:S01]  /*1a370*/  LDL R5, [R1+0x1324] ;  /* 0x0013240001057983 */ /* 0x000ea20000100800 */
[----:B0-----:R-:W-:-:S03]  /*1a380*/  @!P0 IMAD.MOV.U32 R4, RZ, RZ, R25 ;  /* 0x000000ffff048224 */ /* 0x001fc600078e0019 */
[----:B---3--:R-:W-:Y:S01]  /*1a390*/  STL [R1+0x1c58], R20 ;  /* 0x001c581401007387 */ /* 0x008fe20000100800 */
        /* <DEDUP_REMOVED lines=13> */
[----:B------:R-:W-:-:S05]  /*1a470*/  @!P0 LOP3.LUT R5, R5, R4, RZ, 0x3c, !PT ;  /* 0x0000000405058212 */ /* 0x000fca00078e3cff */
[----:B------:R-:W3:Y:S04]  /*1a480*/  @!P0 LDG.E.U16 R30, desc[UR6][R4.64] ;  /* 0x00000006041e8981 */ /* 0x000ee8000c1e1500 */
[----:B----4-:R-:W-:Y:S01]  /*1a490*/  STL [R1+0x1c60], R18 ;  /* 0x001c601201007387 */ /* 0x010fe20000100800 */
[----:B------:R-:W-:-:S03]  /*1a4a0*/  PRMT R27, RZ, 0x7610, R27 ;  /* 0x00007610ff1b7816 */ /* 0x000fc6000000001b */
[----:B---3--:R0:W-:Y:S04]  /*1a4b0*/  STL [R1+0x58], R30 ;  /* 0x0000581e01007387 */ /* 0x0081e80000100800 */
[----:B0-----:R-:W3:Y:S04]  /*1a4c0*/  LDL.LU R30, [R1+0x1ca0] ;  /* 0x001ca000011e7983 */ /* 0x001ee80000300800 */
[----:B------:R-:W4:Y:S01]  /*1a4d0*/  LDL R5, [R1+0xa04] ;  /* 0x000a040001057983 */ /* 0x000f220000100800 */
[----:B------:R-:W-:Y:S01]  /*1a4e0*/  @!P1 IMAD.MOV.U32 R4, RZ, RZ, R28 ;  /* 0x000000ffff049224 */ /* 0x000fe200078e001c */
[----:B------:R-:W-:-:S02]  /*1a4f0*/  PRMT R23, RZ, 0x7610, R23 ;  /* 0x00007610ff177816 */ /* 0x000fc40000000017 */
[----:B------:R-:W2:Y:S04]  /*1a500*/  LDL R28, [R1+0x94c] ;  /* 0x00094c00011c7983 */ /* 0x000ea80000100800 */
[----:B----4-:R0:W4:Y:S04]  /*1a510*/  @!P1 LDG.E.U16 R27, desc[UR6][R4.64] ;  /* 0x00000006041b9981 */ /* 0x010128000c1e1500 */
[----:B------:R-:W2:Y:S01]  /*1a520*/  LDL R5, [R1+0x9cc] ;  /* 0x0009cc0001057983 */ /* 0x000ea20000100800 */
[----:B0-----:R-:W-:-:S03]  /*1a530*/  @!P0 IMAD.MOV.U32 R4, RZ, RZ, R25 ;  /* 0x000000ffff048224 */ /* 0x001fc600078e0019 */
[----:B----4-:R0:W-:Y:S01]  /*1a540*/  STL [R1+0x54], R27 ;  /* 0x0000541b01007387 */ /* 0x0101e20000100800 */
[----:B---3--:R-:W-:-:S03]  /*1a550*/  PRMT R30, RZ, 0x7610, R30 ;  /* 0x00007610ff1e7816 */ /* 0x008fc6000000001e */
[----:B------:R-:W3:Y:S04]  /*1a560*/  LDL R25, [R1+0x944] ;  /* 0x0009440001197983 */ /* 0x000ee80000100800 */
[----:B--2---:R1:W2:Y:S04]  /*1a570*/  @!P0 LDG.E.U16 R23, desc[UR6][R4.64] ;  /* 0x0000000604178981 */ /* 0x0042a8000c1e1500 */
[----:B0-----:R-:W4:Y:S04]  /*1a580*/  LDL R27, [R1+0x950] ;  /* 0x00095000011b7983 */ /* 0x001f280000100800 */
[----:B------:R-:W1:Y:S04]  /*1a590*/  LDL R4, [R1+0x9c4] ;  /* 0x0009c40001047983 */ /* 0x000e680000100800 */
[----:B------:R-:W1:Y:S02]  /*1a5a0*/  LDL R5, [R1+0x9c8] ;  /* 0x0009c80001057983 */ /* 0x000e640000100800 */
[----:B-1----:R-:W-:-:S04]  /*1a5b0*/  @!P1 LOP3.LUT R5, R5, R4, RZ, 0x3c, !PT ;  /* 0x0000000405059212 */ /* 0x002fc800078e3cff */
[----:B------:R-:W-:-:S04]  /*1a5c0*/  @!P1 LOP3.LUT R4, R5, R4, RZ, 0x3c, !PT ;  /* 0x0000000405049212 */ /* 0x000fc800078e3cff */
[----:B------:R-:W-:-:S05]  /*1a5d0*/  @!P1 LOP3.LUT R5, R5, R4, RZ, 0x3c, !PT ;  /* 0x0000000405059212 */ /* 0x000fca00078e3cff */
[----:B------:R-:W3:Y:S04]  /*1a5e0*/  @!P1 LDG.E.U16 R30, desc[UR6][R4.64] ;  /* 0x00000006041e9981 */ /* 0x000ee8000c1e1500 */
[----:B--2---:R0:W-:Y:S04]  /*1a5f0*/  STL [R1+0x50], R23 ;  /* 0x0000501701007387 */ /* 0x0041e80000100800 */
[----:B0-----:R-:W2:Y:S04]  /*1a600*/  LDL R23, [R1+0x948] ;  /* 0x0009480001177983 */ /* 0x001ea80000100800 */
[----:B---3--:R0:W-:Y:S04]  /*1a610*/  STL [R1+0x4c], R30 ;  /* 0x00004c1e01007387 */ /* 0x0081e80000100800 */
[----:B0-----:R-:W3:Y:S04]  /*1a620*/  LDL.LU R30, [R1+0x1c9c] ;  /* 0x001c9c00011e7983 */ /* 0x001ee80000300800 */
[----:B------:R-:W4:Y:S01]  /*1a630*/  LDL R5, [R1+0x98c] ;  /* 0x00098c0001057983 */ /* 0x000f220000100800 */
[----:B------:R-:W-:Y:S01]  /*1a640*/  PRMT R29, RZ, 0x7610, R29 ;  /* 0x00007610ff1d7816 */ /* 0x000fe2000000001d */
[----:B------:R-:W-:-:S02]  /*1a650*/  @!P0 IMAD.MOV.U32 R4, RZ, RZ, R31 ;  /* 0x000000ffff048224 */ /* 0x000fc400078e001f */
[----:B------:R-:W2:Y:S04]  /*1a660*/  LDL R31, [R1+0x904] ;  /* 0x00090400011f7983 */ /* 0x000ea80000100800 */
[----:B----4-:R0:W4:Y:S04]  /*1a670*/  @!P0 LDG.E.U16 R29, desc[UR6][R4.64] ;  /* 0x00000006041d8981 */ /* 0x010128000c1e1500 */
[----:B------:R-:W0:Y:S04]  /*1a680*/  LDL R4, [R1+0x984] ;  /* 0x0009840001047983 */ /* 0x000e280000100800 */
[----:B------:R-:W0:Y:S01]  /*1a690*/  LDL R5, [R1+0x988] ;  /* 0x0009880001057983 */ /* 0x000e220000100800 */
[----:B---3--:R-:W-:-:S02]  /*1a6a0*/  PRMT R30, RZ, 0x7610, R30 ;  /* 0x00007610ff1e7816 */ /* 0x008fc4000000001e */
[----:B0-----:R-:W-:-:S04]  /*1a6b0*/  @!P1 LOP3.LUT R5, R5, R4, RZ, 0x3c, !PT ;  /* 0x0000000405059212 */ /* 0x001fc800078e3cff */
[----:B------:R-:W-:-:S04]  /*1a6c0*/  @!P1 LOP3.LUT R4, R5, R4, RZ, 0x3c, !PT ;  /* 0x0000000405049212 */ /* 0x000fc800078e3cff */
[----:B------:R-:W-:-:S05]  /*1a6d0*/  @!P1 LOP3.LUT R5, R5, R4, RZ, 0x3c, !PT ;  /* 0x0000000405059212 */ /* 0x000fca00078e3cff */
[----:B------:R-:W3:Y:S04]  /*1a6e0*/  @!P1 LDG.E.U16 R30, desc[UR6][R4.64] ;  /* 0x00000006041e9981 */ /* 0x000ee8000c1e1500 */
[----:B----4-:R0:W-:Y:S04]  /*1a6f0*/  STL [R1+0x48], R29 ;  /* 0x0000481d01007387 */ /* 0x0101e80000100800 */
[----:B0-----:R-:W4:Y:S04]  /*1a700*/  LDL R29, [R1+0x908] ;  /* 0x00090800011d7983 */ /* 0x001f280000100800 */
[----:B---3--:R0:W-:Y:S04]  /*1a710*/  STL [R1+0x44], R30 ;  /* 0x0000441e01007387 */ /* 0x0081e80000100800 */
[----:B0-----:R-:W3:Y:S01]  /*1a720*/  LDL.LU R30, [R1+0x1c98] ;  /* 0x001c9800011e7983 */ /* 0x001ee20000300800 */
[----:B------:R-:W-:Y:S01]  /*1a730*/  PRMT R54, RZ, 0x7610, R54 ;  /* 0x00007610ff367816 */ /* 0x000fe20000000036 */
[----:B------:R-:W-:-:S02]  /*1a740*/  @!P0 IMAD.MOV.U32 R4, RZ, RZ, R27 ;  /* 0x000000ffff048224 */ /* 0x000fc400078e001b */
[----:B------:R-:W-:Y:S01]  /*1a750*/  @!P0 IMAD.MOV.U32 R5, RZ, RZ, R28 ;  /* 0x000000ffff058224 */ /* 0x000fe200078e001c */
[----:B------:R-:W4:Y:S04]  /*1a760*/  LDL R27, [R1+0x8d0] ;  /* 0x0008d000011b7983 */ /* 0x000f280000100800 */
[----:B------:R-:W4:Y:S04]  /*1a770*/  LDL R28, [R1+0x8cc] ;  /* 0x0008cc00011c7983 */ /* 0x000f280000100800 */
[----:B------:R2:W4:Y:S02]  /*1a780*/  @!P0 LDG.E.U16 R54, desc[UR6][R4.64] ;  /* 0x0000000604368981 */ /* 0x000524000c1e1500 */
[----:B--2---:R-:W-:-:S02]  /*1a790*/  @!P1 IMAD.MOV.U32 R4, RZ, RZ, R23 ;  /* 0x000000ffff049224 */ /* 0x004fc400078e0017 */
[----:B------:R-:W-:Y:S01]  /*1a7a0*/  @!P1 IMAD.MOV.U32 R5, RZ, RZ, R25 ;  /* 0x000000ffff059224 */ /* 0x000fe200078e0019 */
[----:B---3--:R-:W-:-:S06]  /*1a7b0*/  PRMT R30, RZ, 0x7610, R30 ;  /* 0x00007610ff1e7816 */ /* 0x008fcc000000001e */
[----:B------:R-:W2:Y:S04]  /*1a7c0*/  @!P1 LDG.E.U16 R30, desc[UR6][R4.64] ;  /* 0x00000006041e9981 */ /* 0x000ea8000c1e1500 */
[----:B----4-:R0:W-:Y:S04]  /*1a7d0*/  STL [R1+0x40], R54 ;  /* 0x0000403601007387 */ /* 0x0101e80000100800 */
[----:B0-----:R-:W3:Y:S04]  /*1a7e0*/  LDL.LU R54, [R1+0x1c94] ;  /* 0x001c940001367983 */ /* 0x001ee80000300800 */
[----:B------:R-:W4:Y:S04]  /*1a7f0*/  LDL R25, [R1+0x8c4] ;  /* 0x0008c40001197983 */ /* 0x000f280000100800 */
[----:B------:R-:W3:Y:S04]  /*1a800*/  LDL R23, [R1+0x8c8] ;  /* 0x0008c80001177983 */ /* 0x000ee80000100800 */
[----:B--2---:R0:W-:Y:S04]  /*1a810*/  STL [R1+0x3c], R30 ;  /* 0x00003c1e01007387 */ /* 0x0041e80000100800 */
[----:B0-----:R-:W2:Y:S04]  /*1a820*/  LDL.LU R30, [R1+0x1c90] ;  /* 0x001c9000011e7983 */ /* 0x001ea80000300800 */
[----:B------:R-:W4:Y:S04]  /*1a830*/  LDL R4, [R1+0x90c] ;  /* 0x00090c0001047983 */ /* 0x000f280000100800 */
[----:B------:R-:W4:Y:S01]  /*1a840*/  LDL R5, [R1+0x910] ;  /* 0x0009100001057983 */ /* 0x000f220000100800 */
[----:B------:R-:W-:-:S02]  /*1a850*/  PRMT R3, RZ, 0x7610, R3 ;  /* 0x00007610ff037816 */ /* 0x000fc40000000003 */
[----:B------:R-:W-:Y:S02]  /*1a860*/  PRMT R22, RZ, 0x7610, R22 ;  /* 0x00007610ff167816 */ /* 0x000fe40000000016 */
[----:B------:R-:W-:Y:S02]  /*1a870*/  PRMT R20, RZ, 0x7610, R20 ;  /* 0x00007610ff147816 */ /* 0x000fe40000000014 */
[----:B----4-:R-:W-:-:S04]  /*1a880*/  @!P0 LOP3.LUT R5, R5, R4, RZ, 0x3c, !PT ;  /* 0x0000000405058212 */ /* 0x010fc800078e3cff */
[----:B------:R-:W-:-:S04]  /*1a890*/  @!P0 LOP3.LUT R4, R5, R4, RZ, 0x3c, !PT ;  /* 0x0000000405048212 */ /* 0x000fc800078e3cff */
[----:B------:R-:W-:-:S05]  /*1a8a0*/  @!P0 LOP3.LUT R5, R5, R4, RZ, 0x3c, !PT ;  /* 0x0000000405058212 */ /* 0x000fca00078e3cff */
[----:B------:R0:W4:Y:S02]  /*1a8b0*/  @!P0 LDG.E.U16 R3, desc[UR6][R4.64] ;  /* 0x0000000604038981 */ /* 0x000124000c1e1500 */
[----:B0-----:R-:W-:Y:S02]  /*1a8c0*/  @!P1 IMAD.MOV.U32 R4, RZ, RZ, R29 ;  /* 0x000000ffff049224 */ /* 0x001fe400078e001d */
[----:B------:R-:W-:-:S05]  /*1a8d0*/  @!P1 IMAD.MOV.U32 R5, RZ, RZ, R31 ;  /* 0x000000ffff059224 */ /* 0x000fca00078e001f */
[----:B------:R0:W2:Y:S02]  /*1a8e0*/  @!P1 LDG.E.U16 R22, desc[UR6][R4.64] ;  /* 0x0000000604169981 */ /* 0x0000a4000c1e1500 */
[----:B0-----:R-:W-:Y:S02]  /*1a8f0*/  @!P0 IMAD.MOV.U32 R4, RZ, RZ, R27 ;  /* 0x000000ffff048224 */ /* 0x001fe400078e001b */
[----:B------:R-:W-:-:S05]  /*1a900*/  @!P0 IMAD.MOV.U32 R5, RZ, RZ, R28 ;  /* 0x000000ffff058224 */ /* 0x000fca00078e001c */
[----:B------:R3:W2:Y:S01]  /*1a910*/  @!P0 LDG.E.U16 R20, desc[UR6][R4.64] ;  /* 0x0000000604148981 */ /* 0x0006a2000c1e1500 */
[----:B------:R-:W-:Y:S01]  /*1a920*/  PRMT R18, RZ, 0x7610, R18 ;  /* 0x00007610ff127816 */ /* 0x000fe20000000012 */
[----:B---3--:R-:W-:Y:S02]  /*1a930*/  @!P1 IMAD.MOV.U32 R4, RZ, RZ, R23 ;  /* 0x000000ffff049224 */ /* 0x008fe400078e0017 */
[----:B------:R-:W-:-:S05]  /*1a940*/  @!P1 IMAD.MOV.U32 R5, RZ, RZ, R25 ;  /* 0x000000ffff059224 */ /* 0x000fca00078e0019 */
[----:B------:R0:W3:Y:S04]  /*1a950*/  @!P1 LDG.E.U16 R18, desc[UR6][R4.64] ;  /* 0x0000000604129981 */ /* 0x0000e8000c1e1500 */
[----:B----4-:R-:W-:Y:S04]  /*1a960*/  STL [R1+0x38], R3 ;  /* 0x0000380301007387 */ /* 0x010fe80000100800 */
[----:B------:R-:W0:Y:S04]  /*1a970*/  LDL R31, [R1+0x890] ;  /* 0x00089000011f7983 */ /* 0x000e280000100800 */
[----:B------:R-:W4:Y:S04]  /*1a980*/  LDL R29, [R1+0x884] ;  /* 0x00088400011d7983 */ /* 0x000f280000100800 */
[----:B--2---:R1:W-:Y:S04]  /*1a990*/  STL [R1+0x34], R22 ;  /* 0x0000341601007387 */ /* 0x0043e80000100800 */
[----:B------:R-:W2:Y:S04]  /*1a9a0*/  LDL R28, [R1+0x84c] ;  /* 0x00084c00011c7983 */ /* 0x000ea80000100800 */
[----:B-1----:R-:W3:Y:S04]  /*1a9b0*/  LDL R22, [R1+0x888] ;  /* 0x0008880001167983 */ /* 0x002ee80000100800 */
[----:B------:R1:W-:Y:S04]  /*1a9c0*/  STL [R1+0x30], R20 ;  /* 0x0000301401007387 */ /* 0x0003e80000100800 */
[----:B------:R-:W4:Y:S04]  /*1a9d0*/  LDL R5, [R1+0x88c] ;  /* 0x00088c0001057983 */ /* 0x000f280000100800 */
[----:B------:R-:W2:Y:S04]  /*1a9e0*/  LDL R27, [R1+0x844] ;  /* 0x00084400011b7983 */ /* 0x000ea80000100800 */
[----:B------:R-:W2:Y:S01]  /*1a9f0*/  LDL R25, [R1+0x848] ;  /* 0x0008480001197983 */ /* 0x000ea20000100800 */
[----:B------:R-:W-:-:S02]  /*1aa00*/  PRMT R30, RZ, 0x7610, R30 ;  /* 0x00007610ff1e7816 */ /* 0x000fc4000000001e */
[----:B------:R-:W-:Y:S02]  /*1aa10*/  PRMT R21, RZ, 0x7610, R21 ;  /* 0x00007610ff157816 */ /* 0x000fe40000000015 */
[----:B------:R-:W-:Y:S02]  /*1aa20*/  PRMT R19, RZ, 0x7610, R19 ;  /* 0x00007610ff137816 */ /* 0x000fe40000000013 */
[----:B------:R-:W-:Y:S01]  /*1aa30*/  PRMT R24, RZ, 0x7610, R24 ;  /* 0x00007610ff187816 */ /* 0x000fe20000000018 */
[----:B------:R-:W2:Y:S04]  /*1aa40*/  LDL R23, [R1+0x80c] ;  /* 0x00080c0001177983 */ /* 0x000ea80000100800 */
[----:B-1----:R-:W2:Y:S01]  /*1aa50*/  LDL R20, [R1+0x850] ;  /* 0x0008500001147983 */ /* 0x002ea20000100800 */
[----:B0-----:R-:W-:-:S05]  /*1aa60*/  @!P0 IMAD.MOV.U32 R4, RZ, RZ, R31 ;  /* 0x000000ffff048224 */ /* 0x001fca00078e001f */
[----:B----4-:R3:W4:Y:S02]  /*1aa70*/  @!P0 LDG.E.U16 R30, desc[UR6][R4.64] ;  /* 0x00000006041e8981 */ /* 0x010724000c1e1500 */
[----:B---3--:R-:W-:Y:S02]  /*1aa80*/  @!P1 IMAD.MOV.U32 R4, RZ, RZ, R22 ;  /* 0x000000ffff049224 */ /* 0x008fe400078e0016 */
[----:B------:R-:W-:-:S05]  /*1aa90*/  @!P1 IMAD.MOV.U32 R5, RZ, RZ, R29 ;  /* 0x000000ffff059224 */ /* 0x000fca00078e001d */
[----:B------:R2:W3:Y:S02]  /*1aaa0*/  @!P1 LDG.E.U16 R21, desc[UR6][R4.64] ;  /* 0x0000000604159981 */ /* 0x0004e4000c1e1500 */
[----:B--2---:R-:W-:Y:S02]  /*1aab0*/  @!P0 IMAD.MOV.U32 R4, RZ, RZ, R20 ;  /* 0x000000ffff048224 */ /* 0x004fe400078e0014 */
[----:B------:R-:W-:-:S05]  /*1aac0*/  @!P0 IMAD.MOV.U32 R5, RZ, RZ, R28 ;  /* 0x000000ffff058224 */ /* 0x000fca00078e001c */
[----:B------:R0:W2:Y:S02]  /*1aad0*/  @!P0 LDG.E.U16 R19, desc[UR6][R4.64] ;  /* 0x0000000604138981 */ /* 0x0000a4000c1e1500 */
[----:B0-----:R-:W-:Y:S02]  /*1aae0*/  @!P1 IMAD.MOV.U32 R4, RZ, RZ, R25 ;  /* 0x000000ffff049224 */ /* 0x001fe400078e0019 */
[----:B------:R-:W-:-:S05]  /*1aaf0*/  @!P1 IMAD.MOV.U32 R5, RZ, RZ, R27 ;  /* 0x000000ffff059224 */ /* 0x000fca00078e001b */
[----:B------:R-:W4:Y:S04]  /*1ab00*/  @!P1 LDG.E.U16 R24, desc[UR6][R4.64] ;  /* 0x0000000604189981 */ /* 0x000f28000c1e1500 */
[----:B------:R0:W-:Y:S04]  /*1ab10*/  STL [R1+0x2c], R18 ;  /* 0x00002c1201007387 */ /* 0x0001e80000100800 */
[----:B------:R-:W4:Y:S04]  /*1ab20*/  LDL R22, [R1+0x804] ;  /* 0x0008040001167983 */ /* 0x000f280000100800 */
[----:B0-----:R-:W4:Y:S04]  /*1ab30*/  LDL R18, [R1+0x810] ;  /* 0x0008100001127983 */ /* 0x001f280000100800 */
[----:B---3--:R0:W-:Y:S04]  /*1ab40*/  STL [R1+0x24], R21 ;  /* 0x0000241501007387 */ /* 0x0081e80000100800 */
[----:B------:R-:W3:Y:S04]  /*1ab50*/  LDL R20, [R1+0x7cc] ;  /* 0x0007cc0001147983 */ /* 0x000ee80000100800 */
[----:B0-----:R-:W3:Y:S04]  /*1ab60*/  LDL R21, [R1+0x808] ;  /* 0x0008080001157983 */ /* 0x001ee80000100800 */
[----:B--2---:R0:W-:Y:S04]  /*1ab70*/  STL [R1+0x1c], R19 ;  /* 0x00001c1301007387 */ /* 0x0041e80000100800 */
[----:B------:R-:W2:Y:S04]  /*1ab80*/  LDL R25, [R1+0x7c4] ;  /* 0x0007c40001197983 */ /* 0x000ea80000100800 */
[----:B0-----:R-:W2:Y:S04]  /*1ab90*/  LDL R19, [R1+0x7d0] ;  /* 0x0007d00001137983 */ /* 0x001ea80000100800 */
[----:B----4-:R0:W-:Y:S04]  /*1aba0*/  STL [R1+0x18], R24 ;  /* 0x0000181801007387 */ /* 0x0101e80000100800 */
[----:B0-----:R-:W4:Y:S01]  /*1abb0*/  LDL R24, [R1+0x7c8] ;  /* 0x0007c80001187983 */ /* 0x001f220000100800 */
[----:B------:R-:W-:Y:S01]  /*1abc0*/  PRMT R26, RZ, 0x7610, R26 ;  /* 0x00007610ff1a7816 */ /* 0x000fe2000000001a */
[----:B------:R-:W-:-:S02]  /*1abd0*/  @!P0 IMAD.MOV.U32 R4, RZ, RZ, R18 ;  /* 0x000000ffff048224 */ /* 0x000fc400078e0012 */
[----:B------:R-:W-:Y:S01]  /*1abe0*/  @!P0 IMAD.MOV.U32 R5, RZ, RZ, R23 ;  /* 0x000000ffff058224 */ /* 0x000fe200078e0017 */
[----:B------:R-:W4:Y:S04]  /*1abf0*/  LDL R18, [R1+0x790] ;  /* 0x0007900001127983 */ /* 0x000f280000100800 */
[----:B------:R-:W4:Y:S04]  /*1ac00*/  LDL R23, [R1+0x78c] ;  /* 0x00078c0001177983 */ /* 0x000f280000100800 */
[----:B------:R0:W4:Y:S01]  /*1ac10*/  @!P0 LDG.E.U16 R26, desc[UR6][R4.64] ;  /* 0x00000006041a8981 */ /* 0x000122000c1e1500 */
[----:B------:R-:W-:-:S02]  /*1ac20*/  PRMT R2, RZ, 0x7610, R2 ;  /* 0x00007610ff027816 */ /* 0x000fc40000000002 */
[----:B------:R-:W-:Y:S01]  /*1ac30*/  PRMT R17, RZ, 0x7610, R17 ;  /* 0x00007610ff117816 */ /* 0x000fe20000000011 */
[----:B0-----:R-:W-:Y:S02]  /*1ac40*/  @!P1 IMAD.MOV.U32 R5, RZ, RZ, R22 ;  /* 0x000000ffff059224 */ /* 0x001fe400078e0016 */
[----:B------:R-:W4:Y:S01]  /*1ac50*/  LDL R22, [R1+0x784] ;  /* 0x0007840001167983 */ /* 0x000f220000100800 */
[----:B------:R-:W-:Y:S01]  /*1ac60*/  PRMT R16, RZ, 0x7610, R16 ;  /* 0x00007610ff107816 */ /* 0x000fe20000000010 */
[----:B---3--:R-:W-:Y:S02]  /*1ac70*/  @!P1 IMAD.MOV.U32 R4, RZ, RZ, R21 ;  /* 0x000000ffff049224 */ /* 0x008fe400078e0015 */
[----:B------:R-:W3:Y:S04]  /*1ac80*/  LDL R21, [R1+0x788] ;  /* 0x0007880001157983 */ /* 0x000ee80000100800 */
[----:B------:R0:W3:Y:S02]  /*1ac90*/  @!P1 LDG.E.U16 R2, desc[UR6][R4.64] ;  /* 0x0000000604029981 */ /* 0x0000e4000c1e1500 */
[----:B0-----:R-:W-:-:S02]  /*1aca0*/  @!P0 IMAD.MOV.U32 R5, RZ, RZ, R20 ;  /* 0x000000ffff058224 */ /* 0x001fc400078e0014 */
[----:B--2---:R-:W-:-:S05]  /*1acb0*/  @!P0 IMAD.MOV.U32 R4, RZ, RZ, R19 ;  /* 0x000000ffff048224 */ /* 0x004fca00078e0013 */
[----:B------:R0:W2:Y:S02]  /*1acc0*/  @!P0 LDG.E.U16 R17, desc[UR6][R4.64] ;  /* 0x0000000604118981 */ /* 0x0000a4000c1e1500 */
[----:B0-----:R-:W-:Y:S02]  /*1acd0*/  @!P1 IMAD.MOV.U32 R5, RZ, RZ, R25 ;  /* 0x000000ffff059224 */ /* 0x001fe400078e0019 */
[----:B----4-:R-:W-:-:S05]  /*1ace0*/  @!P1 IMAD.MOV.U32 R4, RZ, RZ, R24 ;  /* 0x000000ffff049224 */ /* 0x010fca00078e0018 */
[----:B------:R0:W4:Y:S01]  /*1acf0*/  @!P1 LDG.E.U16 R16, desc[UR6][R4.64] ;  /* 0x0000000604109981 */ /* 0x000122000c1e1500 */
[----:B------:R-:W-:Y:S02]  /*1ad00*/  PRMT R15, RZ, 0x7610, R15 ;  /* 0x00007610ff0f7816 */ /* 0x000fe4000000000f */
[----:B------:R-:W-:Y:S01]  /*1ad10*/  PRMT R14, RZ, 0x7610, R14 ;  /* 0x00007610ff0e7816 */ /* 0x000fe2000000000e */
[----:B0-----:R-:W-:Y:S02]  /*1ad20*/  @!P0 IMAD.MOV.U32 R4, RZ, RZ, R18 ;  /* 0x000000ffff048224 */ /* 0x001fe400078e0012 */
[----:B------:R-:W-:-:S05]  /*1ad30*/  @!P0 IMAD.MOV.U32 R5, RZ, RZ, R23 ;  /* 0x000000ffff058224 */ /* 0x000fca00078e0017 */
[----:B------:R0:W4:Y:S02]  /*1ad40*/  @!P0 LDG.E.U16 R15, desc[UR6][R4.64] ;  /* 0x00000006040f8981 */ /* 0x000124000c1e1500 */
[----:B0-----:R-:W-:Y:S02]  /*1ad50*/  @!P1 IMAD.MOV.U32 R5, RZ, RZ, R22 ;  /* 0x000000ffff059224 */ /* 0x001fe400078e0016 */
[----:B---3--:R-:W-:-:S05]  /*1ad60*/  @!P1 IMAD.MOV.U32 R4, RZ, RZ, R21 ;  /* 0x000000ffff049224 */ /* 0x008fca00078e0015 */
[----:B------:R-:W3:Y:S04]  /*1ad70*/  @!P1 LDG.E.U16 R14, desc[UR6][R4.64] ;  /* 0x00000006040e9981 */ /* 0x000ee8000c1e1500 */
[----:B------:R-:W-:Y:S04]  /*1ad80*/  STL [R1+0x1c24], R2 ;  /* 0x001c240201007387 */ /* 0x000fe80000100800 */
[----:B------:R-:W-:Y:S04]  /*1ad90*/  STL [R1+0x28], R30 ;  /* 0x0000281e01007387 */ /* 0x000fe80000100800 */
[----:B------:R-:W3:Y:S04]  /*1ada0*/  LDL R20, [R1+0x1234] ;  /* 0x0012340001147983 */ /* 0x000ee80000100800 */
[----:B------:R-:W3:Y:S04]  /*1adb0*/  LDL R19, [R1+0x1240] ;  /* 0x0012400001137983 */ /* 0x000ee80000100800 */
[----:B--2---:R-:W-:Y:S04]  /*1adc0*/  STL [R1+0x1c28], R17 ;  /* 0x001c281101007387 */ /* 0x004fe80000100800 */
[----:B----4-:R0:W-:Y:S04]  /*1add0*/  STL [R1+0x1c2c], R16 ;  /* 0x001c2c1001007387 */ /* 0x0101e80000100800 */
[----:B------:R-:W2:Y:S04]  /*1ade0*/  LDL R18, [R1+0x123c] ;  /* 0x00123c0001127983 */ /* 0x000ea80000100800 */
[----:B0-----:R-:W4:Y:S04]  /*1adf0*/  LDL R16, [R1+0x1248] ;  /* 0x0012480001107983 */ /* 0x001f280000100800 */
[----:B------:R0:W-:Y:S04]  /*1ae00*/  STL [R1+0x1c30], R15 ;  /* 0x001c300f01007387 */ /* 0x0001e80000100800 */
[----:B------:R-:W4:Y:S04]  /*1ae10*/  LDL R2, [R1+0x1280] ;  /* 0x0012800001027983 */ /* 0x000f280000100800 */
[----:B0-----:R-:W4:Y:S01]  /*1ae20*/  LDL R15, [R1+0x1274] ;  /* 0x00127400010f7983 */ /* 0x001f220000100800 */
[----:B------:R-:W-:-:S02]  /*1ae30*/  PRMT R13, RZ, 0x7610, R13 ;  /* 0x00007610ff0d7816 */ /* 0x000fc4000000000d */
[----:B------:R-:W-:Y:S01]  /*1ae40*/  PRMT R12, RZ, 0x7610, R12 ;  /* 0x00007610ff0c7816 */ /* 0x000fe2000000000c */
[----:B---3--:R0:W-:Y:S04]  /*1ae50*/  STL [R1+0x1c64], R14 ;  /* 0x001c640e01007387 */ /* 0x0081e80000100800 */
[----:B------:R-:W3:Y:S04]  /*1ae60*/  LDL R22, [R1+0x127c] ;  /* 0x00127c0001167983 */ /* 0x000ee80000100800 */
[----:B------:R-:W-:Y:S04]  /*1ae70*/  STL [R1+0xc], R26 ;  /* 0x00000c1a01007387 */ /* 0x000fe80000100800 */
[----:B------:R-:W3:Y:S01]  /*1ae80*/  LDL R21, [R1+0x1288] ;  /* 0x0012880001157983 */ /* 0x000ee20000100800 */
[----:B------:R-:W-:-:S02]  /*1ae90*/  @!P0 IMAD.MOV.U32 R4, RZ, RZ, R19 ;  /* 0x000000ffff048224 */ /* 0x000fc400078e0013 */
[----:B------:R-:W-:Y:S01]  /*1aea0*/  @!P0 IMAD.MOV.U32 R5, RZ, RZ, R20 ;  /* 0x000000ffff058224 */ /* 0x000fe200078e0014 */
[----:B------:R-:W3:Y:S04]  /*1aeb0*/  LDL R17, [R1+0x12c0] ;  /* 0x0012c00001117983 */ /* 0x000ee80000100800 */
[----:B------:R-:W3:Y:S04]  /*1aec0*/  LDL R20, [R1+0x12b4] ;  /* 0x0012b40001147983 */ /* 0x000ee80000100800 */
[----:B------:R2:W3:Y:S02]  /*1aed0*/  @!P0 LDG.E.U16 R13, desc[UR6][R4.64] ;  /* 0x00000006040d8981 */ /* 0x0004e4000c1e1500 */
[----:B--2---:R-:W-:-:S02]  /*1aee0*/  @!P1 IMAD.MOV.U32 R5, RZ, RZ, R18 ;  /* 0x000000ffff059224 */ /* 0x004fc400078e0012 */
[----:B----4-:R-:W-:-:S05]  /*1aef0*/  @!P1 IMAD.MOV.U32 R4, RZ, RZ, R16 ;  /* 0x000000ffff049224 */ /* 0x010fca00078e0010 */
[----:B------:R1:W2:Y:S01]  /*1af00*/  @!P1 LDG.E.U16 R12, desc[UR6][R4.64] ;  /* 0x00000006040c9981 */ /* 0x0002a2000c1e1500 */
[----:B------:R-:W-:Y:S02]  /*1af10*/  PRMT R11, RZ, 0x7610, R11 ;  /* 0x00007610ff0b7816 */ /* 0x000fe4000000000b */
[----:B------:R-:W-:Y:S01]  /*1af20*/  PRMT R10, RZ, 0x7610, R10 ;  /* 0x00007610ff0a7816 */ /* 0x000fe2000000000a */
[----:B-1----:R-:W-:Y:S02]  /*1af30*/  @!P0 IMAD.MOV.U32 R4, RZ, RZ, R2 ;  /* 0x000000ffff048224 */ /* 0x002fe400078e0002 */
[----:B------:R-:W-:-:S05]  /*1af40*/  @!P0 IMAD.MOV.U32 R5, RZ, RZ, R15 ;  /* 0x000000ffff058224 */ /* 0x000fca00078e000f */
[----:B------:R3:W4:Y:S01]  /*1af50*/  @!P0 LDG.E.U16 R11, desc[UR6][R4.64] ;  /* 0x00000006040b8981 */ /* 0x000722000c1e1500 */
[----:B------:R-:W-:Y:S01]  /*1af60*/  PRMT R9, RZ, 0x7610, R9 ;  /* 0x00007610ff097816 */ /* 0x000fe20000000009 */
[----:B---3--:R-:W-:Y:S02]  /*1af70*/  @!P1 IMAD.MOV.U32 R5, RZ, RZ, R22 ;  /* 0x000000ffff059224 */ /* 0x008fe400078e0016 */
[----:B------:R-:W-:-:S05]  /*1af80*/  @!P1 IMAD.MOV.U32 R4, RZ, RZ, R21 ;  /* 0x000000ffff049224 */ /* 0x000fca00078e0015 */
[----:B------:R1:W3:Y:S04]  /*1af90*/  @!P1 LDG.E.U16 R10, desc[UR6][R4.64] ;  /* 0x00000006040a9981 */ /* 0x0002e8000c1e1500 */
[----:B------:R3:W-:Y:S04]  /*1afa0*/  STL [R1+0x1c68], R13 ;  /* 0x001c680d01007387 */ /* 0x0007e80000100800 */
[----:B------:R-:W3:Y:S04]  /*1afb0*/  LDL R19, [R1+0x12bc] ;  /* 0x0012bc0001137983 */ /* 0x000ee80000100800 */
[----:B------:R-:W3:Y:S01]  /*1afc0*/  LDL R18, [R1+0x12c8] ;  /* 0x0012c80001127983 */ /* 0x000ee20000100800 */
[----:B-1----:R-:W-:-:S02]  /*1afd0*/  @!P0 IMAD.MOV.U32 R4, RZ, RZ, R17 ;  /* 0x000000ffff048224 */ /* 0x002fc400078e0011 */
[----:B------:R-:W-:-:S05]  /*1afe0*/  @!P0 IMAD.MOV.U32 R5, RZ, RZ, R20 ;  /* 0x000000ffff058224 */ /* 0x000fca00078e0014 */
[----:B------:R1:W3:Y:S04]  /*1aff0*/  @!P0 LDG.E.U16 R9, desc[UR6][R4.64] ;  /* 0x0000000604098981 */ /* 0x0002e8000c1e1500 */
[----:B--2---:R2:W-:Y:S04]  /*1b000*/  STL [R1+0x1c6c], R12 ;  /* 0x001c6c0c01007387 */ /* 0x0045e80000100800 */
[----:B------:R-:W2:Y:S04]  /*1b010*/  LDL R16, [R1+0x12f4] ;  /* 0x0012f40001107983 */ /* 0x000ea80000100800 */
[----:B------:R-:W2:Y:S04]  /*1b020*/  LDL R15, [R1+0x1300] ;  /* 0x00130000010f7983 */ /* 0x000ea80000100800 */
[----:B0-----:R-:W2:Y:S04]  /*1b030*/  LDL R14, [R1+0x12fc] ;  /* 0x0012fc00010e7983 */ /* 0x001ea80000100800 */
[----:B------:R-:W2:Y:S01]  /*1b040*/  LDL R2, [R1+0x1308] ;  /* 0x0013080001027983 */ /* 0x000ea20000100800 */
[----:B------:R-:W-:-:S03]  /*1b050*/  PRMT R8, RZ, 0x7610, R8 ;  /* 0x00007610ff087816 */ /* 0x000fc60000000008 */
[----:B----4-:R-:W-:Y:S01]  /*1b060*/  STL [R1+0x1c70], R11 ;  /* 0x001c700b01007387 */ /* 0x010fe20000100800 */
[----:B------:R-:W-:-:S03]  /*1b070*/  PRMT R7, RZ, 0x7610, R7 ;  /* 0x00007610ff077816 */ /* 0x000fc60000000007 */
[----:B---3--:R0:W-:Y:S04]  /*1b080*/  STL [R1+0x1c74], R10 ;  /* 0x001c740a01007387 */ /* 0x0081e80000100800 */
[----:B------:R-:W3:Y:S04]  /*1b090*/  LDL R17, [R1+0x1334] ;  /* 0x0013340001117983 */ /* 0x000ee80000100800 */
[----:B------:R-:W4:Y:S01]  /*1b0a0*/  LDL R13, [R1+0x1340] ;  /* 0x00134000010d7983 */ /* 0x000f220000100800 */
[----:B-1----:R-:W-:Y:S02]  /*1b0b0*/  @!P1 IMAD.MOV.U32 R4, RZ, RZ, R18 ;  /* 0x000000ffff049224 */ /* 0x002fe400078e0012 */
[----:B------:R-:W-:-:S05]  /*1b0c0*/  @!P1 IMAD.MOV.U32 R5, RZ, RZ, R19 ;  /* 0x000000ffff059224 */ /* 0x000fca00078e0013 */
[----:B------:R1:W4:Y:S04]  /*1b0d0*/  @!P1 LDG.E.U16 R8, desc[UR6][R4.64] ;  /* 0x0000000604089981 */ /* 0x000328000c1e1500 */
[----:B------:R-:W-:Y:S04]  /*1b0e0*/  STL [R1+0x1c78], R9 ;  /* 0x001c780901007387 */ /* 0x000fe80000100800 */
[----:B--2---:R-:W2:Y:S04]  /*1b0f0*/  LDL R12, [R1+0x133c] ;  /* 0x00133c00010c7983 */ /* 0x004ea80000100800 */
[----:B0-----:R-:W2:Y:S01]  /*1b100*/  LDL R10, [R1+0x1348] ;  /* 0x00134800010a7983 */ /* 0x001ea20000100800 */
[----:B-1----:R-:W-:-:S02]  /*1b110*/  @!P0 IMAD.MOV.U32 R5, RZ, RZ, R16 ;  /* 0x000000ffff058224 */ /* 0x002fc400078e0010 */
[----:B------:R-:W-:-:S05]  /*1b120*/  @!P0 IMAD.MOV.U32 R4, RZ, RZ, R15 ;  /* 0x000000ffff048224 */ /* 0x000fca00078e000f */
[----:B------:R0:W2:Y:S01]  /*1b130*/  @!P0 LDG.E.U16 R7, desc[UR6][R4.64] ;  /* 0x0000000604078981 */ /* 0x0000a2000c1e1500 */
[----:B------:R-:W-:Y:S01]  /*1b140*/  PRMT R6, RZ, 0x7610, R6 ;  /* 0x00007610ff067816 */ /* 0x000fe20000000006 */
[----:B------:R-:W-:Y:S02]  /*1b150*/  @!P1 IMAD.MOV.U32 R30, RZ, RZ, R2 ;  /* 0x000000ffff1e9224 */ /* 0x000fe400078e0002 */
[----:B------:R-:W-:-:S05]  /*1b160*/  @!P1 IMAD.MOV.U32 R31, RZ, RZ, R14 ;  /* 0x000000ffff1f9224 */ /* 0x000fca00078e000e */
[----:B------:R3:W2:Y:S01]  /*1b170*/  @!P1 LDG.E.U16 R6, desc[UR6][R30.64] ;  /* 0x000000061e069981 */ /* 0x0006a2000c1e1500 */
[----:B0-----:R-:W-:Y:S02]  /*1b180*/  PRMT R5, RZ, 0x7610, R5 ;  /* 0x00007610ff057816 */ /* 0x001fe40000000005 */
[----:B------:R-:W-:Y:S01]  /*1b190*/  PRMT R4, RZ, 0x7610, R4 ;  /* 0x00007610ff047816 */ /* 0x000fe20000000004 */
[----:B---3--:R-:W-:Y:S02]  /*1b1a0*/  @!P0 IMAD.MOV.U32 R31, RZ, RZ, R17 ;  /* 0x000000ffff1f8224 */ /* 0x008fe400078e0011 */
[----:B----4-:R-:W-:-:S05]  /*1b1b0*/  @!P0 IMAD.MOV.U32 R30, RZ, RZ, R13 ;  /* 0x000000ffff1e8224 */ /* 0x010fca00078e000d */
[----:B------:R2:W3:Y:S04]  /*1b1c0*/  @!P0 LDG.E.U16 R5, desc[UR6][R30.64] ;  /* 0x000000061e058981 */ /* 0x0004e8000c1e1500 */
[----:B------:R0:W-:Y:S04]  /*1b1d0*/  STL [R1+0x1c7c], R8 ;  /* 0x001c7c0801007387 */ /* 0x0001e80000100800 */
[----:B------:R-:W4:Y:S01]  /*1b1e0*/  LDL R16, [R1+0x9fc] ;  /* 0x0009fc0001107983 */ /* 0x000f220000100800 */
[----:B--2---:R-:W-:Y:S02]  /*1b1f0*/  @!P1 IMAD.MOV.U32 R31, RZ, RZ, R12 ;  /* 0x000000ffff1f9224 */ /* 0x004fe400078e000c */
[----:B------:R-:W-:Y:S01]  /*1b200*/  @!P1 IMAD.MOV.U32 R30, RZ, RZ, R10 ;  /* 0x000000ffff1e9224 */ /* 0x000fe200078e000a */
[----:B0-----:R-:W2:Y:S04]  /*1b210*/  LDL R8, [R1+0xa00] ;  /* 0x000a000001087983 */ /* 0x001ea80000100800 */
[----:B------:R4:W2:Y:S04]  /*1b220*/  @!P1 LDG.E.U16 R4, desc[UR6][R30.64] ;  /* 0x000000061e049981 */ /* 0x0008a8000c1e1500 */
[----:B------:R0:W-:Y:S04]  /*1b230*/  STL [R1+0x1c80], R7 ;  /* 0x001c800701007387 */ /* 0x0001e80000100800 */
[----:B------:R-:W2:Y:S04]  /*1b240*/  LDL R15, [R1+0x9f4] ;  /* 0x0009f400010f7983 */ /* 0x000ea80000100800 */
[----:B------:R-:W2:Y:S04]  /*1b250*/  LDL R14, [R1+0x9f8] ;  /* 0x0009f800010e7983 */ /* 0x000ea80000100800 */
[----:B------:R-:W2:Y:S04]  /*1b260*/  LDL R11, [R1+0x9bc] ;  /* 0x0009bc00010b7983 */ /* 0x000ea80000100800 */
[----:B------:R-:W2:Y:S04]  /*1b270*/  LDL R2, [R1+0x9c0] ;  /* 0x0009c00001027983 */ /* 0x000ea80000100800 */
[----:B------:R1:W-:Y:S04]  /*1b280*/  STL [R1+0x1c84], R6 ;  /* 0x001c840601007387 */ /* 0x0003e80000100800 */
[----:B------:R-:W2:Y:S04]  /*1b290*/  LDL R13, [R1+0x9b4] ;  /* 0x0009b400010d7983 */ /* 0x000ea80000100800 */
[----:B------:R-:W2:Y:S01]  /*1b2a0*/  LDL R9, [R1+0x9b8] ;  /* 0x0009b80001097983 */ /* 0x000ea20000100800 */
[----:B------:R-:W-:-:S02]  /*1b2b0*/  PRMT R60, RZ, 0x7610, R60 ;  /* 0x00007610ff3c7816 */ /* 0x000fc4000000003c */
[----:B------:R-:W-:Y:S01]  /*1b2c0*/  PRMT R59, RZ, 0x7610, R59 ;  /* 0x00007610ff3b7816 */ /* 0x000fe2000000003b */
[----:B---3--:R3:W-:Y:S04]  /*1b2d0*/  STL [R1+0x1c88], R5 ;  /* 0x001c880501007387 */ /* 0x0087e80000100800 */
[----:B------:R-:W3:Y:S04]  /*1b2e0*/  LDL R12, [R1+0x97c] ;  /* 0x00097c00010c7983 */ /* 0x000ee80000100800 */
[----:B------:R-:W3:Y:S01]  /*1b2f0*/  LDL R10, [R1+0x980] ;  /* 0x00098000010a7983 */ /* 0x000ee20000100800 */
[----:B----4-:R-:W-:-:S02]  /*1b300*/  @!P0 IMAD.MOV.U32 R31, RZ, RZ, R16 ;  /* 0x000000ffff1f8224 */ /* 0x010fc400078e0010 */
[----:B--2---:R-:W-:Y:S01]  /*1b310*/  @!P0 IMAD.MOV.U32 R30, RZ, RZ, R8 ;  /* 0x000000ffff1e8224 */ /* 0x004fe200078e0008 */
[----:B------:R2:W-:Y:S04]  /*1b320*/  STL [R1+0x1c8c], R4 ;  /* 0x001c8c0401007387 */ /* 0x0005e80000100800 */
[----:B------:R-:W4:Y:S04]  /*1b330*/  LDL R8, [R1+0x974] ;  /* 0x0009740001087983 */ /* 0x000f280000100800 */
[----:B0-----:R-:W4:Y:S04]  /*1b340*/  LDL R7, [R1+0x978] ;  /* 0x0009780001077983 */ /* 0x001f280000100800 */
[----:B------:R0:W4:Y:S04]  /*1b350*/  @!P0 LDG.E.U16 R60, desc[UR6][R30.64] ;  /* 0x000000061e3c8981 */ /* 0x000128000c1e1500 */
[----:B-1----:R-:W4:Y:S04]  /*1b360*/  LDL R6, [R1+0x93c] ;  /* 0x00093c0001067983 */ /* 0x002f280000100800 */
[----:B---3--:R-:W3:Y:S01]  /*1b370*/  LDL R5, [R1+0x940] ;  /* 0x0009400001057983 */ /* 0x008ee20000100800 */
[----:B------:R-:W-:-:S02]  /*1b380*/  PRMT R58, RZ, 0x7610, R58 ;  /* 0x00007610ff3a7816 */ /* 0x000fc4000000003a */
[----:B------:R-:W-:Y:S02]  /*1b390*/  PRMT R56, RZ, 0x7610, R56 ;  /* 0x00007610ff387816 */ /* 0x000fe40000000038 */
[----:B------:R-:W-:Y:S02]  /*1b3a0*/  PRMT R54, RZ, 0x7610, R54 ;  /* 0x00007610ff367816 */ /* 0x000fe40000000036 */
[----:B------:R-:W-:Y:S01]  /*1b3b0*/  PRMT R52, RZ, 0x7610, R52 ;  /* 0x00007610ff347816 */ /* 0x000fe20000000034 */
[----:B--2---:R-:W2:Y:S01]  /*1b3c0*/  LDL R4, [R1+0x900] ;  /* 0x0009000001047983 */ /* 0x004ea20000100800 */
[----:B------:R-:W-:Y:S02]  /*1b3d0*/  PRMT R50, RZ, 0x7610, R50 ;  /* 0x00007610ff327816 */ /* 0x000fe40000000032 */
[----:B------:R-:W-:Y:S02]  /*1b3e0*/  PRMT R48, RZ, 0x7610, R48 ;  /* 0x00007610ff307816 */ /* 0x000fe40000000030 */
[----:B------:R-:W-:-:S02]  /*1b3f0*/  PRMT R46, RZ, 0x7610, R46 ;  /* 0x00007610ff2e7816 */ /* 0x000fc4000000002e */
[----:B------:R-:W-:Y:S02]  /*1b400*/  PRMT R44, RZ, 0x7610, R44 ;  /* 0x00007610ff2c7816 */ /* 0x000fe4000000002c */
[----:B------:R-:W-:Y:S02]  /*1b410*/  PRMT R42, RZ, 0x7610, R42 ;  /* 0x00007610ff2a7816 */ /* 0x000fe4000000002a */
[----:B------:R-:W-:Y:S02]  /*1b420*/  PRMT R40, RZ, 0x7610, R40 ;  /* 0x00007610ff287816 */ /* 0x000fe40000000028 */
[----:B------:R-:W-:Y:S01]  /*1b430*/  PRMT R38, RZ, 0x7610, R38 ;  /* 0x00007610ff267816 */ /* 0x000fe20000000026 */
[----:B------:R-:W2:Y:S01]  /*1b440*/  LDL R16, [R1+0x7bc] ;  /* 0x0007bc0001107983 */ /* 0x000ea20000100800 */
[----:B0-----:R-:W-:Y:S02]  /*1b450*/  @!P1 IMAD.MOV.U32 R31, RZ, RZ, R15 ;  /* 0x000000ffff1f9224 */ /* 0x001fe400078e000f */
[----:B------:R-:W-:Y:S01]  /*1b460*/  @!P1 IMAD.MOV.U32 R30, RZ, RZ, R14 ;  /* 0x000000ffff1e9224 */ /* 0x000fe200078e000e */
[----:B------:R-:W2:Y:S04]  /*1b470*/  LDL R15, [R1+0x7c0] ;  /* 0x0007c000010f7983 */ /* 0x000ea80000100800 */
[----:B------:R-:W2:Y:S04]  /*1b480*/  LDL R14, [R1+0x7b4] ;  /* 0x0007b400010e7983 */ /* 0x000ea80000100800 */
[----:B------:R0:W2:Y:S02]  /*1b490*/  @!P1 LDG.E.U16 R59, desc[UR6][R30.64] ;  /* 0x000000061e3b9981 */ /* 0x0000a4000c1e1500 */
[----:B0-----:R-:W-:-:S02]  /*1b4a0*/  @!P0 IMAD.MOV.U32 R30, RZ, RZ, R2 ;  /* 0x000000ffff1e8224 */ /* 0x001fc400078e0002 */
        /* <DEDUP_REMOVED lines=14> */
[----:B----4-:R-:W-:-:S02]  /*1b590*/  @!P1 IMAD.MOV.U32 R31, RZ, RZ, R8 ;  /* 0x000000ffff1f9224 */ /* 0x010fc400078e0008 */
[----:B------:R-:W-:Y:S01]  /*1b5a0*/  @!P1 IMAD.MOV.U32 R30, RZ, RZ, R7 ;  /* 0x000000ffff1e9224 */ /* 0x000fe200078e0007 */
[----:B------:R-:W4:Y:S04]  /*1b5b0*/  LDL R8, [R1+0x8bc] ;  /* 0x0008bc0001087983 */ /* 0x000f280000100800 */
[----:B------:R-:W4:Y:S04]  /*1b5c0*/  LDL R7, [R1+0x8c0] ;  /* 0x0008c00001077983 */ /* 0x000f280000100800 */
[----:B------:R3:W4:Y:S02]  /*1b5d0*/  @!P1 LDG.E.U16 R52, desc[UR6][R30.64] ;  /* 0x000000061e349981 */ /* 0x000724000c1e1500 */
[----:B---3--:R-:W-:-:S02]  /*1b5e0*/  @!P0 IMAD.MOV.U32 R30, RZ, RZ, R5 ;  /* 0x000000ffff1e8224 */ /* 0x008fc400078e0005 */
[----:B------:R-:W-:Y:S01]  /*1b5f0*/  @!P0 IMAD.MOV.U32 R31, RZ, RZ, R6 ;  /* 0x000000ffff1f8224 */ /* 0x000fe200078e0006 */
[----:B------:R-:W3:Y:S04]  /*1b600*/  LDL R5, [R1+0x8b8] ;  /* 0x0008b80001057983 */ /* 0x000ee80000100800 */
[----:B------:R-:W3:Y:S04]  /*1b610*/  LDL R6, [R1+0x8b4] ;  /* 0x0008b40001067983 */ /* 0x000ee80000100800 */
[----:B------:R2:W3:Y:S02]  /*1b620*/  @!P0 LDG.E.U16 R50, desc[UR6][R30.64] ;  /* 0x000000061e328981 */ /* 0x0004e4000c1e1500 */
[----:B--2---:R-:W-:-:S02]  /*1b630*/  @!P1 IMAD.MOV.U32 R30, RZ, RZ, R2 ;  /* 0x000000ffff1e9224 */ /* 0x004fc400078e0002 */
[----:B------:R-:W-:Y:S01]  /*1b640*/  @!P1 IMAD.MOV.U32 R31, RZ, RZ, R11 ;  /* 0x000000ffff1f9224 */ /* 0x000fe200078e000b */
[----:B------:R-:W2:Y:S04]  /*1b650*/  LDL R2, [R1+0x878] ;  /* 0x0008780001027983 */ /* 0x000ea80000100800 */
[----:B------:R-:W2:Y:S04]  /*1b660*/  LDL R11, [R1+0x880] ;  /* 0x00088000010b7983 */ /* 0x000ea80000100800 */
[----:B------:R0:W2:Y:S02]  /*1b670*/  @!P1 LDG.E.U16 R48, desc[UR6][R30.64] ;  /* 0x000000061e309981 */ /* 0x0000a4000c1e1500 */
[----:B0-----:R-:W-:-:S02]  /*1b680*/  @!P0 IMAD.MOV.U32 R30, RZ, RZ, R4 ;  /* 0x000000ffff1e8224 */ /* 0x001fc400078e0004 */
[----:B------:R-:W2:Y:S01]  /*1b690*/  LDL R4, [R1+0x874] ;  /* 0x0008740001047983 */ /* 0x000ea20000100800 */
[----:B------:R-:W-:-:S03]  /*1b6a0*/  @!P0 IMAD.MOV.U32 R31, RZ, RZ, R9 ;  /* 0x000000ffff1f8224 */ /* 0x000fc600078e0009 */
[----:B------:R-:W2:Y:S04]  /*1b6b0*/  LDL R9, [R1+0x840] ;  /* 0x0008400001097983 */ /* 0x000ea80000100800 */
[----:B------:R0:W2:Y:S02]  /*1b6c0*/  @!P0 LDG.E.U16 R46, desc[UR6][R30.64] ;  /* 0x000000061e2e8981 */ /* 0x0000a4000c1e1500 */
[----:B0-----:R-:W-:Y:S02]  /*1b6d0*/  @!P1 IMAD.MOV.U32 R31, RZ, RZ, R13 ;  /* 0x000000ffff1f9224 */ /* 0x001fe400078e000d */
[----:B------:R-:W2:Y:S01]  /*1b6e0*/  LDL R13, [R1+0x7b8] ;  /* 0x0007b800010d7983 */ /* 0x000ea20000100800 */
[----:B------:R-:W-:-:S03]  /*1b6f0*/  @!P1 IMAD.MOV.U32 R30, RZ, RZ, R10 ;  /* 0x000000ffff1e9224 */ /* 0x000fc600078e000a */
[----:B------:R-:W2:Y:S04]  /*1b700*/  LDL R10, [R1+0x83c] ;  /* 0x00083c00010a7983 */ /* 0x000ea80000100800 */
[----:B------:R4:W2:Y:S02]  /*1b710*/  @!P1 LDG.E.U16 R44, desc[UR6][R30.64] ;  /* 0x000000061e2c9981 */ /* 0x0008a4000c1e1500 */
[----:B----4-:R-:W-:Y:S02]  /*1b720*/  @!P0 IMAD.MOV.U32 R31, RZ, RZ, R8 ;  /* 0x000000ffff1f8224 */ /* 0x010fe400078e0008 */
        /* <DEDUP_REMOVED lines=9> */
[----:B0-----:R-:W-:Y:S01]  /*1b7c0*/  @!P0 IMAD.MOV.U32 R31, RZ, RZ, R12 ;  /* 0x000000ffff1f8224 */ /* 0x001fe200078e000c */
[----:B------:R-:W-:Y:S01]  /*1b7d0*/  PRMT R36, RZ, 0x7610, R36 ;  /* 0x00007610ff247816 */ /* 0x000fe20000000024 */
[----:B------:R-:W3:Y:S01]  /*1b7e0*/  LDL R12, [R1+0x77c] ;  /* 0x00077c00010c7983 */ /* 0x000ee20000100800 */
[----:B--2---:R-:W-:-:S03]  /*1b7f0*/  @!P0 IMAD.MOV.U32 R30, RZ, RZ, R11 ;  /* 0x000000ffff1e8224 */ /* 0x004fc600078e000b */
[----:B------:R-:W2:Y:S04]  /*1b800*/  LDL R11, [R1+0x780] ;  /* 0x00078000010b7983 */ /* 0x000ea80000100800 */
[----:B------:R0:W2:Y:S02]  /*1b810*/  @!P0 LDG.E.U16 R38, desc[UR6][R30.64] ;  /* 0x000000061e268981 */ /* 0x0000a4000c1e1500 */
[----:B0-----:R-:W-:Y:S02]  /*1b820*/  @!P1 IMAD.MOV.U32 R31, RZ, RZ, R4 ;  /* 0x000000ffff1f9224 */ /* 0x001fe400078e0004 */
[----:B------:R-:W2:Y:S01]  /*1b830*/  LDL R4, [R1+0x7f4] ;  /* 0x0007f40001047983 */ /* 0x000ea20000100800 */
[----:B------:R-:W-:-:S03]  /*1b840*/  @!P1 IMAD.MOV.U32 R30, RZ, RZ, R2 ;  /* 0x000000ffff1e9224 */ /* 0x000fc600078e0002 */
[----:B------:R-:W2:Y:S01]  /*1b850*/  LDL R2, [R1+0x7f8] ;  /* 0x0007f80001027983 */ /* 0x000ea20000100800 */
[----:B------:R-:W-:-:S03]  /*1b860*/  PRMT R34, RZ, 0x7610, R34 ;  /* 0x00007610ff227816 */ /* 0x000fc60000000022 */
[----:B------:R0:W2:Y:S01]  /*1b870*/  @!P1 LDG.E.U16 R36, desc[UR6][R30.64] ;  /* 0x000000061e249981 */ /* 0x0000a2000c1e1500 */
[----:B------:R-:W-:Y:S01]  /*1b880*/  PRMT R32, RZ, 0x7610, R32 ;  /* 0x00007610ff207816 */ /* 0x000fe20000000020 */
[----:B0-----:R-:W-:Y:S02]  /*1b890*/  @!P0 IMAD.MOV.U32 R30, RZ, RZ, R9 ;  /* 0x000000ffff1e8224 */ /* 0x001fe400078e0009 */
[----:B------:R-:W2:Y:S01]  /*1b8a0*/  LDL R9, [R1+0x778] ;  /* 0x0007780001097983 */ /* 0x000ea20000100800 */
[----:B------:R-:W-:Y:S01]  /*1b8b0*/  PRMT R33, RZ, 0x7610, R33 ;  /* 0x00007610ff217816 */ /* 0x000fe20000000021 */
[----:B------:R-:W-:Y:S02]  /*1b8c0*/  @!P0 IMAD.MOV.U32 R31, RZ, RZ, R10 ;  /* 0x000000ffff1f8224 */ /* 0x000fe400078e000a */
        /* <DEDUP_REMOVED lines=13> */
[----:B------:R-:W2:Y:S01]  /*1b9a0*/  LDL R4, [R1+0x1284] ;  /* 0x0012840001047983 */ /* 0x000ea20000100800 */
[----:B------:R-:W-:-:S03]  /*1b9b0*/  @!P1 IMAD.MOV.U32 R30, RZ, RZ, R2 ;  /* 0x000000ffff1e9224 */ /* 0x000fc600078e0002 */
[----:B------:R-:W2:Y:S01]  /*1b9c0*/  LDL R2, [R1+0x1290] ;  /* 0x0012900001027983 */ /* 0x000ea20000100800 */
[----:B------:R-:W-:Y:S02]  /*1b9d0*/  PRMT R35, RZ, 0x7610, R35 ;  /* 0x00007610ff237816 */ /* 0x000fe40000000023 */
[----:B------:R-:W-:-:S04]  /*1b9e0*/  PRMT R37, RZ, 0x7610, R37 ;  /* 0x00007610ff257816 */ /* 0x000fc80000000025 */
[----:B------:R0:W2:Y:S01]  /*1b9f0*/  @!P1 LDG.E.U16 R35, desc[UR6][R30.64] ;  /* 0x000000061e239981 */ /* 0x0000a2000c1e1500 */
[----:B------:R-:W-:Y:S01]  /*1ba00*/  PRMT R39, RZ, 0x7610, R39 ;  /* 0x00007610ff277816 */ /* 0x000fe20000000027 */
[----:B0-----:R-:W-:Y:S02]  /*1ba10*/  @!P0 IMAD.MOV.U32 R30, RZ, RZ, R15 ;  /* 0x000000ffff1e8224 */ /* 0x001fe400078e000f */
[----:B------:R-:W-:-:S05]  /*1ba20*/  @!P0 IMAD.MOV.U32 R31, RZ, RZ, R16 ;  /* 0x000000ffff1f8224 */ /* 0x000fca00078e0010 */
[----:B------:R0:W2:Y:S01]  /*1ba30*/  @!P0 LDG.E.U16 R37, desc[UR6][R30.64] ;  /* 0x000000061e258981 */ /* 0x0000a2000c1e1500 */
[----:B------:R-:W-:Y:S01]  /*1ba40*/  PRMT R41, RZ, 0x7610, R41 ;  /* 0x00007610ff297816 */ /* 0x000fe20000000029 */
[----:B0-----:R-:W-:Y:S02]  /*1ba50*/  @!P1 IMAD.MOV.U32 R30, RZ, RZ, R13 ;  /* 0x000000ffff1e9224 */ /* 0x001fe400078e000d */
[----:B------:R-:W-:Y:S01]  /*1ba60*/  @!P1 IMAD.MOV.U32 R31, RZ, RZ, R14 ;  /* 0x000000ffff1f9224 */ /* 0x000fe200078e000e */
[----:B------:R-:W2:Y:S04]  /*1ba70*/  LDL R13, [R1+0x128c] ;  /* 0x00128c00010d7983 */ /* 0x000ea80000100800 */
[----:B------:R0:W2:Y:S01]  /*1ba80*/  @!P1 LDG.E.U16 R39, desc[UR6][R30.64] ;  /* 0x000000061e279981 */ /* 0x0000a2000c1e1500 */
[----:B------:R-:W-:Y:S01]  /*1ba90*/  PRMT R43, RZ, 0x7610, R43 ;  /* 0x00007610ff2b7816 */ /* 0x000fe2000000002b */
[----:B0-----:R-:W-:-:S02]  /*1baa0*/  @!P0 IMAD.MOV.U32 R30, RZ, RZ, R11 ;  /* 0x000000ffff1e8224 */ /* 0x001fc400078e000b */
[----:B------:R-:W-:Y:S01]  /*1bab0*/  @!P0 IMAD.MOV.U32 R31, RZ, RZ, R12 ;  /* 0x000000ffff1f8224 */ /* 0x000fe200078e000c */
[----:B------:R-:W2:Y:S04]  /*1bac0*/  LDL R11, [R1+0x12c4] ;  /* 0x0012c400010b7983 */ /* 0x000ea80000100800 */
[----:B------:R-:W2:Y:S04]  /*1bad0*/  LDL R12, [R1+0x1298] ;  /* 0x00129800010c7983 */ /* 0x000ea80000100800 */
[----:B------:R0:W2:Y:S01]  /*1bae0*/  @!P0 LDG.E.U16 R41, desc[UR6][R30.64] ;  /* 0x000000061e298981 */ /* 0x0000a2000c1e1500 */
[----:B------:R-:W-:Y:S01]  /*1baf0*/  PRMT R45, RZ, 0x7610, R45 ;  /* 0x00007610ff2d7816 */ /* 0x000fe2000000002d */
[----:B0-----:R-:W-:Y:S01]  /*1bb00*/  @!P1 IMAD.MOV.U32 R30, RZ, RZ, R9 ;  /* 0x000000ffff1e9224 */ /* 0x001fe200078e0009 */
[----:B------:R-:W-:Y:S01]  /*1bb10*/  PRMT R47, RZ, 0x7610, R47 ;  /* 0x00007610ff2f7816 */ /* 0x000fe2000000002f */
        /* <DEDUP_REMOVED lines=15> */
[----:B------:R-:W2:Y:S04]  /*1bc10*/  LDL R4, [R1+0x1318] ;  /* 0x0013180001047983 */ /* 0x000ea80000100800 */
[----:B------:R-:W2:Y:S04]  /*1bc20*/  LDL.LU R15, [R1+0x754] ;  /* 0x00075400010f7983 */ /* 0x000ea80000300800 */
[----:B------:R-:W2:Y:S01]  /*1bc30*/  LDL.LU R16, [R1+0x750] ;  /* 0x0007500001107983 */ /* 0x000ea20000300800 */
[----:B------:R-:W-:-:S03]  /*1bc40*/  @!P0 IMAD.MOV.U32 R30, RZ, RZ, R2 ;  /* 0x000000ffff1e8224 */ /* 0x000fc600078e0002 */
        /* <DEDUP_REMOVED lines=11> */
[----:B------:R-:W2:Y:S01]  /*1bd00*/  LDL.LU R29, [R1+0x720] ;  /* 0x00072000011d7983 */ /* 0x000ea20000300800 */
[----:B------:R-:W-:-:S02]  /*1bd10*/  PRMT R49, RZ, 0x7610, R49 ;  /* 0x00007610ff317816 */ /* 0x000fc40000000031 */
[----:B------:R-:W-:Y:S02]  /*1bd20*/  PRMT R51, RZ, 0x7610, R51 ;  /* 0x00007610ff337816 */ /* 0x000fe40000000033 */
[----:B------:R-:W-:Y:S02]  /*1bd30*/  PRMT R53, RZ, 0x7610, R53 ;  /* 0x00007610ff357816 */ /* 0x000fe40000000035 */
[----:B------:R-:W-:Y:S01]  /*1bd40*/  PRMT R55, RZ, 0x7610, R55 ;  /* 0x00007610ff377816 */ /* 0x000fe20000000037 */
[----:B------:R-:W2:Y:S04]  /*1bd50*/  LDL.LU R27, [R1+0x71c] ;  /* 0x00071c00011b7983 */ /* 0x000ea80000300800 */
[----:B------:R0:W2:Y:S01]  /*1bd60*/  @!P0 LDG.E.U16 R49, desc[UR6][R30.64] ;  /* 0x000000061e318981 */ /* 0x0000a2000c1e1500 */
[----:B------:R-:W-:-:S02]  /*1bd70*/  PRMT R57, RZ, 0x7610, R57 ;  /* 0x00007610ff397816 */ /* 0x000fc40000000039 */
[----:B------:R-:W-:Y:S01]  /*1bd80*/  PRMT R61, RZ, 0x7610, R61 ;  /* 0x00007610ff3d7816 */ /* 0x000fe2000000003d */
[----:B------:R-:W2:Y:S01]  /*1bd90*/  LDL.LU R28, [R1+0x718] ;  /* 0x00071800011c7983 */ /* 0x000ea20000300800 */
[----:B0-----:R-:W-:Y:S02]  /*1bda0*/  @!P1 IMAD.MOV.U32 R31, RZ, RZ, R13 ;  /* 0x000000ffff1f9224 */ /* 0x001fe400078e000d */
[----:B------:R-:W-:-:S05]  /*1bdb0*/  @!P1 IMAD.MOV.U32 R30, RZ, RZ, R12 ;  /* 0x000000ffff1e9224 */ /* 0x000fca00078e000c */
[----:B------:R0:W2:Y:S02]  /*1bdc0*/  @!P1 LDG.E.U16 R51, desc[UR6][R30.64] ;  /* 0x000000061e339981 */ /* 0x0000a4000c1e1500 */
[----:B0-----:R-:W-:Y:S02]  /*1bdd0*/  @!P0 IMAD.MOV.U32 R31, RZ, RZ, R11 ;  /* 0x000000ffff1f8224 */ /* 0x001fe400078e000b */
[----:B------:R-:W-:-:S05]  /*1bde0*/  @!P0 IMAD.MOV.U32 R30, RZ, RZ, R10 ;  /* 0x000000ffff1e8224 */ /* 0x000fca00078e000a */
[----:B------:R4:W2:Y:S02]  /*1bdf0*/  @!P0 LDG.E.U16 R53, desc[UR6][R30.64] ;  /* 0x000000061e358981 */ /* 0x0008a4000c1e1500 */
[----:B----4-:R-:W-:Y:S02]  /*1be00*/  @!P1 IMAD.MOV.U32 R30, RZ, RZ, R8 ;  /* 0x000000ffff1e9224 */ /* 0x010fe400078e0008 */
[----:B------:R-:W-:-:S05]  /*1be10*/  @!P1 IMAD.MOV.U32 R31, RZ, RZ, R9 ;  /* 0x000000ffff1f9224 */ /* 0x000fca00078e0009 */
[----:B------:R3:W4:Y:S02]  /*1be20*/  @!P1 LDG.E.U16 R55, desc[UR6][R30.64] ;  /* 0x000000061e379981 */ /* 0x000724000c1e1500 */
[----:B---3--:R-:W-:Y:S02]  /*1be30*/  @!P0 IMAD.MOV.U32 R30, RZ, RZ, R6 ;  /* 0x000000ffff1e8224 */ /* 0x008fe400078e0006 */
[----:B------:R-:W-:-:S05]  /*1be40*/  @!P0 IMAD.MOV.U32 R31, RZ, RZ, R7 ;  /* 0x000000ffff1f8224 */ /* 0x000fca00078e0007 */
[----:B------:R0:W3:Y:S02]  /*1be50*/  @!P0 LDG.E.U16 R57, desc[UR6][R30.64] ;  /* 0x000000061e398981 */ /* 0x0000e4000c1e1500 */
[----:B0-----:R-:W-:Y:S02]  /*1be60*/  @!P1 IMAD.MOV.U32 R31, RZ, RZ, R5 ;  /* 0x000000ffff1f9224 */ /* 0x001fe400078e0005 */
[----:B--2---:R-:W-:Y:S04]  /*1be70*/  STS.U16 [R0+UR4+0xb00], R15 ;  /* 0x000b000f00007988 */ /* 0x004fe80008000404 */
[----:B------:R-:W-:Y:S01]  /*1be80*/  STS.U16 [R0+UR4+0xb40], R16 ;  /* 0x000b401000007988 */ /* 0x000fe20008000404 */
[----:B------:R-:W-:-:S03]  /*1be90*/  @!P1 IMAD.MOV.U32 R30, RZ, RZ, R4 ;  /* 0x000000ffff1e9224 */ /* 0x000fc600078e0004 */
[----:B------:R-:W-:Y:S04]  /*1bea0*/  STS.U16 [R0+UR4+0xb80], R17 ;  /* 0x000b801100007988 */ /* 0x000fe80008000404 */
[----:B------:R-:W-:Y:S04]  /*1beb0*/  STS.U16 [R0+UR4+0xbc0], R2 ;  /* 0x000bc00200007988 */ /* 0x000fe80008000404 */
[----:B------:R-:W-:Y:S04]  /*1bec0*/  STS.U16 [R0+UR4+0xf40], R18 ;  /* 0x000f401200007988 */ /* 0x000fe80008000404 */
[----:B------:R-:W-:Y:S04]  /*1bed0*/  STS.U16 [R0+UR4+0xf00], R19 ;  /* 0x000f001300007988 */ /* 0x000fe80008000404 */
[----:B------:R-:W-:Y:S04]  /*1bee0*/  STS.U16 [R0+UR4+0xfc0], R20 ;  /* 0x000fc01400007988 */ /* 0x000fe80008000404 */
[----:B------:R0:W2:Y:S04]  /*1bef0*/  @!P1 LDG.E.U16 R61, desc[UR6][R30.64] ;  /* 0x000000061e3d9981 */ /* 0x0000a8000c1e1500 */
[----:B------:R-:W-:Y:S04]  /*1bf00*/  STS.U16 [R0+UR4+0xf80], R21 ;  /* 0x000f801500007988 */ /* 0x000fe80008000404 */
[----:B------:R-:W-:Y:S04]  /*1bf10*/  STS.U16 [R0+UR4+0x1300], R22 ;  /* 0x0013001600007988 */ /* 0x000fe80008000404 */
[----:B------:R-:W-:Y:S04]  /*1bf20*/  STS.U16 [R0+UR4+0x1340], R23 ;  /* 0x0013401700007988 */ /* 0x000fe80008000404 */
[----:B------:R-:W-:Y:S04]  /*1bf30*/  STS.U16 [R0+UR4+0x1380], R24 ;  /* 0x0013801800007988 */ /* 0x000fe80008000404 */
[----:B------:R-:W-:Y:S04]  /*1bf40*/  STS.U16 [R0+UR4+0x13c0], R25 ;  /* 0x0013c01900007988 */ /* 0x000fe80008000404 */
[----:B------:R-:W-:Y:S04]  /*1bf50*/  STS.U16 [R0+UR4+0x1740], R26 ;  /* 0x0017401a00007988 */ /* 0x000fe80008000404 */
[----:B------:R-:W4:Y:S04]  /*1bf60*/  LDL.LU R30, [R1+0x714] ;  /* 0x00071400011e7983 */ /* 0x000f280000300800 */
[----:B------:R-:W3:Y:S04]  /*1bf70*/  LDL.LU R31, [R1+0x710] ;  /* 0x00071000011f7983 */ /* 0x000ee80000300800 */
[----:B------:R-:W2:Y:S04]  /*1bf80*/  LDL.LU R4, [R1+0x70c] ;  /* 0x00070c0001047983 */ /* 0x000ea80000300800 */
[----:B------:R-:W2:Y:S04]  /*1bf90*/  LDL.LU R5, [R1+0x708] ;  /* 0x0007080001057983 */ /* 0x000ea80000300800 */
[----:B------:R-:W2:Y:S04]  /*1bfa0*/  LDL.LU R6, [R1+0x704] ;  /* 0x0007040001067983 */ /* 0x000ea80000300800 */
[----:B------:R1:W-:Y:S04]  /*1bfb0*/  STS.U16 [R0+UR4+0x1700], R29 ;  /* 0x0017001d00007988 */ /* 0x0003e80008000404 */
[----:B------:R-:W2:Y:S04]  /*1bfc0*/  LDL.LU R7, [R1+0x700] ;  /* 0x0007000001077983 */ /* 0x000ea80000300800 */
[----:B-1----:R-:W2:Y:S04]  /*1bfd0*/  LDL.LU R29, [R1+0x6fc] ;  /* 0x0006fc00011d7983 */ /* 0x002ea80000300800 */
[----:B------:R-:W2:Y:S04]  /*1bfe0*/  LDL.LU R8, [R1+0x6f8] ;  /* 0x0006f80001087983 */ /* 0x000ea80000300800 */
[----:B------:R1:W-:Y:S04]  /*1bff0*/  STS.U16 [R0+UR4+0x17c0], R27 ;  /* 0x0017c01b00007988 */ /* 0x0003e80008000404 */
[----:B------:R-:W2:Y:S04]  /*1c000*/  LDL.LU R9, [R1+0x6f4] ;  /* 0x0006f40001097983 */ /* 0x000ea80000300800 */
[----:B-1----:R-:W2:Y:S04]  /*1c010*/  LDL.LU R27, [R1+0x6f0] ;  /* 0x0006f000011b7983 */ /* 0x002ea80000300800 */
        /* <DEDUP_REMOVED lines=13> */
[----:B------:R1:W-:Y:S04]  /*1c0f0*/  STS.U16 [R0+UR4+0x1780], R28 ;  /* 0x0017801c00007988 */ /* 0x0003e80008000404 */
[----:B------:R-:W2:Y:S04]  /*1c100*/  LDL.LU R22, [R1+0x6b8] ;  /* 0x0006b80001167983 */ /* 0x000ea80000300800 */
[----:B------:R-:W2:Y:S04]  /*1c110*/  LDL.LU R23, [R1+0x2c8] ;  /* 0x0002c80001177983 */ /* 0x000ea80000300800 */
[----:B------:R-:W2:Y:S04]  /*1c120*/  LDL.LU R24, [R1+0x2c0] ;  /* 0x0002c00001187983 */ /* 0x000ea80000300800 */
[----:B------:R-:W2:Y:S04]  /*1c130*/  LDL.LU R25, [R1+0x2b8] ;  /* 0x0002b80001197983 */ /* 0x000ea80000300800 */
[----:B------:R-:W2:Y:S04]  /*1c140*/  LDL.LU R26, [R1+0x2b0] ;  /* 0x0002b000011a7983 */ /* 0x000ea80000300800 */
[----:B-1----:R-:W2:Y:S04]  /*1c150*/  LDL.LU R28, [R1+0x2a8] ;  /* 0x0002a800011c7983 */ /* 0x002ea80000300800 */
[----:B----4-:R-:W-:Y:S04]  /*1c160*/  STS.U16 [R0+UR4+0x1b00], R30 ;  /* 0x001b001e00007988 */ /* 0x010fe80008000404 */
[----:B---3--:R-:W-:Y:S04]  /*1c170*/  STS.U16 [R0+UR4+0x1b40], R31 ;  /* 0x001b401f00007988 */ /* 0x008fe80008000404 */
[----:B--2---:R-:W-:Y:S04]  /*1c180*/  STS.U16 [R0+UR4+0x1b80], R4 ;  /* 0x001b800400007988 */ /* 0x004fe80008000404 */
[----:B------:R-:W-:Y:S04]  /*1c190*/  STS.U16 [R0+UR4+0x1bc0], R5 ;  /* 0x001bc00500007988 */ /* 0x000fe80008000404 */
[----:B------:R-:W-:Y:S04]  /*1c1a0*/  STS.U16 [R0+UR4+0x1f40], R6 ;  /* 0x001f400600007988 */ /* 0x000fe80008000404 */
[----:B------:R-:W-:Y:S04]  /*1c1b0*/  STS.U16 [R0+UR4+0x1f00], R7 ;  /* 0x001f000700007988 */ /* 0x000fe80008000404 */
[----:B------:R1:W-:Y:S04]  /*1c1c0*/  STS.U16 [R0+UR4+0x1fc0], R29 ;  /* 0x001fc01d00007988 */ /* 0x0003e80008000404 */
[----:B-1----:R-:W2:Y:S04]  /*1c1d0*/  LDL.LU R29, [R1+0x2a0] ;  /* 0x0002a000011d7983 */ /* 0x002ea80000300800 */
[----:B------:R-:W-:Y:S04]  /*1c1e0*/  STS.U16 [R0+UR4+0x1f80], R8 ;  /* 0x001f800800007988 */ /* 0x000fe80008000404 */
[----:B------:R-:W-:Y:S04]  /*1c1f0*/  STS.U16 [R0+UR4+0x2300], R9 ;  /* 0x0023000900007988 */ /* 0x000fe80008000404 */
[----:B------:R1:W-:Y:S04]  /*1c200*/  STS.U16 [R0+UR4+0x2340], R27 ;  /* 0x0023401b00007988 */ /* 0x0003e80008000404 */
        /* <DEDUP_REMOVED lines=12> */
[----:B-1----:R-:W3:Y:S04]  /*1c2d0*/  LDL.LU R27, [R1+0x298] ;  /* 0x00029800011b7983 */ /* 0x002ee80000300800 */
[----:B------:R-:W-:Y:S04]  /*1c2e0*/  STS.U16 [R0+UR4+0x2fc0], R21 ;  /* 0x002fc01500007988 */ /* 0x000fe80008000404 */
[----:B------:R-:W-:Y:S04]  /*1c2f0*/  STS.U16 [R0+UR4+0x2f80], R22 ;  /* 0x002f801600007988 */ /* 0x000fe80008000404 */
[----:B------:R-:W4:Y:S04]  /*1c300*/  LDL.LU R30, [R1+0x290] ;  /* 0x00029000011e7983 */ /* 0x000f280000300800 */
        /* <DEDUP_REMOVED lines=8> */
[----:B------:R1:W-:Y:S04]  /*1c390*/  STS.U16 [R0+UR4+0x3740], R28 ;  /* 0x0037401c00007988 */ /* 0x0003e80008000404 */
[----:B------:R-:W4:Y:S04]  /*1c3a0*/  LDL.LU R7, [R1+0x1b0] ;  /* 0x0001b00001077983 */ /* 0x000f280000300800 */
[----:B-1----:R-:W4:Y:S04]  /*1c3b0*/  LDL.LU R28, [R1+0x1ac] ;  /* 0x0001ac00011c7983 */ /* 0x002f280000300800 */
[----:B------:R-:W4:Y:S04]  /*1c3c0*/  LDL.LU R8, [R1+0x1a8] ;  /* 0x0001a80001087983 */ /* 0x000f280000300800 */
[----:B------:R-:W4:Y:S01]  /*1c3d0*/  LDL.LU R9, [R1+0x1a0] ;  /* 0x0001a00001097983 */ /* 0x000f220000300800 */
[----:B------:R-:W1:Y:S03]  /*1c3e0*/  S2R R3, SR_TID.X ;  /* 0x0000000000037919 */ /* 0x000e660000002100 */
[----:B--2---:R2:W-:Y:S04]  /*1c3f0*/  STS.U16 [R0+UR4+0x3700], R29 ;  /* 0x0037001d00007988 */ /* 0x0045e80008000404 */
[----:B--2---:R-:W2:Y:S04]  /*1c400*/  LDL.LU R29, [R1+0x154] ;  /* 0x00015400011d7983 */ /* 0x004ea80000300800 */
        /* <DEDUP_REMOVED lines=9> */
[----:B-1----:R-:W-:-:S03]  /*1c4a0*/  LOP3.LUT R3, R3, 0x1f, RZ, 0xc0, !PT ;  /* 0x0000001f03037812 */ /* 0x002fc600078ec0ff */
[----:B---3--:R1:W-:Y:S04]  /*1c4b0*/  STS.U16 [R0+UR4+0x37c0], R27 ;  /* 0x0037c01b00007988 */ /* 0x0083e80008000404 */
[----:B------:R-:W3:Y:S04]  /*1c4c0*/  LDL.LU R18, [R1+0xfc] ;  /* 0x0000fc0001127983 */ /* 0x000ee80000300800 */
[----:B------:R-:W3:Y:S04]  /*1c4d0*/  LDL.LU R19, [R1+0xf8] ;  /* 0x0000f80001137983 */ /* 0x000ee80000300800 */
[----:B----4-:R-:W-:Y:S04]  /*1c4e0*/  STS.U16 [R0+UR4+0x3780], R30 ;  /* 0x0037801e00007988 */ /* 0x010fe80008000404 */
[----:B------:R-:W4:Y:S04]  /*1c4f0*/  LDL.LU R20, [R1+0xf4] ;  /* 0x0000f40001147983 */ /* 0x000f280000300800 */
[----:B------:R-:W-:Y:S04]  /*1c500*/  STS.U16 [R0+UR4+0x3b00], R31 ;  /* 0x003b001f00007988 */ /* 0x000fe80008000404 */
[----:B------:R-:W4:Y:S04]  /*1c510*/  LDL.LU R21, [R1+0xf0] ;  /* 0x0000f00001157983 */ /* 0x000f280000300800 */
[----:B------:R-:W-:Y:S04]  /*1c520*/  STS.U16 [R0+UR4+0x3b40], R4 ;  /* 0x003b400400007988 */ /* 0x000fe80008000404 */
[----:B------:R-:W4:Y:S04]  /*1c530*/  LDL.LU R22, [R1+0xec] ;  /* 0x0000ec0001167983 */ /* 0x000f280000300800 */
[----:B------:R-:W-:Y:S01]  /*1c540*/  STS.U16 [R0+UR4+0x3b80], R5 ;  /* 0x003b800500007988 */ /* 0x000fe20008000404 */
[----:B------:R-:W-:-:S03]  /*1c550*/  IMAD.SHL.U32 R3, R3, 0x2, RZ ;  /* 0x0000000203037824 */ /* 0x000fc600078e00ff */
[----:B------:R-:W4:Y:S04]  /*1c560*/  LDL.LU R23, [R1+0xe8] ;  /* 0x0000e80001177983 */ /* 0x000f280000300800 */
[----:B------:R-:W-:Y:S04]  /*1c570*/  STS.U16 [R0+UR4+0x3bc0], R6 ;  /* 0x003bc00600007988 */ /* 0x000fe80008000404 */
[----:B------:R-:W4:Y:S04]  /*1c580*/  LDL.LU R24, [R1+0xe4] ;  /* 0x0000e40001187983 */ /* 0x000f280000300800 */
[----:B------:R-:W-:Y:S04]  /*1c590*/  STS.U16 [R0+UR4+0x3f40], R7 ;  /* 0x003f400700007988 */ /* 0x000fe80008000404 */
[----:B------:R-:W4:Y:S04]  /*1c5a0*/  LDL.LU R25, [R1+0xe0] ;  /* 0x0000e00001197983 */ /* 0x000f280000300800 */
[----:B------:R0:W-:Y:S04]  /*1c5b0*/  STS.U16 [R0+UR4+0x3f00], R28 ;  /* 0x003f001c00007988 */ /* 0x0001e80008000404 */
[----:B------:R-:W4:Y:S04]  /*1c5c0*/  LDL.LU R26, [R1+0xdc] ;  /* 0x0000dc00011a7983 */ /* 0x000f280000300800 */
[----:B------:R-:W-:Y:S04]  /*1c5d0*/  STS.U16 [R0+UR4+0x3fc0], R8 ;  /* 0x003fc00800007988 */ /* 0x000fe80008000404 */
[----:B-1----:R-:W4:Y:S04]  /*1c5e0*/  LDL.LU R27, [R1+0xd8] ;  /* 0x0000d800011b7983 */ /* 0x002f280000300800 */
[----:B------:R-:W-:Y:S04]  /*1c5f0*/  STS.U16 [R0+UR4+0x3f80], R9 ;  /* 0x003f800900007988 */ /* 0x000fe80008000404 */
[----:B0-----:R-:W4:Y:S04]  /*1c600*/  LDL.LU R28, [R1+0xd4] ;  /* 0x0000d400011c7983 */ /* 0x001f280000300800 */
[----:B--2---:R0:W-:Y:S04]  /*1c610*/  STS.U16 [R3+UR4+0x4000], R29 ;  /* 0x0040001d03007988 */ /* 0x0041e80008000404 */
[----:B0-----:R-:W2:Y:S04]  /*1c620*/  LDL.LU R29, [R1+0xd0] ;  /* 0x0000d000011d7983 */ /* 0x001ea80000300800 */
[----:B------:R-:W2:Y:S04]  /*1c630*/  LDL.LU R4, [R1+0xcc] ;  /* 0x0000cc0001047983 */ /* 0x000ea80000300800 */
[----:B------:R-:W2:Y:S04]  /*1c640*/  LDL.LU R5, [R1+0xc8] ;  /* 0x0000c80001057983 */ /* 0x000ea80000300800 */
[----:B------:R-:W2:Y:S04]  /*1c650*/  LDL.LU R6, [R1+0xc4] ;  /* 0x0000c40001067983 */ /* 0x000ea80000300800 */
[----:B------:R-:W2:Y:S04]  /*1c660*/  LDL.LU R7, [R1+0xc0] ;  /* 0x0000c00001077983 */ /* 0x000ea80000300800 */
[----:B------:R-:W2:Y:S04]  /*1c670*/  LDL.LU R8, [R1+0xbc] ;  /* 0x0000bc0001087983 */ /* 0x000ea80000300800 */
[----:B------:R0:W-:Y:S04]  /*1c680*/  STS.U16 [R3+UR4+0x4640], R15 ;  /* 0x0046400f03007988 */ /* 0x0001e80008000404 */
[----:B------:R-:W2:Y:S04]  /*1c690*/  LDL.LU R9, [R1+0xb8] ;  /* 0x0000b80001097983 */ /* 0x000ea80000300800 */
[----:B------:R1:W-:Y:S04]  /*1c6a0*/  STS.U16 [R3+UR4+0x4040], R10 ;  /* 0x0040400a03007988 */ /* 0x0003e80008000404 */
[----:B------:R1:W-:Y:S04]  /*1c6b0*/  STS.U16 [R3+UR4+0x4240], R11 ;  /* 0x0042400b03007988 */ /* 0x0003e80008000404 */
[----:B------:R3:W-:Y:S04]  /*1c6c0*/  STS.U16 [R3+UR4+0x4200], R12 ;  /* 0x0042000c03007988 */ /* 0x0007e80008000404 */
[----:B0-----:R-:W2:Y:S04]  /*1c6d0*/  LDL.LU R15, [R1+0xb4] ;  /* 0x0000b400010f7983 */ /* 0x001ea80000300800 */
[----:B-1----:R-:W2:Y:S04]  /*1c6e0*/  LDL.LU R10, [R1+0xb0] ;  /* 0x0000b000010a7983 */ /* 0x002ea80000300800 */
[----:B------:R-:W2:Y:S04]  /*1c6f0*/  LDL.LU R11, [R1+0x9c] ;  /* 0x00009c00010b7983 */ /* 0x000ea80000300800 */
[----:B---3--:R-:W3:Y:S04]  /*1c700*/  LDL.LU R12, [R1+0x98] ;  /* 0x00009800010c7983 */ /* 0x008ee80000300800 */
[----:B------:R0:W-:Y:S04]  /*1c710*/  STS.U16 [R3+UR4+0x4400], R13 ;  /* 0x0044000d03007988 */ /* 0x0001e80008000404 */
[----:B------:R1:W-:Y:S04]  /*1c720*/  STS.U16 [R3+UR4+0x4440], R14 ;  /* 0x0044400e03007988 */ /* 0x0003e80008000404 */
[----:B------:R1:W-:Y:S04]  /*1c730*/  STS.U16 [R3+UR4+0x4a40], R18 ;  /* 0x004a401203007988 */ /* 0x0003e80008000404 */
[----:B------:R1:W-:Y:S04]  /*1c740*/  STS.U16 [R3+UR4+0x4a00], R19 ;  /* 0x004a001303007988 */ /* 0x0003e80008000404 */
[----:B----4-:R4:W-:Y:S04]  /*1c750*/  STS.U16 [R3+UR4+0x4c00], R20 ;  /* 0x004c001403007988 */ /* 0x0109e80008000404 */
[----:B------:R4:W-:Y:S04]  /*1c760*/  STS.U16 [R3+UR4+0x4c40], R21 ;  /* 0x004c401503007988 */ /* 0x0009e80008000404 */
[----:B0-----:R-:W3:Y:S04]  /*1c770*/  LDL.LU R13, [R1+0x94] ;  /* 0x00009400010d7983 */ /* 0x001ee80000300800 */
[----:B-1----:R-:W3:Y:S04]  /*1c780*/  LDL.LU R14, [R1+0x90] ;  /* 0x00009000010e7983 */ /* 0x002ee80000300800 */
[----:B------:R-:W3:Y:S04]  /*1c790*/  LDL.LU R18, [R1+0x8c] ;  /* 0x00008c0001127983 */ /* 0x000ee80000300800 */
[----:B------:R-:W3:Y:S04]  /*1c7a0*/  LDL.LU R19, [R1+0x88] ;  /* 0x0000880001137983 */ /* 0x000ee80000300800 */
[----:B----4-:R-:W4:Y:S04]  /*1c7b0*/  LDL.LU R20, [R1+0x84] ;  /* 0x0000840001147983 */ /* 0x010f280000300800 */
        /* <DEDUP_REMOVED lines=14> */
[----:B------:R-:W-:Y:S04]  /*1c8a0*/  STS.U16 [R3+UR4+0x4600], R16 ;  /* 0x0046001003007988 */ /* 0x000fe80008000404 */
[----:B0-----:R-:W4:Y:S04]  /*1c8b0*/  LDL.LU R28, [R1+0x64] ;  /* 0x00006400011c7983 */ /* 0x001f280000300800 */
[----:B------:R-:W-:Y:S04]  /*1c8c0*/  STS.U16 [R3+UR4+0x4800], R17 ;  /* 0x0048001103007988 */ /* 0x000fe80008000404 */
[----:B------:R-:W-:Y:S04]  /*1c8d0*/  STS.U16 [R3+UR4+0x4840], R2 ;  /* 0x0048400203007988 */ /* 0x000fe80008000404 */
[----:B--2---:R0:W-:Y:S04]  /*1c8e0*/  STS.U16 [R3+UR4+0x5440], R29 ;  /* 0x0054401d03007988 */ /* 0x0041e80008000404 */
[----:B------:R1:W-:Y:S04]  /*1c8f0*/  STS.U16 [R3+UR4+0x5640], R4 ;  /* 0x0056400403007988 */ /* 0x0003e80008000404 */
[----:B0-----:R-:W2:Y:S04]  /*1c900*/  LDL.LU R29, [R1+0x60] ;  /* 0x00006000011d7983 */ /* 0x001ea80000300800 */
[----:B------:R-:W2:Y:S04]  /*1c910*/  LDL.LU R30, [R1+0x20] ;  /* 0x00002000011e7983 */ /* 0x000ea80000300800 */
[----:B------:R-:W2:Y:S04]  /*1c920*/  LDL.LU R31, [R1+0x14] ;  /* 0x00001400011f7983 */ /* 0x000ea80000300800 */
[----:B------:R-:W2:Y:S04]  /*1c930*/  LDL.LU R16, [R1+0x10] ;  /* 0x0000100001107983 */ /* 0x000ea80000300800 */
[----:B------:R-:W2:Y:S04]  /*1c940*/  LDL.LU R17, [R1+0x4] ;  /* 0x0000040001117983 */ /* 0x000ea80000300800 */
[----:B------:R-:W2:Y:S04]  /*1c950*/  LDL.LU R2, [R1] ;  /* 0x0000000001027983 */ /* 0x000ea80000300800 */
[----:B-1----:R-:W2:Y:S04]  /*1c960*/  LDL.LU R4, [R1+0x1c8c] ;  /* 0x001c8c0001047983 */ /* 0x002ea80000300800 */
        /* <DEDUP_REMOVED lines=8> */
[----:B------:R-:W2:Y:S04]  /*1c9f0*/  LDL.LU R7, [R1+0x1c80] ;  /* 0x001c800001077983 */ /* 0x000ea80000300800 */
[----:B------:R-:W2:Y:S04]  /*1ca00*/  LDL.LU R8, [R1+0x1c7c] ;  /* 0x001c7c0001087983 */ /* 0x000ea80000300800 */
[----:B------:R-:W2:Y:S04]  /*1ca10*/  LDL.LU R9, [R1+0x1c78] ;  /* 0x001c780001097983 */ /* 0x000ea80000300800 */
[----:B------:R-:W2:Y:S04]  /*1ca20*/  LDL.LU R10, [R1+0x1c74] ;  /* 0x001c7400010a7983 */ /* 0x000ea80000300800 */
[----:B------:R0:W-:Y:S04]  /*1ca30*/  STS.U16 [R3+UR4+0x5e40], R11 ;  /* 0x005e400b03007988 */ /* 0x0001e80008000404 */
[----:B------:R1:W-:Y:S04]  /*1ca40*/  STS.U16 [R3+UR4+0x5c00], R15 ;  /* 0x005c000f03007988 */ /* 0x0003e80008000404 */
[----:B---3--:R3:W-:Y:S04]  /*1ca50*/  STS.U16 [R3+UR4+0x5e00], R12 ;  /* 0x005e000c03007988 */ /* 0x0087e80008000404 */
[----:B0-----:R-:W2:Y:S01]  /*1ca60*/  LDL.LU R11, [R1+0x1c70] ;  /* 0x001c7000010b7983 */ /* 0x001ea20000300800 */
[----:B-1----:R-:W-:-:S03]  /*1ca70*/  LOP3.LUT R15, R3, 0x10, RZ, 0x3c, !PT ;  /* 0x00000010030f7812 */ /* 0x002fc600078e3cff */
[----:B---3--:R-:W3:Y:S04]  /*1ca80*/  LDL.LU R12, [R1+0x1c6c] ;  /* 0x001c6c00010c7983 */ /* 0x008ee80000300800 */
[----:B------:R-:W3:Y:S04]  /*1ca90*/  LDL.LU R3, [R1+0x5c] ;  /* 0x00005c0001037983 */ /* 0x000ee80000300800 */
        /* <DEDUP_REMOVED lines=11> */
[----:B------:R-:W4:Y:S04]  /*1cb50*/  LDL.LU R21, [R1+0x1c54] ;  /* 0x001c540001157983 */ /* 0x000f280000300800 */
[----:B------:R0:W-:Y:S04]  /*1cb60*/  STS.U16 [R15+UR4+0x46c0], R22 ;  /* 0x0046c0160f007988 */ /* 0x0001e80008000404 */
        /* <DEDUP_REMOVED lines=12> */
[----:B0-----:R-:W4:Y:S04]  /*1cc30*/  LDL.LU R28, [R1+0x1c38] ;  /* 0x001c3800011c7983 */ /* 0x001f280000300800 */
[----:B--2---:R0:W-:Y:S04]  /*1cc40*/  STS.U16 [R15+UR4+0x4cc0], R29 ;  /* 0x004cc01d0f007988 */ /* 0x0041e80008000404 */
[----:B0-----:R-:W2:Y:S04]  /*1cc50*/  LDL.LU R29, [R1+0x1c34] ;  /* 0x001c3400011d7983 */ /* 0x001ea80000300800 */
[----:B---3--:R-:W-:Y:S04]  /*1cc60*/  STS.U16 [R15+UR4+0x4ec0], R3 ;  /* 0x004ec0030f007988 */ /* 0x008fe80008000404 */
[----:B------:R-:W-:Y:S04]  /*1cc70*/  STS.U16 [R15+UR4+0x4e80], R30 ;  /* 0x004e801e0f007988 */ /* 0x000fe80008000404 */
[----:B------:R-:W-:Y:S04]  /*1cc80*/  STS.U16 [R15+UR4+0x5080], R31 ;  /* 0x0050801f0f007988 */ /* 0x000fe80008000404 */
[----:B------:R0:W-:Y:S04]  /*1cc90*/  STS.U16 [R15+UR4+0x50c0], R16 ;  /* 0x0050c0100f007988 */ /* 0x0001e80008000404 */
[----:B------:R1:W-:Y:S04]  /*1cca0*/  STS.U16 [R15+UR4+0x52c0], R17 ;  /* 0x0052c0110f007988 */ /* 0x0003e80008000404 */
[----:B------:R3:W-:Y:S04]  /*1ccb0*/  STS.U16 [R15+UR4+0x5280], R2 ;  /* 0x005280020f007988 */ /* 0x0007e80008000404 */
[----:B0-----:R-:W4:Y:S04]  /*1ccc0*/  LDL.LU R16, [R1+0x58] ;  /* 0x0000580001107983 */ /* 0x001f280000300800 */
[----:B------:R-:W4:Y:S04]  /*1ccd0*/  LDL.LU R31, [R1+0x54] ;  /* 0x00005400011f7983 */ /* 0x000f280000300800 */
[----:B-1----:R-:W4:Y:S04]  /*1cce0*/  LDL.LU R17, [R1+0x50] ;  /* 0x0000500001117983 */ /* 0x002f280000300800 */
[----:B---3--:R-:W3:Y:S01]  /*1ccf0*/  LDL.LU R2, [R1+0x4c] ;  /* 0x00004c0001027983 */ /* 0x008ee20000300800 */
[----:B------:R-:W0:Y:S03]  /*1cd00*/  S2R R30, SR_TID.X ;  /* 0x00000000001e7919 */ /* 0x000e260000002100 */
[----:B------:R-:W3:Y:S01]  /*1cd10*/  LDL.LU R3, [R1+0xc] ;  /* 0x00000c0001037983 */ /* 0x000ee20000300800 */
[----:B0-----:R-:W-:-:S05]  /*1cd20*/  LOP3.LUT R30, R30, 0x1f, RZ, 0xc0, !PT ;  /* 0x0000001f1e1e7812 */ /* 0x001fca00078ec0ff */
[----:B------:R-:W-:-:S05]  /*1cd30*/  IMAD.SHL.U32 R30, R30, 0x2, RZ ;  /* 0x000000021e1e7824 */ /* 0x000fca00078e00ff */
[----:B------:R-:W-:Y:S01]  /*1cd40*/  LOP3.LUT R30, R30, 0x20, RZ, 0x3c, !PT ;  /* 0x000000201e1e7812 */ /* 0x000fe200078e3cff */
[----:B--2---:R0:W-:Y:S04]  /*1cd50*/  STS.U16 [R15+UR4+0x5480], R29 ;  /* 0x0054801d0f007988 */ /* 0x0041e80008000404 */
[----:B----4-:R1:W-:Y:S04]  /*1cd60*/  STS.U16 [R15+UR4+0x54c0], R28 ;  /* 0x0054c01c0f007988 */ /* 0x0103e80008000404 */
[----:B------:R2:W-:Y:S04]  /*1cd70*/  STS.U16 [R15+UR4+0x56c0], R27 ;  /* 0x0056c01b0f007988 */ /* 0x0005e80008000404 */
[----:B------:R4:W-:Y:S04]  /*1cd80*/  STS.U16 [R15+UR4+0x5680], R26 ;  /* 0x0056801a0f007988 */ /* 0x0009e80008000404 */
[----:B------:R4:W-:Y:S04]  /*1cd90*/  STS.U16 [R15+UR4+0x5880], R25 ;  /* 0x005880190f007988 */ /* 0x0009e80008000404 */
[----:B------:R4:W-:Y:S04]  /*1cda0*/  STS.U16 [R15+UR4+0x58c0], R24 ;  /* 0x0058c0180f007988 */ /* 0x0009e80008000404 */
[----:B0-----:R-:W3:Y:S04]  /*1cdb0*/  LDL.LU R29, [R1+0x18] ;  /* 0x00001800011d7983 */ /* 0x001ee80000300800 */
[----:B-1----:R-:W3:Y:S04]  /*1cdc0*/  LDL.LU R28, [R1+0x1c] ;  /* 0x00001c00011c7983 */ /* 0x002ee80000300800 */
[----:B--2---:R-:W2:Y:S04]  /*1cdd0*/  LDL.LU R27, [R1+0x24] ;  /* 0x00002400011b7983 */ /* 0x004ea80000300800 */
[----:B----4-:R-:W4:Y:S04]  /*1cde0*/  LDL.LU R26, [R1+0x28] ;  /* 0x00002800011a7983 */ /* 0x010f280000300800 */
[----:B------:R-:W2:Y:S04]  /*1cdf0*/  LDL.LU R25, [R1+0x2c] ;  /* 0x00002c0001197983 */ /* 0x000ea80000300800 */
[----:B------:R-:W4:Y:S04]  /*1ce00*/  LDL.LU R24, [R1+0x30] ;  /* 0x0000300001187983 */ /* 0x000f280000300800 */
[----:B------:R0:W-:Y:S04]  /*1ce10*/  STS.U16 [R15+UR4+0x5ac0], R23 ;  /* 0x005ac0170f007988 */ /* 0x0001e80008000404 */
[----:B------:R1:W-:Y:S04]  /*1ce20*/  STS.U16 [R15+UR4+0x5a80], R22 ;  /* 0x005a80160f007988 */ /* 0x0003e80008000404 */
[----:B------:R1:W-:Y:S04]  /*1ce30*/  STS.U16 [R15+UR4+0x5c80], R21 ;  /* 0x005c80150f007988 */ /* 0x0003e80008000404 */
[----:B------:R1:W-:Y:S04]  /*1ce40*/  STS.U16 [R15+UR4+0x5cc0], R20 ;  /* 0x005cc0140f007988 */ /* 0x0003e80008000404 */
[----:B------:R1:W-:Y:S04]  /*1ce50*/  STS.U16 [R15+UR4+0x5ec0], R19 ;  /* 0x005ec0130f007988 */ /* 0x0003e80008000404 */
[----:B------:R1:W-:Y:S04]  /*1ce60*/  STS.U16 [R15+UR4+0x5e80], R18 ;  /* 0x005e80120f007988 */ /* 0x0003e80008000404 */
[----:B0-----:R-:W2:Y:S04]  /*1ce70*/  LDL.LU R23, [R1+0x34] ;  /* 0x0000340001177983 */ /* 0x001ea80000300800 */
[----:B-1----:R-:W4:Y:S04]  /*1ce80*/  LDL.LU R22, [R1+0x38] ;  /* 0x0000380001167983 */ /* 0x002f280000300800 */
[----:B------:R-:W2:Y:S04]  /*1ce90*/  LDL.LU R21, [R1+0x3c] ;  /* 0x00003c0001157983 */ /* 0x000ea80000300800 */
[----:B------:R-:W4:Y:S04]  /*1cea0*/  LDL.LU R20, [R1+0x40] ;  /* 0x0000400001147983 */ /* 0x000f280000300800 */
[----:B------:R-:W2:Y:S04]  /*1ceb0*/  LDL.LU R19, [R1+0x44] ;  /* 0x0000440001137983 */ /* 0x000ea80000300800 */
[----:B------:R-:W4:Y:S04]  /*1cec0*/  LDL.LU R15, [R1+0x1c30] ;  /* 0x001c3000010f7983 */ /* 0x000f280000300800 */
[----:B------:R-:W2:Y:S04]  /*1ced0*/  LDL.LU R18, [R1+0x48] ;  /* 0x0000480001127983 */ /* 0x000ea80000300800 */
[----:B------:R0:W-:Y:S04]  /*1cee0*/  STS.U16 [R30+UR4+0x4100], R16 ;  /* 0x004100101e007988 */ /* 0x0001e80008000404 */
[----:B------:R1:W-:Y:S04]  /*1cef0*/  STS.U16 [R30+UR4+0x4140], R31 ;  /* 0x0041401f1e007988 */ /* 0x0003e80008000404 */
[----:B------:R1:W-:Y:S04]  /*1cf00*/  STS.U16 [R30+UR4+0x4340], R17 ;  /* 0x004340111e007988 */ /* 0x0003e80008000404 */
[----:B---3--:R3:W-:Y:S04]  /*1cf10*/  STS.U16 [R30+UR4+0x4300], R2 ;  /* 0x004300021e007988 */ /* 0x0087e80008000404 */
[----:B0-----:R-:W4:Y:S04]  /*1cf20*/  LDL.LU R16, [R1+0x1c2c] ;  /* 0x001c2c0001107983 */ /* 0x001f280000300800 */
[----:B-1----:R-:W4:Y:S04]  /*1cf30*/  LDL.LU R31, [R1+0x15c] ;  /* 0x00015c00011f7983 */ /* 0x002f280000300800 */
[----:B------:R-:W4:Y:S04]  /*1cf40*/  LDL.LU R17, [R1+0x1c28] ;  /* 0x001c280001117983 */ /* 0x000f280000300800 */
[----:B---3--:R-:W3:Y:S04]  /*1cf50*/  LDL.LU R2, [R1+0x1c24] ;  /* 0x001c240001027983 */ /* 0x008ee80000300800 */
[----:B--2---:R-:W-:Y:S04]  /*1cf60*/  STS.U16 [R30+UR4+0x4500], R18 ;  /* 0x004500121e007988 */ /* 0x004fe80008000404 */
[----:B------:R-:W-:Y:S04]  /*1cf70*/  STS.U16 [R30+UR4+0x4540], R19 ;  /* 0x004540131e007988 */ /* 0x000fe80008000404 */
        /* <DEDUP_REMOVED lines=11> */
[----:B---3--:R0:W-:Y:S04]  /*1d030*/  STS.U16 [R30+UR4+0x5140], R2 ;  /* 0x005140021e007988 */ /* 0x0081e80008000404 */
[----:B0-----:R-:W2:Y:S04]  /*1d040*/  LDL.LU R2, [R1+0x1c20] ;  /* 0x001c200001027983 */ /* 0x001ea80000300800 */
        /* <DEDUP_REMOVED lines=15> */
[----:B--2---:R0:W-:Y:S04]  /*1d140*/  STS.U16 [R0+UR4+0x5f80], R2 ;  /* 0x005f800200007988 */ /* 0x0041e80008000404 */
        /* <DEDUP_REMOVED lines=10> */
[----:B0-----:R-:W0:Y:S03]  /*1d1f0*/  S2R R2, SR_TID.X ;  /* 0x0000000000027919 */ /* 0x001e260000002100 */
        /* <DEDUP_REMOVED lines=12> */
[----:B------:R-:W-:Y:S04]  /*1d2c0*/  STS.U16 [R0+UR4+0x57c0], R45 ;  /* 0x0057c02d00007988 */ /* 0x000fe80008000404 */
[----:B------:R-:W-:Y:S04]  /*1d2d0*/  STS.U16 [R0+UR4+0x5780], R47 ;  /* 0x0057802f00007988 */ /* 0x000fe80008000404 */
[----:B------:R-:W-:Y:S04]  /*1d2e0*/  STS.U16 [R0+UR4+0x5980], R49 ;  /* 0x0059803100007988 */ /* 0x000fe80008000404 */
[----:B------:R-:W-:Y:S04]  /*1d2f0*/  STS.U16 [R0+UR4+0x59c0], R51 ;  /* 0x0059c03300007988 */ /* 0x000fe80008000404 */
[----:B------:R-:W-:Y:S04]  /*1d300*/  STS.U16 [R0+UR4+0x5bc0], R53 ;  /* 0x005bc03500007988 */ /* 0x000fe80008000404 */
[----:B------:R3:W-:Y:S04]  /*1d310*/  STS.U16 [R0+UR4+0x5b80], R55 ;  /* 0x005b803700007988 */ /* 0x0007e80008000404 */
[----:B------:R-:W-:Y:S04]  /*1d320*/  STS.U16 [R0+UR4+0x5d80], R57 ;  /* 0x005d803900007988 */ /* 0x000fe80008000404 */
[----:B------:R-:W-:Y:S01]  /*1d330*/  STS.U16 [R0+UR4+0x5dc0], R61 ;  /* 0x005dc03d00007988 */ /* 0x000fe20008000404 */
[----:B------:R-:W-:Y:S06]  /*1d340*/  BAR.SYNC.DEFER_BLOCKING 0x0 ;  /* 0x0000000000007b1d */ /* 0x000fec0000010000 */
[----:B-1----:R-:W4:Y:S04]  /*1d350*/  LDL.LU.64 R40, [R1+0x5c0] ;  /* 0x0005c00001287983 */ /* 0x002f280000300a00 */
[----:B--2---:R-:W4:Y:S01]  /*1d360*/  LDL.LU.64 R42, [R1+0x5c8] ;  /* 0x0005c800012a7983 */ /* 0x004f220000300a00 */
[----:B---3--:R-:W1:Y:S01]  /*1d370*/  S2R R55, SR_TID.X ;  /* 0x0000000000377919 */ /* 0x008e620000002100 */
[C---:B0-----:R-:W-:Y:S01]  /*1d380*/  LOP3.LUT R3, R2.reuse, 0x7, RZ, 0xc0, !PT ;  /* 0x0000000702037812 */ /* 0x041fe200078ec0ff */
[----:B------:R-:W-:-:S04]  /*1d390*/  IMAD.SHL.U32 R24, R2, 0x2, RZ ;  /* 0x0000000202187824 */ /* 0x000fc800078e00ff */
[----:B------:R-:W-:Y:S01]  /*1d3a0*/  IMAD R3, R3, 0x90, RZ ;  /* 0x0000009003037824 */ /* 0x000fe200078e02ff */
[----:B------:R-:W-:-:S04]  /*1d3b0*/  LOP3.LUT R53, R2, 0x7, RZ, 0xc0, !PT ;  /* 0x0000000702357812 */ /* 0x000fc800078ec0ff */
[----:B------:R-:W-:Y:S01]  /*1d3c0*/  LOP3.LUT R3, R3, 0x30, R24, 0x78, !PT ;  /* 0x0000003003037812 */ /* 0x000fe200078e7818 */
[----:B------:R-:W-:-:S04]  /*1d3d0*/  IMAD R53, R53, 0x110, RZ ;  /* 0x0000011035357824 */ /* 0x000fc800078e02ff */
[----:B------:R-:W0:Y:S04]  /*1d3e0*/  LDSM.16.M88.4 R4, [R3+UR4+0x4000] ;  /* 0x004000040304783b */ /* 0x000e280008000200 */
[----:B------:R-:W2:Y:S04]  /*1d3f0*/  LDSM.16.M88.4 R48, [R3+UR4+0x4400] ;  /* 0x004400040330783b */ /* 0x000ea80008000200 */
[----:B------:R-:W3:Y:S04]  /*1d400*/  LDSM.16.M88.4 R56, [R3+UR4+0x4800] ;  /* 0x004800040338783b */ /* 0x000ee80008000200 */
[----:B------:R-:W3:Y:S01]  /*1d410*/  LDSM.16.M88.4 R8, [R3+UR4+0x4c00] ;  /* 0x004c00040308783b */ /* 0x000ee20008000200 */
[----:B------:R-:W-:-:S03]  /*1d420*/  IMAD.SHL.U32 R52, R2, 0x80, RZ ;  /* 0x0000008002347824 */ /* 0x000fc600078e00ff */
[----:B------:R-:W3:Y:S04]  /*1d430*/  LDSM.16.M88.4 R12, [R3+UR4+0x5000] ;  /* 0x00500004030c783b */ /* 0x000ee80008000200 */
[----:B------:R-:W3:Y:S04]  /*1d440*/  LDSM.16.M88.4 R16, [R3+UR4+0x5400] ;  /* 0x005400040310783b */ /* 0x000ee80008000200 */
[----:B------:R-:W3:Y:S04]  /*1d450*/  LDSM.16.M88.4 R20, [R3+UR4+0x5800] ;  /* 0x005800040314783b */ /* 0x000ee80008000200 */
[----:B------:R-:W3:Y:S01]  /*1d460*/  LDSM.16.M88.4 R24, [R3+UR4+0x5c00] ;  /* 0x005c00040318783b */ /* 0x000ee20008000200 */
[----:B-1----:R-:W-:-:S05]  /*1d470*/  IMAD.SHL.U32 R54, R55, 0x2, RZ ;  /* 0x0000000237367824 */ /* 0x002fca00078e00ff */
[----:B------:R-:W-:-:S04]  /*1d480*/  LOP3.LUT R54, R53, 0x10, R54, 0x78, !PT ;  /* 0x0000001035367812 */ /* 0x000fc800078e7836 */
[----:B------:R-:W-:-:S05]  /*1d490*/  LOP3.LUT R54, R54, 0x800, R52, 0xf8, !PT ;  /* 0x0000080036367812 */ /* 0x000fca00078ef834 */
[----:B------:R-:W1:Y:S04]  /*1d4a0*/  LDSM.16.MT88.4 R36, [R54+UR4+0x80] ;  /* 0x000080043624783b */ /* 0x000e680008004200 */
[----:B------:R-:W-:Y:S04]  /*1d4b0*/  LDSM.16.MT88.4 R32, [R54+UR4] ;  /* 0x000000043620783b */ /* 0x000fe80008004200 */
[----:B0-----:R-:W-:Y:S04]  /*1d4c0*/  STL [R1+0x1ab4], R6 ;  /* 0x001ab40601007387 */ /* 0x001fe80000100800 */
[----:B------:R-:W-:Y:S04]  /*1d4d0*/  STL [R1+0x1ab0], R7 ;  /* 0x001ab00701007387 */ /* 0x000fe80000100800 */
[----:B--2---:R-:W-:Y:S04]  /*1d4e0*/  STL.64 [R1], R48 ;  /* 0x0000003001007387 */ /* 0x004fe80000100a00 */
[----:B------:R-:W-:Y:S04]  /*1d4f0*/  STL.64 [R1+0x8], R50 ;  /* 0x0000083201007387 */ /* 0x000fe80000100a00 */
[----:B---3--:R-:W-:Y:S04]  /*1d500*/  STL [R1+0x1ab8], R58 ;  /* 0x001ab83a01007387 */ /* 0x008fe80000100800 */
        /* <DEDUP_REMOVED lines=9> */
[----:B------:R-:W2:Y:S04]  /*1d5a0*/  LDL.LU.64 R44, [R1+0x280] ;  /* 0x00028000012c7983 */ /* 0x000ea80000300a00 */
[----:B------:R-:W2:Y:S04]  /*1d5b0*/  LDL.LU.64 R46, [R1+0x288] ;  /* 0x00028800012e7983 */ /* 0x000ea80000300a00 */
[----:B------:R-:W-:Y:S04]  /*1d5c0*/  STL [R1+0x1a84], R26 ;  /* 0x001a841a01007387 */ /* 0x000fe80000100800 */
[----:B------:R-:W-:Y:S04]  /*1d5d0*/  STL [R1+0x1a80], R27 ;  /* 0x001a801b01007387 */ /* 0x000fe80000100800 */
[----:B-1----:R-:W-:Y:S04]  /*1d5e0*/  STL.64 [R1+0x1c18], R38 ;  /* 0x001c182601007387 */ /* 0x002fe80000100a00 */
[----:B------:R0:W-:Y:S04]  /*1d5f0*/  STL.64 [R1+0x1c10], R36 ;  /* 0x001c102401007387 */ /* 0x0001e80000100a00 */
[----:B0-----:R-:W3:Y:S04]  /*1d600*/  LDL.LU.64 R36, [R1+0x540] ;  /* 0x0005400001247983 */ /* 0x001ee80000300a00 */
[----:B------:R-:W3:Y:S01]  /*1d610*/  LDL.LU.64 R38, [R1+0x548] ;  /* 0x0005480001267983 */ /* 0x000ee20000300a00 */
[----:B------:R-:W-:-:S05]  /*1d620*/  IMAD.SHL.U32 R60, R55, 0x2, RZ ;  /* 0x00000002373c7824 */ /* 0x000fca00078e00ff */
[----:B------:R-:W-:-:S04]  /*1d630*/  LOP3.LUT R60, R53, 0x10, R60, 0x78, !PT ;  /* 0x00000010353c7812 */ /* 0x000fc800078e783c */
[----:B------:R-:W-:-:S04]  /*1d640*/  LOP3.LUT R60, R60, 0x800, R52, 0xf8, !PT ;  /* 0x000008003c3c7812 */ /* 0x000fc800078ef834 */
[----:B------:R-:W-:-:S05]  /*1d650*/  LOP3.LUT R60, R60, 0x20, RZ, 0x3c, !PT ;  /* 0x000000203c3c7812 */ /* 0x000fca00078e3cff */
[----:B------:R-:W0:Y:S04]  /*1d660*/  LDSM.16.MT88.4 R28, [R60+UR4] ;  /* 0x000000043c1c783b */ /* 0x000e280008004200 */
[----:B------:R-:W-:Y:S04]  /*1d670*/  STL [R1+0x1b28], R54 ;  /* 0x001b283601007387 */ /* 0x000fe80000100800 */
[----:B------:R-:W-:Y:S04]  /*1d680*/  STL [R1+0x1bd0], R55 ;  /* 0x001bd03701007387 */ /* 0x000fe80000100800 */
[----:B------:R-:W-:Y:S04]  /*1d690*/  STL.64 [R1+0x1bc8], R52 ;  /* 0x001bc83401007387 */ /* 0x000fe80000100a00 */
[----:B0-----:R-:W-:Y:S04]  /*1d6a0*/  STL.64 [R1+0x1c08], R30 ;  /* 0x001c081e01007387 */ /* 0x001fe80000100a00 */
[----:B------:R-:W-:Y:S01]  /*1d6b0*/  STL.64 [R1+0x1c00], R28 ;  /* 0x001c001c01007387 */ /* 0x000fe20000100a00 */
[----:B----4-:R-:W-:-:S15]  /*1d6c0*/  HMMA.16816.F32.BF16 R40, R32, R4, R40 ;  /* 0x000000042028723c */ /* 0x010fde0000041828 */
[----:B------:R-:W-:-:S08]  /*1d6d0*/  NOP ;  /* 0x0000000000007918 */ /* 0x000fd00000000000 */
[----:B------:R0:W-:Y:S01]  /*1d6e0*/  STL.64 [R1+0x2d0], R40 ;  /* 0x0002d02801007387 */ /* 0x0001e20000100a00 */
[----:B------:R-:W-:Y:S02]  /*1d6f0*/  IMAD.MOV.U32 R58, RZ, RZ, R42 ;  /* 0x000000ffff3a7224 */ /* 0x000fe400078e002a */
[----:B------:R-:W-:Y:S01]  /*1d700*/  IMAD.MOV.U32 R6, RZ, RZ, R43 ;  /* 0x000000ffff067224 */ /* 0x000fe200078e002b */
[----:B0-----:R-:W4:Y:S04]  /*1d710*/  LDL.LU.64 R40, [R1+0x270] ;  /* 0x0002700001287983 */ /* 0x001f280000300a00 */
[----:B------:R-:W4:Y:S04]  /*1d720*/  LDL.LU.64 R42, [R1+0x278] ;  /* 0x00027800012a7983 */ /* 0x000f280000300a00 */
[----:B------:R-:W-:Y:S04]  /*1d730*/  STL [R1+0x1ac0], R58 ;  /* 0x001ac03a01007387 */ /* 0x000fe80000100800 */
[----:B------:R-:W-:Y:S01]  /*1d740*/  STL [R1+0x1abc], R6 ;  /* 0x001abc0601007387 */ /* 0x000fe20000100800 */
[----:B---3--:R-:W-:-:S15]  /*1d750*/  HMMA.16816.F32.BF16 R28, R32, R48, R36 ;  /* 0x00000030201c723c */ /* 0x008fde0000041824 */
[----:B------:R-:W-:-:S08]  /*1d760*/  NOP ;  /* 0x0000000000007918 */ /* 0x000fd00000000000 */
[----:B------:R2:W-:Y:S04]  /*1d770*/  STL.64 [R1+0x2c0], R28 ;  /* 0x0002c01c01007387 */ /* 0x0005e80000100a00 */
[----:B------:R-:W3:Y:S04]  /*1d780*/  LDL.LU.64 R36, [R1+0x250] ;  /* 0x0002500001247983 */ /* 0x000ee80000300a00 */
[----:B------:R-:W3:Y:S01]  /*1d790*/  LDL.LU.64 R38, [R1+0x258] ;  /* 0x0002580001267983 */ /* 0x000ee20000300a00 */
[----:B------:R-:W-:Y:S02]  /*1d7a0*/  IMAD.MOV.U32 R22, RZ, RZ, R30 ;  /* 0x000000ffff167224 */ /* 0x000fe400078e001e */
[----:B------:R-:W-:-:S02]  /*1d7b0*/  IMAD.MOV.U32 R23, RZ, RZ, R31 ;  /* 0x000000ffff177224 */ /* 0x000fc400078e001f */
[----:B--2---:R-:W-:-:S15]  /*1d7c0*/  HMMA.16816.F32.BF16 R28, R32, R56, R44 ;  /* 0x00000038201c723c */ /* 0x004fde000004182c */
[----:B------:R-:W-:-:S08]  /*1d7d0*/  NOP ;  /* 0x0000000000007918 */ /* 0x000fd00000000000 */
[----:B------:R0:W-:Y:S01]  /*1d7e0*/  STL.64 [R1+0x2b0], R28 ;  /* 0x0002b01c01007387 */ /* 0x0001e20000100a00 */
[----:B------:R-:W-:-:S03]  /*1d7f0*/  IMAD.MOV.U32 R3, RZ, RZ, R31 ;  /* 0x000000ffff037224 */ /* 0x000fc600078e001f */
[----:B------:R1:W-:Y:S04]  /*1d800*/  STL [R1+0x2b8], R30 ;  /* 0x0002b81e01007387 */ /* 0x0003e80000100800 */
[----:B0-----:R-:W2:Y:S04]  /*1d810*/  LDL.LU.64 R28, [R1+0x230] ;  /* 0x00023000011c7983 */ /* 0x001ea80000300a00 */
[----:B-1----:R-:W2:Y:S04]  /*1d820*/  LDL.LU.64 R30, [R1+0x238] ;  /* 0x00023800011e7983 */ /* 0x002ea80000300a00 */
[----:B------:R-:W-:Y:S01]  /*1d830*/  STL [R1+0x1b20], R3 ;  /* 0x001b200301007387 */ /* 0x000fe20000100800 */
[----:B------:R-:W-:Y:S01]  /*1d840*/  IMAD.MOV.U32 R7, RZ, RZ, R49 ;  /* 0x000000ffff077224 */ /* 0x000fe200078e0031 */
[----:B----4-:R-:W-:-:S15]  /*1d850*/  HMMA.16816.F32.BF16 R40, R32, R8, R40 ;  /* 0x000000082028723c */ /* 0x010fde0000041828 */
[----:B------:R-:W-:-:S08]  /*1d860*/  NOP ;  /* 0x0000000000007918 */ /* 0x000fd00000000000 */
[----:B------:R-:W-:Y:S01]  /*1d870*/  STL.64 [R1+0x2a8], R42 ;  /* 0x0002a82a01007387 */ /* 0x000fe20000100a00 */
[----:B------:R-:W-:Y:S02]  /*1d880*/  IMAD.MOV.U32 R58, RZ, RZ, R40 ;  /* 0x000000ffff3a7224 */ /* 0x000fe400078e0028 */
[----:B------:R-:W-:Y:S02]  /*1d890*/  IMAD.MOV.U32 R6, RZ, RZ, R41 ;  /* 0x000000ffff067224 */ /* 0x000fe400078e0029 */
[----:B------:R-:W0:Y:S04]  /*1d8a0*/  LDSM.16.MT88.4 R40, [R60+UR4+0x80] ;  /* 0x000080043c28783b */ /* 0x000e280008004200 */
[----:B------:R-:W-:Y:S04]  /*1d8b0*/  STL [R1+0x1b24], R58 ;  /* 0x001b243a01007387 */ /* 0x000fe80000100800 */
[----:B0-----:R-:W-:Y:S04]  /*1d8c0*/  STL.64 [R1+0x1be0], R42 ;  /* 0x001be02a01007387 */ /* 0x001fe80000100a00 */
[----:B------:R0:W-:Y:S04]  /*1d8d0*/  STL.64 [R1+0x1bd8], R40 ;  /* 0x001bd82801007387 */ /* 0x0001e80000100a00 */
[----:B------:R-:W4:Y:S04]  /*1d8e0*/  LDL.LU.64 R44, [R1+0x210] ;  /* 0x00021000012c7983 */ /* 0x000f280000300a00 */
[----:B------:R-:W4:Y:S01]  /*1d8f0*/  LDL.LU.64 R46, [R1+0x218] ;  /* 0x00021800012e7983 */ /* 0x000f220000300a00 */
[----:B---3--:R-:W-:Y:S01]  /*1d900*/  HMMA.16816.F32.BF16 R36, R32, R12, R36 ;  /* 0x0000000c2024723c */ /* 0x008fe20000041824 */
[----:B0-----:R-:W-:-:S15]  /*1d910*/  IMAD.MOV.U32 R41, RZ, RZ, R7 ;  /* 0x000000ffff297224 */ /* 0x001fde00078e0007 */
[----:B------:R-:W-:-:S07]  /*1d920*/  NOP ;  /* 0x0000000000007918 */ /* 0x000fce0000000000 */
[----:B------:R0:W-:Y:S01]  /*1d930*/  STL.64 [R1+0x298], R38 ;  /* 0x0002982601007387 */ /* 0x0001e20000100a00 */
[----:B------:R-:W-:Y:S02]  /*1d940*/  IMAD.MOV.U32 R7, RZ, RZ, R36 ;  /* 0x000000ffff077224 */ /* 0x000fe400078e0024 */
[----:B------:R-:W-:Y:S02]  /*1d950*/  IMAD.MOV.U32 R59, RZ, RZ, R37 ;  /* 0x000000ffff3b7224 */ /* 0x000fe400078e0025 */
[----:B------:R-:W3:Y:S04]  /*1d960*/  LDL.LU.64 R36, [R1+0x130] ;  /* 0x0001300001247983 */ /* 0x000ee80000300a00 */
[----:B0-----:R-:W3:Y:S01]  /*1d970*/  LDL.LU.64 R38, [R1+0x138] ;  /* 0x0001380001267983 */ /* 0x001ee20000300a00 */
[----:B--2---:R-:W-:Y:S01]  /*1d980*/  HMMA.16816.F32.BF16 R28, R32, R16, R28 ;  /* 0x00000010201c723c */ /* 0x004fe2000004181c */
[----:B------:R-:W-:-:S04]  /*1d990*/  IMAD.MOV.U32 R10, RZ, RZ, R48 ;  /* 0x000000ffff0a7224 */ /* 0x000fc800078e0030 */
[----:B------:R-:W-:Y:S02]  /*1d9a0*/  IMAD.MOV.U32 R40, RZ, RZ, R10 ;  /* 0x000000ffff287224 */ /* 0x000fe400078e000a */
[----:B------:R-:W-:Y:S02]  /*1d9b0*/  IMAD.MOV.U32 R2, RZ, RZ, R50 ;  /* 0x000000ffff027224 */ /* 0x000fe400078e0032 */
[----:B------:R-:W-:-:S14]  /*1d9c0*/  IMAD.MOV.U32 R0, RZ, RZ, R51 ;  /* 0x000000ffff007224 */ /* 0x000fdc00078e0033 */
[----:B------:R0:W-:Y:S01]  /*1d9d0*/  STL.64 [R1+0x280], R28 ;  /* 0x0002801c01007387 */ /* 0x0001e20000100a00 */
[----:B------:R-:W-:Y:S02]  /*1d9e0*/  IMAD.MOV.U32 R10, RZ, RZ, R30 ;  /* 0x000000ffff0a7224 */ /* 0x000fe400078e001e */
[----:B------:R-:W-:Y:S01]  /*1d9f0*/  IMAD.MOV.U32 R11, RZ, RZ, R31 ;  /* 0x000000ffff0b7224 */ /* 0x000fe200078e001f */
[----:B0-----:R-:W2:Y:S04]  /*1da00*/  LDL.LU.64 R28, [R1+0x590] ;  /* 0x00059000011c7983 */ /* 0x001ea80000300a00 */
[----:B------:R-:W2:Y:S04]  /*1da10*/  LDL.LU.64 R30, [R1+0x598] ;  /* 0x00059800011e7983 */ /* 0x000ea80000300a00 */
[----:B------:R-:W2:Y:S04]  /*1da20*/  LDL.LU.64 R52, [R1+0x4a0] ;  /* 0x0004a00001347983 */ /* 0x000ea80000300a00 */
[----:B------:R-:W2:Y:S04]  /*1da30*/  LDL.LU.64 R54, [R1+0x4a8] ;  /* 0x0004a80001367983 */ /* 0x000ea80000300a00 */
[----:B------:R-:W2:Y:S04]  /*1da40*/  LDL.LU.64 R48, [R1+0x260] ;  /* 0x0002600001307983 */ /* 0x000ea80000300a00 */
[----:B------:R-:W2:Y:S04]  /*1da50*/  LDL.LU.64 R50, [R1+0x268] ;  /* 0x0002680001327983 */ /* 0x000ea80000300a00 */
[----:B------:R-:W-:Y:S04]  /*1da60*/  STL [R1+0x1aa8], R10 ;  /* 0x001aa80a01007387 */ /* 0x000fe80000100800 */
[----:B------:R-:W-:Y:S01]  /*1da70*/  STL [R1+0x1aa4], R11 ;  /* 0x001aa40b01007387 */ /* 0x000fe20000100800 */
[----:B----4-:R-:W-:-:S15]  /*1da80*/  HMMA.16816.F32.BF16 R44, R32, R20, R44 ;  /* 0x00000014202c723c */ /* 0x010fde000004182c */
[----:B------:R-:W-:-:S08]  /*1da90*/  NOP ;  /* 0x0000000000007918 */ /* 0x000fd00000000000 */
[----:B------:R0:W-:Y:S01]  /*1daa0*/  STL.64 [R1+0x270], R44 ;  /* 0x0002702c01007387 */ /* 0x0001e20000100a00 */
[----:B------:R-:W-:Y:S02]  /*1dab0*/  IMAD.MOV.U32 R14, RZ, RZ, R46 ;  /* 0x000000ffff0e7224 */ /* 0x000fe400078e002e */
[----:B------:R-:W-:Y:S01]  /*1dac0*/  IMAD.MOV.U32 R15, RZ, RZ, R47 ;  /* 0x000000ffff0f7224 */ /* 0x000fe200078e002f */
[----:B0-----:R-:W4:Y:S04]  /*1dad0*/  LDL.LU.64 R44, [R1+0x240] ;  /* 0x00024000012c7983 */ /* 0x001f280000300a00 */
[----:B------:R-:W4:Y:S01]  /*1dae0*/  LDL.LU.64 R46, [R1+0x248] ;  /* 0x00024800012e7983 */ /* 0x000f220000300a00 */
[----:B---3--:R-:W-:Y:S03]  /*1daf0*/  HMMA.16816.F32.BF16 R32, R32, R24, R36 ;  /* 0x000000182020723c */ /* 0x008fe60000041824 */
[----:B------:R-:W2:Y:S04]  /*1db00*/  LDL.LU.64 R38, [R1+0x1c18] ;  /* 0x001c180001267983 */ /* 0x000ea80000300a00 */
[----:B------:R-:W2:-:S15]  /*1db10*/  LDL.LU.64 R36, [R1+0x1c10] ;  /* 0x001c100001247983 */ /* 0x000e9e0000300a00 */
[----:B------:R-:W-:-:S01]  /*1db20*/  NOP ;  /* 0x0000000000007918 */ /* 0x000fc20000000000 */
[----:B------:R0:W-:Y:S01]  /*1db30*/  STL.64 [R1+0x108], R34 ;  /* 0x0001082201007387 */ /* 0x0001e20000100a00 */
[----:B------:R-:W-:Y:S02]  /*1db40*/  IMAD.MOV.U32 R10, RZ, RZ, R32 ;  /* 0x000000ffff0a7224 */ /* 0x000fe400078e0020 */
[----:B------:R-:W-:Y:S02]  /*1db50*/  IMAD.MOV.U32 R11, RZ, RZ, R33 ;  /* 0x000000ffff0b7224 */ /* 0x000fe400078e0021 */
[----:B------:R-:W3:Y:S04]  /*1db60*/  LDL.LU.64 R32, [R1+0x510] ;  /* 0x0005100001207983 */ /* 0x000ee80000300a00 */
[----:B0-----:R-:W3:Y:S01]  /*1db70*/  LDL.LU.64 R34, [R1+0x518] ;  /* 0x0005180001227983 */ /* 0x001ee20000300a00 */
[C---:B--2---:R-:W-:Y:S06]  /*1db80*/  HMMA.16816.F32.BF16 R28, R36.reuse, R4, R28 ;  /* 0x00000004241c723c */ /* 0x044fec000004181c */
[----:B---3--:R-:W-:-:S15]  /*1db90*/  HMMA.16816.F32.BF16 R32, R36, R40, R32 ;  /* 0x000000282420723c */ /* 0x008fde0000041820 */
[----:B------:R-:W-:-:S02]  /*1dba0*/  NOP ;  /* 0x0000000000007918 */ /* 0x000fc40000000000 */
[----:B------:R-:W-:Y:S04]  /*1dbb0*/  STL.64 [R1+0x1b0], R28 ;  /* 0x0001b01c01007387 */ /* 0x000fe80000100a00 */
[----:B------:R0:W-:Y:S04]  /*1dbc0*/  STL.64 [R1+0x1b8], R30 ;  /* 0x0001b81e01007387 */ /* 0x0001e80000100a00 */
[----:B0-----:R-:W2:Y:S04]  /*1dbd0*/  LDL.LU.64 R30, [R1+0x1c08] ;  /* 0x001c0800011e7983 */ /* 0x001ea80000300a00 */
[----:B------:R-:W2:Y:S04]  /*1dbe0*/  LDL.LU.64 R28, [R1+0x1c00] ;  /* 0x001c0000011c7983 */ /* 0x000ea80000300a00 */
[----:B------:R-:W-:Y:S04]  /*1dbf0*/  STL.64 [R1+0x1a0], R32 ;  /* 0x0001a02001007387 */ /* 0x000fe80000100a00 */
[----:B------:R0:W-:Y:S01]  /*1dc00*/  STL [R1+0x1a8], R34 ;  /* 0x0001a82201007387 */ /* 0x0001e20000100800 */
[----:B------:R-:W-:-:S02]  /*1dc10*/  IMAD.MOV.U32 R18, RZ, RZ, R35 ;  /* 0x000000ffff127224 */ /* 0x000fc400078e0023 */
[C---:B0-----:R-:W-:Y:S01]  /*1dc20*/  HMMA.16816.F32.BF16 R32, R36.reuse, R56, R52 ;  /* 0x000000382420723c */ /* 0x041fe20000041834 */
[----:B------:R-:W-:Y:S04]  /*1dc30*/  STL.64 [R1+0x1bf8], R40 ;  /* 0x001bf82801007387 */ /* 0x000fe80000100a00 */
[----:B------:R-:W-:Y:S04]  /*1dc40*/  STL [R1+0x1a90], R18 ;  /* 0x001a901201007387 */ /* 0x000fe80000100800 */
[----:B------:R-:W-:Y:S04]  /*1dc50*/  STL [R1+0x1bf0], R59 ;  /* 0x001bf03b01007387 */ /* 0x000fe80000100800 */
[----:B------:R-:W-:Y:S10]  /*1dc60*/  STL.64 [R1+0x1be8], R56 ;  /* 0x001be83801007387 */ /* 0x000ff40000100a00 */
[----:B------:R-:W-:Y:S04]  /*1dc70*/  STL.64 [R1+0x190], R32 ;  /* 0x0001902001007387 */ /* 0x000fe80000100a00 */
[----:B------:R0:W-:Y:S02]  /*1dc80*/  STL.64 [R1+0x198], R34 ;  /* 0x0001982201007387 */ /* 0x0001e40000100a00 */
[----:B0-----:R-:W-:-:S15]  /*1dc90*/  HMMA.16816.F32.BF16 R32, R36, R8, R48 ;  /* 0x000000082420723c */ /* 0x001fde0000041830 */
[----:B------:R-:W-:-:S08]  /*1dca0*/  NOP ;  /* 0x0000000000007918 */ /* 0x000fd00000000000 */
[----:B------:R4:W-:Y:S01]  /*1dcb0*/  STL [R1+0x184], R33 ;  /* 0x0001842101007387 */ /* 0x0009e20000100800 */
[----:B------:R-:W-:Y:S02]  /*1dcc0*/  IMAD.MOV.U32 R19, RZ, RZ, R32 ;  /* 0x000000ffff137224 */ /* 0x000fe400078e0020 */
[----:B------:R-:W-:Y:S02]  /*1dcd0*/  IMAD.MOV.U32 R26, RZ, RZ, R34 ;  /* 0x000000ffff1a7224 */ /* 0x000fe400078e0022 */
[----:B------:R-:W-:Y:S02]  /*1dce0*/  IMAD.MOV.U32 R27, RZ, RZ, R35 ;  /* 0x000000ffff1b7224 */ /* 0x000fe400078e0023 */
[----:B----4-:R-:W-:-:S15]  /*1dcf0*/  HMMA.16816.F32.BF16 R32, R36, R12, R44 ;  /* 0x0000000c2420723c */ /* 0x010fde000004182c */
[----:B------:R-:W-:-:S08]  /*1dd00*/  NOP ;  /* 0x0000000000007918 */ /* 0x000fd00000000000 */
[----:B------:R-:W-:Y:S04]  /*1dd10*/  STL [R1+0x170], R32 ;  /* 0x0001702001007387 */ /* 0x000fe80000100800 */
[----:B------:R-:W-:Y:S04]  /*1dd20*/  STL.64 [R1+0x178], R34 ;  /* 0x0001782201007387 */ /* 0x000fe80000100a00 */
[----:B------:R-:W3:Y:S04]  /*1dd30*/  LDL.LU.64 R52, [R1+0x220] ;  /* 0x0002200001347983 */ /* 0x000ee80000300a00 */
[----:B------:R-:W3:Y:S04]  /*1dd40*/  LDL.LU.64 R54, [R1+0x228] ;  /* 0x0002280001367983 */ /* 0x000ee80000300a00 */
[----:B------:R-:W4:Y:S04]  /*1dd50*/  LDL.LU.64 R48, [R1+0x140] ;  /* 0x0001400001307983 */ /* 0x000f280000300a00 */
[----:B------:R-:W4:Y:S04]  /*1dd60*/  LDL.LU.64 R50, [R1+0x148] ;  /* 0x0001480001327983 */ /* 0x000f280000300a00 */
[----:B------:R-:W2:Y:S04]  /*1dd70*/  LDL.LU.64 R44, [R1+0xa0] ;  /* 0x0000a000012c7983 */ /* 0x000ea80000300a00 */
[----:B------:R-:W2:Y:S04]  /*1dd80*/  LDL.LU.64 R46, [R1+0xa8] ;  /* 0x0000a800012e7983 */ /* 0x000ea80000300a00 */
[----:B------:R-:W2:Y:S04]  /*1dd90*/  LDL.LU.64 R40, [R1+0x5b0] ;  /* 0x0005b00001287983 */ /* 0x000ea80000300a00 */
[----:B------:R-:W2:Y:S01]  /*1dda0*/  LDL.LU.64 R42, [R1+0x5b8] ;  /* 0x0005b800012a7983 */ /* 0x000ea20000300a00 */
[----:B------:R-:W0:Y:S01]  /*1ddb0*/  S2R R3, SR_TID.X ;  /* 0x0000000000037919 */ /* 0x000e220000002100 */
[----:B------:R-:W-:-:S02]  /*1ddc0*/  IMAD.MOV.U32 R18, RZ, RZ, R33 ;  /* 0x000000ffff127224 */ /* 0x000fc400078e0021 */
[----:B------:R-:W2:Y:S01]  /*1ddd0*/  LDL.LU.64 R56, [R1+0x530] ;  /* 0x0005300001387983 */ /* 0x000ea20000300a00 */
[C---:B0-----:R-:W-:Y:S01]  /*1dde0*/  LOP3.LUT R58, R3.reuse, 0x7, RZ, 0xc0, !PT ;  /* 0x00000007033a7812 */ /* 0x041fe200078ec0ff */
[C---:B------:R-:W-:Y:S02]  /*1ddf0*/  IMAD.SHL.U32 R61, R3.reuse, 0x80, RZ ;  /* 0x00000080033d7824 */ /* 0x040fe400078e00ff */
[----:B------:R-:W-:Y:S02]  /*1de00*/  IMAD.SHL.U32 R3, R3, 0x2, RZ ;  /* 0x0000000203037824 */ /* 0x000fe400078e00ff */
[----:B------:R-:W-:-:S05]  /*1de10*/  IMAD R58, R58, 0x110, RZ ;  /* 0x000001103a3a7824 */ /* 0x000fca00078e02ff */
[----:B------:R-:W-:Y:S02]  /*1de20*/  LOP3.LUT R3, R58, 0x10, R3, 0x78, !PT ;  /* 0x000000103a037812 */ /* 0x000fe400078e7803 */
[----:B------:R-:W2:Y:S02]  /*1de30*/  LDL.LU.64 R58, [R1+0x538] ;  /* 0x00053800013a7983 */ /* 0x000ea40000300a00 */
[----:B------:R-:W-:-:S04]  /*1de40*/  LOP3.LUT R3, R3, 0x800, R61, 0xf8, !PT ;  /* 0x0000080003037812 */ /* 0x000fc800078ef83d */
[----:B------:R-:W-:-:S05]  /*1de50*/  LOP3.LUT R3, R3, 0x40, RZ, 0x3c, !PT ;  /* 0x0000004003037812 */ /* 0x000fca00078e3cff */
[----:B------:R-:W0:Y:S04]  /*1de60*/  LDSM.16.MT88.4 R32, [R3+UR4] ;  /* 0x000000040320783b */ /* 0x000e280008004200 */
[----:B0-----:R-:W-:Y:S04]  /*1de70*/  STL.64 [R1+0x1ba0], R34 ;  /* 0x001ba02201007387 */ /* 0x001fe80000100a00 */
[----:B------:R0:W-:Y:S04]  /*1de80*/  STL.64 [R1+0x1b98], R32 ;  /* 0x001b982001007387 */ /* 0x0001e80000100a00 */
[----:B0-----:R-:W2:Y:S04]  /*1de90*/  LDL.LU.64 R32, [R1+0x4d0] ;  /* 0x0004d00001207983 */ /* 0x001ea80000300a00 */
[----:B------:R-:W2:Y:S01]  /*1dea0*/  LDL.LU.64 R34, [R1+0x4d8] ;  /* 0x0004d80001227983 */ /* 0x000ea20000300a00 */
[C---:B---3--:R-:W-:Y:S06]  /*1deb0*/  HMMA.16816.F32.BF16 R52, R36.reuse, R16, R52 ;  /* 0x000000102434723c */ /* 0x048fec0000041834 */
[C---:B----4-:R-:W-:Y:S06]  /*1dec0*/  HMMA.16816.F32.BF16 R48, R36.reuse, R20, R48 ;  /* 0x000000142430723c */ /* 0x050fec0000041830 */
[----:B--2---:R-:W-:Y:S01]  /*1ded0*/  HMMA.16816.F32.BF16 R44, R36, R24, R44 ;  /* 0x00000018242c723c */ /* 0x004fe2000004182c */
[----:B------:R-:W0:Y:S05]  /*1dee0*/  LDSM.16.MT88.4 R36, [R3+UR4+0x80] ;  /* 0x000080040324783b */ /* 0x000e2a0008004200 */
[C---:B------:R-:W-:Y:S05]  /*1def0*/  HMMA.16816.F32.BF16 R40, R28.reuse, R4, R40 ;  /* 0x000000041c28723c */ /* 0x040fea0000041828 */
[----:B------:R1:W-:Y:S04]  /*1df00*/  STL.64 [R1+0x160], R52 ;  /* 0x0001603401007387 */ /* 0x0003e80000100a00 */
[----:B------:R2:W-:Y:S04]  /*1df10*/  STL.64 [R1+0x168], R54 ;  /* 0x0001683601007387 */ /* 0x0005e80000100a00 */
[----:B-1----:R-:W3:Y:S04]  /*1df20*/  LDL.LU.64 R52, [R1+0x460] ;  /* 0x0004600001347983 */ /* 0x002ee80000300a00 */
[----:B--2---:R-:W3:Y:S04]  /*1df30*/  LDL.LU.64 R54, [R1+0x468] ;  /* 0x0004680001367983 */ /* 0x004ee80000300a00 */
[----:B------:R1:W-:Y:S04]  /*1df40*/  STL.64 [R1+0x150], R48 ;  /* 0x0001503001007387 */ /* 0x0003e80000100a00 */
[----:B------:R2:W-:Y:S04]  /*1df50*/  STL.64 [R1+0x158], R50 ;  /* 0x0001583201007387 */ /* 0x0005e80000100a00 */
[----:B-1----:R-:W4:Y:S04]  /*1df60*/  LDL.LU.64 R48, [R1+0x3e0] ;  /* 0x0003e00001307983 */ /* 0x002f280000300a00 */
[----:B------:R1:W-:Y:S04]  /*1df70*/  STL.64 [R1+0xa0], R44 ;  /* 0x0000a02c01007387 */ /* 0x0003e80000100a00 */
[----:B------:R0:W-:Y:S04]  /*1df80*/  STL.64 [R1+0xa8], R46 ;  /* 0x0000a82e01007387 */ /* 0x0001e80000100a00 */
[----:B--2---:R-:W4:Y:S04]  /*1df90*/  LDL.LU.64 R50, [R1+0x3e8] ;  /* 0x0003e80001327983 */ /* 0x004f280000300a00 */
[----:B-1----:R-:W2:Y:S04]  /*1dfa0*/  LDL.LU.64 R44, [R1+0x1e0] ;  /* 0x0001e000012c7983 */ /* 0x002ea80000300a00 */
[----:B0-----:R-:W2:Y:S04]  /*1dfb0*/  LDL.LU.64 R46, [R1+0x1e8] ;  /* 0x0001e800012e7983 */ /* 0x001ea80000300a00 */
[----:B------:R-:W-:Y:S04]  /*1dfc0*/  STL.64 [R1+0x1b60], R38 ;  /* 0x001b602601007387 */ /* 0x000fe80000100a00 */
[----:B------:R0:W-:Y:S04]  /*1dfd0*/  STL.64 [R1+0x1b58], R36 ;  /* 0x001b582401007387 */ /* 0x0001e80000100a00 */
[----:B0-----:R-:W4:Y:S04]  /*1dfe0*/  LDL.LU.64 R36, [R1+0x420] ;  /* 0x0004200001247983 */ /* 0x001f280000300a00 */
[----:B------:R-:W4:Y:S04]  /*1dff0*/  LDL.LU.64 R38, [R1+0x428] ;  /* 0x0004280001267983 */ /* 0x000f280000300a00 */
[----:B------:R0:W-:Y:S04]  /*1e000*/  STL.64 [R1+0x260], R40 ;  /* 0x0002602801007387 */ /* 0x0001e80000100a00 */
[----:B------:R1:W-:Y:S04]  /*1e010*/  STL.64 [R1+0x268], R42 ;  /* 0x0002682a01007387 */ /* 0x0003e80000100a00 */
[----:B0-----:R-:W1:Y:S02]  /*1e020*/  LDL.LU.64 R40, [R1+0x1bf8] ;  /* 0x001bf80001287983 */ /* 0x001e640000300a00 */
[C---:B-1----:R-:W-:Y:S02]  /*1e030*/  HMMA.16816.F32.BF16 R40, R28.reuse, R40, R56 ;  /* 0x000000281c28723c */ /* 0x042fe40000041838 */
[----:B------:R-:W2:Y:S04]  /*1e040*/  LDL.LU R59, [R1+0x1bf0] ;  /* 0x001bf000013b7983 */ /* 0x000ea80000300800 */
[----:B------:R-:W4:Y:S01]  /*1e050*/  LDL.LU.64 R56, [R1+0x1be8] ;  /* 0x001be80001387983 */ /* 0x000f220000300a00 */
[----:B---3--:R-:W-:-:S15]  /*1e060*/  HMMA.16816.F32.BF16 R52, R28, R8, R52 ;  /* 0x000000081c34723c */ /* 0x008fde0000041834 */
[----:B------:R-:W-:-:S01]  /*1e070*/  NOP ;  /* 0x0000000000007918 */ /* 0x000fc20000000000 */
[----:B------:R-:W-:Y:S04]  /*1e080*/  STL.64 [R1+0x250], R40 ;  /* 0x0002502801007387 */ /* 0x000fe80000100a00 */
[----:B------:R0:W-:Y:S04]  /*1e090*/  STL.64 [R1+0x258], R42 ;  /* 0x0002582a01007387 */ /* 0x0001e80000100a00 */
[----:B0-----:R-:W3:Y:S04]  /*1e0a0*/  LDL.LU.64 R42, [R1+0x1be0] ;  /* 0x001be000012a7983 */ /* 0x001ee80000300a00 */
[----:B------:R-:W3:Y:S01]  /*1e0b0*/  LDL.LU.64 R40, [R1+0x1bd8] ;  /* 0x001bd80001287983 */ /* 0x000ee20000300a00 */
[----:B----4-:R-:W-:-:S15]  /*1e0c0*/  HMMA.16816.F32.BF16 R32, R28, R56, R32 ;  /* 0x000000381c20723c */ /* 0x010fde0000041820 */
[----:B------:R-:W-:-:S08]  /*1e0d0*/  NOP ;  /* 0x0000000000007918 */ /* 0x000fd00000000000 */
[----:B------:R0:W-:Y:S04]  /*1e0e0*/  STL.64 [R1+0x240], R32 ;  /* 0x0002402001007387 */ /* 0x0001e80000100a00 */
[----:B------:R1:W-:Y:S04]  /*1e0f0*/  STL.64 [R1+0x248], R34 ;  /* 0x0002482201007387 */ /* 0x0003e80000100a00 */
[----:B0-----:R-:W4:Y:S04]  /*1e100*/  LDL.LU.64 R32, [R1+0x120] ;  /* 0x0001200001207983 */ /* 0x001f280000300a00 */
[----:B-1----:R-:W4:Y:S04]  /*1e110*/  LDL.LU.64 R34, [R1+0x128] ;  /* 0x0001280001227983 */ /* 0x002f280000300a00 */
[----:B------:R-:W-:Y:S04]  /*1e120*/  STL.64 [R1+0x230], R52 ;  /* 0x0002303401007387 */ /* 0x000fe80000100a00 */
[----:B------:R0:W-:Y:S04]  /*1e130*/  STL.64 [R1+0x238], R54 ;  /* 0x0002383601007387 */ /* 0x0001e80000100a00 */
[----:B0-----:R-:W3:Y:S04]  /*1e140*/  LDL.LU R55, [R1+0x1bd0] ;  /* 0x001bd00001377983 */ /* 0x001ee80000300800 */
[----:B------:R-:W4:Y:S04]  /*1e150*/  LDL.LU.64 R52, [R1+0x1bc8] ;  /* 0x001bc80001347983 */ /* 0x000f280000300a00 */
[----:B------:R-:W-:Y:S04]  /*1e160*/  STL.64 [R1+0x1bc0], R10 ;  /* 0x001bc00a01007387 */ /* 0x000fe80000100a00 */
[----:B------:R0:W-:Y:S04]  /*1e170*/  STL.64 [R1+0x1bb8], R8 ;  /* 0x001bb80801007387 */ /* 0x0001e80000100a00 */
[----:B------:R-:W-:Y:S04]  /*1e180*/  STL.64 [R1+0x1bb0], R14 ;  /* 0x001bb00e01007387 */ /* 0x000fe80000100a00 */
[----:B------:R1:W-:Y:S01]  /*1e190*/  STL.64 [R1+0x1ba8], R12 ;  /* 0x001ba80c01007387 */ /* 0x0003e20000100a00 */
[C---:B0-----:R-:W-:Y:S06]  /*1e1a0*/  HMMA.16816.F32.BF16 R8, R28.reuse, R12, R36 ;  /* 0x0000000c1c08723c */ /* 0x041fec0000041824 */
[----:B-1----:R-:W-:-:S15]  /*1e1b0*/  HMMA.16816.F32.BF16 R12, R28, R16, R48 ;  /* 0x000000101c0c723c */ /* 0x002fde0000041830 */
[----:B------:R-:W-:-:S02]  /*1e1c0*/  NOP ;  /* 0x0000000000007918 */ /* 0x000fc40000000000 */
[----:B------:R-:W-:Y:S04]  /*1e1d0*/  STL.64 [R1+0x220], R8 ;  /* 0x0002200801007387 */ /* 0x000fe80000100a00 */
[----:B------:R2:W-:Y:S02]  /*1e1e0*/  STL.64 [R1+0x228], R10 ;  /* 0x0002280a01007387 */ /* 0x0005e40000100a00 */
[----:B--2---:R-:W-:Y:S02]  /*1e1f0*/  HMMA.16816.F32.BF16 R8, R28, R20, R44 ;  /* 0x000000141c08723c */ /* 0x004fe4000004182c */
[----:B------:R-:W2:Y:S04]  /*1e200*/  LDL.LU.64 R44, [R1+0x580] ;  /* 0x00058000012c7983 */ /* 0x000ea80000300a00 */
[----:B------:R-:W-:Y:S04]  /*1e210*/  STL.64 [R1+0x210], R12 ;  /* 0x0002100c01007387 */ /* 0x000fe80000100a00 */
[----:B------:R-:W-:Y:S04]  /*1e220*/  STL.64 [R1+0x218], R14 ;  /* 0x0002180e01007387 */ /* 0x000fe80000100a00 */
[----:B------:R-:W2:Y:S09]  /*1e230*/  LDL.LU.64 R46, [R1+0x588] ;  /* 0x00058800012e7983 */ /* 0x000eb20000300a00 */
[----:B------:R0:W-:Y:S04]  /*1e240*/  STL.64 [R1+0x200], R8 ;  /* 0x0002000801007387 */ /* 0x0001e80000100a00 */
[----:B------:R1:W-:Y:S04]  /*1e250*/  STL.64 [R1+0x208], R10 ;  /* 0x0002080a01007387 */ /* 0x0003e80000100a00 */
[----:B------:R-:W2:Y:S04]  /*1e260*/  LDL.LU.64 R36, [R1+0x500] ;  /* 0x0005000001247983 */ /* 0x000ea80000300a00 */
[----:B------:R-:W2:Y:S04]  /*1e270*/  LDL.LU.64 R38, [R1+0x508] ;  /* 0x0005080001267983 */ /* 0x000ea80000300a00 */
[----:B0-----:R-:W2:Y:S04]  /*1e280*/  LDL.LU.64 R8, [R1+0x490] ;  /* 0x0004900001087983 */ /* 0x001ea80000300a00 */
[----:B-1----:R-:W2:Y:S01]  /*1e290*/  LDL.LU.64 R10, [R1+0x498] ;  /* 0x00049800010a7983 */ /* 0x002ea20000300a00 */
[----:B---3--:R-:W-:-:S05]  /*1e2a0*/  IMAD.SHL.U32 R61, R55, 0x2, RZ ;  /* 0x00000002373d7824 */ /* 0x008fca00078e00ff */
[----:B----4-:R-:W-:-:S04]  /*1e2b0*/  LOP3.LUT R61, R53, 0x10, R61, 0x78, !PT ;  /* 0x00000010353d7812 */ /* 0x010fc800078e783d */
[----:B------:R-:W-:-:S04]  /*1e2c0*/  LOP3.LUT R61, R61, 0x800, R52, 0xf8, !PT ;  /* 0x000008003d3d7812 */ /* 0x000fc800078ef834 */
[----:B------:R-:W-:Y:S01]  /*1e2d0*/  LOP3.LUT R61, R61, 0x60, RZ, 0x3c, !PT ;  /* 0x000000603d3d7812 */ /* 0x000fe200078e3cff */
[----:B------:R-:W-:Y:S04]  /*1e2e0*/  HMMA.16816.F32.BF16 R12, R28, R24, R32 ;  /* 0x000000181c0c723c */ /* 0x000fe80000041820 */
[----:B------:R-:W0:-:S15]  /*1e2f0*/  LDSM.16.MT88.4 R28, [R61+UR4] ;  /* 0x000000043d1c783b */ /* 0x000e1e0008004200 */
[----:B------:R-:W-:-:S04]  /*1e300*/  NOP ;  /* 0x0000000000007918 */ /* 0x000fc80000000000 */
[----:B------:R1:W-:Y:S04]  /*1e310*/  STL.64 [R1+0xf0], R12 ;  /* 0x0000f00c01007387 */ /* 0x0003e80000100a00 */
[----:B------:R3:W-:Y:S04]  /*1e320*/  STL.64 [R1+0xf8], R14 ;  /* 0x0000f80e01007387 */ /* 0x0007e80000100a00 */
[----:B-1----:R-:W4:Y:S04]  /*1e330*/  LDL.LU.64 R12, [R1+0x440] ;  /* 0x00044000010c7983 */ /* 0x002f280000300a00 */
[----:B---3--:R-:W4:Y:S04]  /*1e340*/  LDL.LU.64 R14, [R1+0x448] ;  /* 0x00044800010e7983 */ /* 0x008f280000300a00 */
[----:B------:R-:W3:Y:S04]  /*1e350*/  LDL.LU.64 R32, [R1+0x370] ;  /* 0x0003700001207983 */ /* 0x000ee80000300a00 */
[----:B------:R-:W3:Y:S04]  /*1e360*/  LDL.LU.64 R34, [R1+0x378] ;  /* 0x0003780001227983 */ /* 0x000ee80000300a00 */
[----:B------:R-:W3:Y:S04]  /*1e370*/  LDL.LU.64 R52, [R1+0x1d0] ;  /* 0x0001d00001347983 */ /* 0x000ee80000300a00 */
[----:B------:R-:W3:Y:S04]  /*1e380*/  LDL.LU.64 R54, [R1+0x1d8] ;  /* 0x0001d80001367983 */ /* 0x000ee80000300a00 */
[----:B------:R-:W3:Y:S04]  /*1e390*/  LDL.LU.64 R48, [R1+0x1c0] ;  /* 0x0001c00001307983 */ /* 0x000ee80000300a00 */
[----:B------:R-:W3:Y:S04]  /*1e3a0*/  LDL.LU.64 R50, [R1+0x1c8] ;  /* 0x0001c80001327983 */ /* 0x000ee80000300a00 */
[----:B0-----:R-:W-:Y:S04]  /*1e3b0*/  STL.64 [R1+0x1b38], R30 ;  /* 0x001b381e01007387 */ /* 0x001fe80000100a00 */
[----:B------:R0:W-:Y:S04]  /*1e3c0*/  STL.64 [R1+0x1b30], R28 ;  /* 0x001b301c01007387 */ /* 0x0001e80000100a00 */
[----:B0-----:R-:W4:Y:S01]  /*1e3d0*/  LDL.LU.64 R28, [R1] ;  /* 0x00000000011c7983 */ /* 0x001f220000300a00 */
[C---:B--2---:R-:W-:Y:S06]  /*1e3e0*/  HMMA.16816.F32.BF16 R44, R40.reuse, R4, R44 ;  /* 0x00000004282c723c */ /* 0x044fec000004182c */
[----:B------:R-:W-:-:S15]  /*1e3f0*/  HMMA.16816.F32.BF16 R8, R40, R56, R8 ;  /* 0x000000382808723c */ /* 0x000fde0000041808 */
[----:B------:R-:W-:-:S02]  /*1e400*/  NOP ;  /* 0x0000000000007918 */ /* 0x000fc40000000000 */
[----:B------:R0:W-:Y:S04]  /*1e410*/  STL.64 [R1+0x90], R44 ;  /* 0x0000902c01007387 */ /* 0x0001e80000100a00 */
[----:B------:R1:W-:Y:S04]  /*1e420*/  STL.64 [R1+0x98], R46 ;  /* 0x0000982e01007387 */ /* 0x0003e80000100a00 */
[----:B0-----:R-:W2:Y:S04]  /*1e430*/  LDL.LU.64 R44, [R1+0x5d0] ;  /* 0x0005d000012c7983 */ /* 0x001ea80000300a00 */
[----:B-1----:R-:W2:Y:S01]  /*1e440*/  LDL.LU.64 R46, [R1+0x5d8] ;  /* 0x0005d800012e7983 */ /* 0x002ea20000300a00 */
        /* <DEDUP_REMOVED lines=8> */
[----:B0-----:R-:W3:Y:S04]  /*1e4d0*/  LDL.LU.64 R10, [R1+0x1bc0] ;  /* 0x001bc000010a7983 */ /* 0x001ee80000300a00 */
[----:B------:R-:W2:Y:S02]  /*1e4e0*/  LDL.LU.64 R8, [R1+0x1bb8] ;  /* 0x001bb80001087983 */ /* 0x000ea40000300a00 */
[----:B--2---:R-:W-:-:S15]  /*1e4f0*/  HMMA.16816.F32.BF16 R12, R40, R8, R12 ;  /* 0x00000008280c723c */ /* 0x004fde000004180c */
[----:B------:R-:W-:-:S08]  /*1e500*/  NOP ;  /* 0x0000000000007918 */ /* 0x000fd00000000000 */
[----:B------:R-:W-:Y:S04]  /*1e510*/  STL.64 [R1+0x140], R12 ;  /* 0x0001400c01007387 */ /* 0x000fe80000100a00 */
[----:B------:R0:W-:Y:S04]  /*1e520*/  STL.64 [R1+0x148], R14 ;  /* 0x0001480e01007387 */ /* 0x0001e80000100a00 */
[----:B0-----:R-:W2:Y:S04]  /*1e530*/  LDL.LU.64 R14, [R1+0x1bb0] ;  /* 0x001bb000010e7983 */ /* 0x001ea80000300a00 */
[----:B------:R-:W4:Y:S04]  /*1e540*/  LDL.LU.64 R12, [R1+0x1ba8] ;  /* 0x001ba800010c7983 */ /* 0x000f280000300a00 */
[----:B---3--:R-:W-:Y:S04]  /*1e550*/  STL.64 [R1+0x1b90], R10 ;  /* 0x001b900a01007387 */ /* 0x008fe80000100a00 */
[----:B------:R0:W-:Y:S04]  /*1e560*/  STL.64 [R1+0x1b88], R8 ;  /* 0x001b880801007387 */ /* 0x0001e80000100a00 */
[----:B0-----:R-:W3:Y:S04]  /*1e570*/  LDL.LU.64 R8, [R1+0x1f0] ;  /* 0x0001f00001087983 */ /* 0x001ee80000300a00 */
[----:B------:R-:W3:Y:S01]  /*1e580*/  LDL.LU.64 R10, [R1+0x1f8] ;  /* 0x0001f800010a7983 */ /* 0x000ee20000300a00 */
[----:B----4-:R-:W-:-:S15]  /*1e590*/  HMMA.16816.F32.BF16 R32, R40, R12, R32 ;  /* 0x0000000c2820723c */ /* 0x010fde0000041820 */
[----:B------:R-:W-:-:S08]  /*1e5a0*/  NOP ;  /* 0x0000000000007918 */ /* 0x000fd00000000000 */
[----:B------:R-:W-:Y:S04]  /*1e5b0*/  STL.64 [R1+0x130], R32 ;  /* 0x0001302001007387 */ /* 0x000fe80000100a00 */
[----:B------:R0:W-:Y:S04]  /*1e5c0*/  STL.64 [R1+0x138], R34 ;  /* 0x0001382201007387 */ /* 0x0001e80000100a00 */
[----:B0-----:R-:W4:Y:S04]  /*1e5d0*/  LDL.LU.64 R34, [R1+0x1ba0] ;  /* 0x001ba00001227983 */ /* 0x001f280000300a00 */
[----:B------:R-:W4:Y:S01]  /*1e5e0*/  LDL.LU.64 R32, [R1+0x1b98] ;  /* 0x001b980001207983 */ /* 0x000f220000300a00 */
[----:B---3--:R-:W-:-:S15]  /*1e5f0*/  HMMA.16816.F32.BF16 R8, R40, R16, R8 ;  /* 0x000000102808723c */ /* 0x008fde0000041808 */
[----:B------:R-:W-:-:S08]  /*1e600*/  NOP ;  /* 0x0000000000007918 */ /* 0x000fd00000000000 */
[----:B------:R-:W-:Y:S04]  /*1e610*/  STL.64 [R1+0x120], R8 ;  /* 0x0001200801007387 */ /* 0x000fe80000100a00 */
[----:B------:R0:W-:Y:S02]  /*1e620*/  STL.64 [R1+0x128], R10 ;  /* 0x0001280a01007387 */ /* 0x0001e40000100a00 */
[----:B0-----:R-:W-:Y:S02]  /*1e630*/  HMMA.16816.F32.BF16 R8, R40, R20, R52 ;  /* 0x000000142808723c */ /* 0x001fe40000041834 */
[----:B------:R-:W-:Y:S04]  /*1e640*/  STL.64 [R1+0x1b80], R22 ;  /* 0x001b801601007387 */ /* 0x000fe80000100a00 */
[----:B------:R-:W-:-:S15]  /*1e650*/  STL.64 [R1+0x1b78], R20 ;  /* 0x001b781401007387 */ /* 0x000fde0000100a00 */
[----:B------:R-:W-:-:S02]  /*1e660*/  NOP ;  /* 0x0000000000007918 */ /* 0x000fc40000000000 */
[----:B------:R-:W-:Y:S04]  /*1e670*/  STL.64 [R1+0x110], R8 ;  /* 0x0001100801007387 */ /* 0x000fe80000100a00 */
[----:B------:R0:W-:Y:S02]  /*1e680*/  STL.64 [R1+0x118], R10 ;  /* 0x0001180a01007387 */ /* 0x0001e40000100a00 */
[----:B0-----:R-:W-:Y:S02]  /*1e690*/  HMMA.16816.F32.BF16 R8, R40, R24, R48 ;  /* 0x000000182808723c */ /* 0x001fe40000041830 */
[----:B------:R-:W0:Y:S04]  /*1e6a0*/  LDSM.16.MT88.4 R40, [R61+UR4+0x80] ;  /* 0x000080043d28783b */ /* 0x000e280008004200 */
[----:B------:R-:W-:Y:S04]  /*1e6b0*/  STL.64 [R1+0x1b70], R26 ;  /* 0x001b701a01007387 */ /* 0x000fe80000100a00 */
[----:B------:R-:W-:-:S13]  /*1e6c0*/  STL.64 [R1+0x1b68], R24 ;  /* 0x001b681801007387 */ /* 0x000fda0000100a00 */
[----:B------:R1:W-:Y:S04]  /*1e6d0*/  STL.64 [R1+0x10], R8 ;  /* 0x0000100801007387 */ /* 0x0003e80000100a00 */
[----:B------:R3:W-:Y:S04]  /*1e6e0*/  STL.64 [R1+0x18], R10 ;  /* 0x0000180a01007387 */ /* 0x0007e80000100a00 */
[----:B0-----:R-:W-:Y:S04]  /*1e6f0*/  STL.64 [R1+0x1af8], R42 ;  /* 0x001af82a01007387 */ /* 0x001fe80000100a00 */
[----:B------:R0:W-:Y:S04]  /*1e700*/  STL.64 [R1+0x1af0], R40 ;  /* 0x001af02801007387 */ /* 0x0001e80000100a00 */
[----:B-1----:R-:W2:Y:S01]  /*1e710*/  LDL.LU.64 R8, [R1+0x4e0] ;  /* 0x0004e00001087983 */ /* 0x002ea20000300a00 */
[C---:B----4-:R-:W-:Y:S06]  /*1e720*/  HMMA.16816.F32.BF16 R24, R32.reuse, R4, R44 ;  /* 0x000000042018723c */ /* 0x050fec000004182c */
[----:B------:R-:W-:-:S15]  /*1e730*/  HMMA.16816.F32.BF16 R20, R32, R28, R36 ;  /* 0x0000001c2014723c */ /* 0x000fde0000041824 */
[----:B------:R-:W-:-:S02]  /*1e740*/  NOP ;  /* 0x0000000000007918 */ /* 0x000fc40000000000 */
[----:B------:R-:W-:Y:S04]  /*1e750*/  STL.64 [R1+0xe0], R24 ;  /* 0x0000e01801007387 */ /* 0x000fe80000100a00 */
[----:B------:R-:W-:Y:S04]  /*1e760*/  STL.64 [R1+0xe8], R26 ;  /* 0x0000e81a01007387 */ /* 0x000fe80000100a00 */
[----:B---3--:R-:W2:Y:S04]  /*1e770*/  LDL.LU.64 R10, [R1+0x4e8] ;  /* 0x0004e800010a7983 */ /* 0x008ea80000300a00 */
[----:B------:R1:W-:Y:S04]  /*1e780*/  STL.64 [R1+0xd0], R20 ;  /* 0x0000d01401007387 */ /* 0x0003e80000100a00 */
[----:B------:R3:W-:Y:S04]  /*1e790*/  STL.64 [R1+0xd8], R22 ;  /* 0x0000d81601007387 */ /* 0x0007e80000100a00 */
[----:B------:R-:W4:Y:S04]  /*1e7a0*/  LDL.LU.64 R44, [R1+0x470] ;  /* 0x00047000012c7983 */ /* 0x000f280000300a00 */
[----:B------:R-:W4:Y:S04]  /*1e7b0*/  LDL.LU.64 R46, [R1+0x478] ;  /* 0x00047800012e7983 */ /* 0x000f280000300a00 */
[----:B0-----:R-:W4:Y:S04]  /*1e7c0*/  LDL.LU.64 R40, [R1+0x400] ;  /* 0x0004000001287983 */ /* 0x001f280000300a00 */
[----:B------:R-:W4:Y:S04]  /*1e7d0*/  LDL.LU.64 R42, [R1+0x408] ;  /* 0x00040800012a7983 */ /* 0x000f280000300a00 */
[----:B-1----:R-:W4:Y:S04]  /*1e7e0*/  LDL.LU.64 R20, [R1+0x350] ;  /* 0x0003500001147983 */ /* 0x002f280000300a00 */
[----:B---3--:R-:W3:Y:S04]  /*1e7f0*/  LDL.LU.64 R22, [R1+0x358] ;  /* 0x0003580001167983 */ /* 0x008ee80000300a00 */
[----:B------:R-:W3:Y:S04]  /*1e800*/  LDL.LU.64 R24, [R1+0x330] ;  /* 0x0003300001187983 */ /* 0x000ee80000300a00 */
[----:B------:R-:W3:Y:S04]  /*1e810*/  LDL.LU.64 R26, [R1+0x338] ;  /* 0x00033800011a7983 */ /* 0x000ee80000300a00 */
[----:B------:R-:W3:Y:S04]  /*1e820*/  LDL.LU.64 R36, [R1+0x300] ;  /* 0x0003000001247983 */ /* 0x000ee80000300a00 */
[----:B------:R-:W3:Y:S04]  /*1e830*/  LDL.LU.64 R38, [R1+0x308] ;  /* 0x0003080001267983 */ /* 0x000ee80000300a00 */
[----:B------:R0:W-:Y:S04]  /*1e840*/  STL.64 [R1+0x1b50], R28 ;  /* 0x001b501c01007387 */ /* 0x0001e80000100a00 */
[----:B0-----:R-:W3:Y:S04]  /*1e850*/  LDL.LU.64 R28, [R1+0x570] ;  /* 0x00057000011c7983 */ /* 0x001ee80000300a00 */
[----:B------:R-:W3:Y:S04]  /*1e860*/  LDL.LU.64 R30, [R1+0x578] ;  /* 0x00057800011e7983 */ /* 0x000ee80000300a00 */
[----:B------:R-:W4:Y:S04]  /*1e870*/  LDL.LU.64 R52, [R1+0x480] ;  /* 0x0004800001347983 */ /* 0x000f280000300a00 */
[----:B------:R-:W3:Y:S01]  /*1e880*/  LDL.LU.64 R54, [R1+0x488] ;  /* 0x0004880001367983 */ /* 0x000ee20000300a00 */
[C---:B--2---:R-:W-:Y:S03]  /*1e890*/  HMMA.16816.F32.BF16 R8, R32.reuse, R56, R8 ;  /* 0x000000382008723c */ /* 0x044fe60000041808 */
[----:B---3--:R-:W-:Y:S04]  /*1e8a0*/  STL.64 [R1+0x1b48], R54 ;  /* 0x001b483601007387 */ /* 0x008fe80000100a00 */
[----:B----4-:R0:W-:Y:S04]  /*1e8b0*/  STL.64 [R1+0x1b40], R52 ;  /* 0x001b403401007387 */ /* 0x0101e80000100a00 */
[----:B0-----:R-:W2:Y:S04]  /*1e8c0*/  LDL.LU.64 R52, [R1+0x4f0] ;  /* 0x0004f00001347983 */ /* 0x001ea80000300a00 */
[----:B------:R-:W2:Y:S04]  /*1e8d0*/  LDL.LU.64 R54, [R1+0x4f8] ;  /* 0x0004f80001367983 */ /* 0x000ea80000300a00 */
[----:B------:R-:W3:Y:S04]  /*1e8e0*/  LDL.LU.64 R48, [R1+0x360] ;  /* 0x0003600001307983 */ /* 0x000ee80000300a00 */
[----:B------:R-:W3:Y:S04]  /*1e8f0*/  LDL.LU.64 R50, [R1+0x368] ;  /* 0x0003680001327983 */ /* 0x000ee80000300a00 */
[----:B------:R-:W-:Y:S04]  /*1e900*/  STL.64 [R1+0xc0], R8 ;  /* 0x0000c00801007387 */ /* 0x000fe80000100a00 */
[----:B------:R0:W-:Y:S04]  /*1e910*/  STL.64 [R1+0xc8], R10 ;  /* 0x0000c80a01007387 */ /* 0x0001e80000100a00 */
[----:B0-----:R-:W4:Y:S04]  /*1e920*/  LDL.LU.64 R10, [R1+0x1b90] ;  /* 0x001b9000010a7983 */ /* 0x001f280000300a00 */
[----:B------:R-:W2:Y:S01]  /*1e930*/  LDL.LU.64 R8, [R1+0x1b88] ;  /* 0x001b880001087983 */ /* 0x000ea20000300a00 */
[C---:B------:R-:W-:Y:S06]  /*1e940*/  HMMA.16816.F32.BF16 R40, R32.reuse, R12, R40 ;  /* 0x0000000c2028723c */ /* 0x040fec0000041828 */
[C---:B------:R-:W-:Y:S06]  /*1e950*/  HMMA.16816.F32.BF16 R20, R32.reuse, R16, R20 ;  /* 0x000000102014723c */ /* 0x040fec0000041814 */
[----:B--2---:R-:W-:-:S15]  /*1e960*/  HMMA.16816.F32.BF16 R44, R32, R8, R44 ;  /* 0x00000008202c723c */ /* 0x004fde000004182c */
[----:B------:R-:W-:-:S08]  /*1e970*/  NOP ;  /* 0x0000000000007918 */ /* 0x000fd00000000000 */
[----:B------:R0:W-:Y:S04]  /*1e980*/  STL.64 [R1+0x1f0], R44 ;  /* 0x0001f02c01007387 */ /* 0x0001e80000100a00 */
[----:B------:R1:W-:Y:S04]  /*1e990*/  STL.64 [R1+0x1f8], R46 ;  /* 0x0001f82e01007387 */ /* 0x0003e80000100a00 */
[----:B0-----:R-:W2:Y:S04]  /*1e9a0*/  LDL.LU.64 R44, [R1+0x340] ;  /* 0x00034000012c7983 */ /* 0x001ea80000300a00 */
[----:B-1----:R-:W2:Y:S04]  /*1e9b0*/  LDL.LU.64 R46, [R1+0x348] ;  /* 0x00034800012e7983 */ /* 0x002ea80000300a00 */
[----:B------:R0:W-:Y:S04]  /*1e9c0*/  STL.64 [R1+0x1e0], R40 ;  /* 0x0001e02801007387 */ /* 0x0001e80000100a00 */
[----:B------:R1:W-:Y:S04]  /*1e9d0*/  STL.64 [R1+0x1e8], R42 ;  /* 0x0001e82a01007387 */ /* 0x0003e80000100a00 */
[----:B0-----:R-:W4:Y:S04]  /*1e9e0*/  LDL.LU.64 R40, [R1+0x310] ;  /* 0x0003100001287983 */ /* 0x001f280000300a00 */
[----:B-1----:R-:W4:Y:S04]  /*1e9f0*/  LDL.LU.64 R42, [R1+0x318] ;  /* 0x00031800012a7983 */ /* 0x002f280000300a00 */
[----:B------:R-:W-:Y:S04]  /*1ea00*/  STL.64 [R1+0x1d0], R20 ;  /* 0x0001d01401007387 */ /* 0x000fe80000100a00 */
[----:B------:R0:W-:Y:S04]  /*1ea10*/  STL.64 [R1+0x1d8], R22 ;  /* 0x0001d81601007387 */ /* 0x0001e80000100a00 */
[----:B0-----:R-:W4:Y:S04]  /*1ea20*/  LDL.LU.64 R22, [R1+0x1b80] ;  /* 0x001b800001167983 */ /* 0x001f280000300a00 */
[----:B------:R-:W3:Y:S02]  /*1ea30*/  LDL.LU.64 R20, [R1+0x1b78] ;  /* 0x001b780001147983 */ /* 0x000ee40000300a00 */
[----:B---3--:R-:W-:-:S15]  /*1ea40*/  HMMA.16816.F32.BF16 R24, R32, R20, R24 ;  /* 0x000000142018723c */ /* 0x008fde0000041818 */
[----:B------:R-:W-:-:S08]  /*1ea50*/  NOP ;  /* 0x0000000000007918 */ /* 0x000fd00000000000 */
[----:B------:R-:W-:Y:S04]  /*1ea60*/  STL.64 [R1+0x1c0], R24 ;  /* 0x0001c01801007387 */ /* 0x000fe80000100a00 */
[----:B------:R0:W-:Y:S04]  /*1ea70*/  STL.64 [R1+0x1c8], R26 ;  /* 0x0001c81a01007387 */ /* 0x0001e80000100a00 */
[----:B0-----:R-:W3:Y:S04]  /*1ea80*/  LDL.LU.64 R26, [R1+0x1b70] ;  /* 0x001b7000011a7983 */ /* 0x001ee80000300a00 */
[----:B------:R-:W2:Y:S02]  /*1ea90*/  LDL.LU.64 R24, [R1+0x1b68] ;  /* 0x001b680001187983 */ /* 0x000ea40000300a00 */
[----:B--2---:R-:W-:Y:S02]  /*1eaa0*/  HMMA.16816.F32.BF16 R32, R32, R24, R36 ;  /* 0x000000182020723c */ /* 0x004fe40000041824 */
[----:B------:R-:W2:Y:S04]  /*1eab0*/  LDL.LU.64 R38, [R1+0x1b60] ;  /* 0x001b600001267983 */ /* 0x000ea80000300a00 */
[----:B------:R-:W2:-:S15]  /*1eac0*/  LDL.LU.64 R36, [R1+0x1b58] ;  /* 0x001b580001247983 */ /* 0x000e9e0000300a00 */
[----:B------:R-:W-:-:S02]  /*1ead0*/  NOP ;  /* 0x0000000000007918 */ /* 0x000fc40000000000 */
[----:B------:R0:W-:Y:S04]  /*1eae0*/  STL.64 [R1+0xb0], R32 ;  /* 0x0000b02001007387 */ /* 0x0001e80000100a00 */
[----:B------:R1:W-:Y:S04]  /*1eaf0*/  STL.64 [R1+0xb8], R34 ;  /* 0x0000b82201007387 */ /* 0x0003e80000100a00 */
[----:B0-----:R-:W4:Y:S04]  /*1eb00*/  LDL.LU.64 R32, [R1+0x430] ;  /* 0x0004300001207983 */ /* 0x001f280000300a00 */
[----:B-1----:R-:W4:Y:S01]  /*1eb10*/  LDL.LU.64 R34, [R1+0x438] ;  /* 0x0004380001227983 */ /* 0x002f220000300a00 */
[----:B--2---:R-:W-:-:S15]  /*1eb20*/  HMMA.16816.F32.BF16 R28, R36, R4, R28 ;  /* 0x00000004241c723c */ /* 0x004fde000004181c */
[----:B------:R-:W-:-:S08]  /*1eb30*/  NOP ;  /* 0x0000000000007918 */ /* 0x000fd00000000000 */
[----:B------:R0:W-:Y:S04]  /*1eb40*/  STL.64 [R1+0x60], R28 ;  /* 0x0000601c01007387 */ /* 0x0001e80000100a00 */
[----:B------:R-:W-:Y:S04]  /*1eb50*/  STL.64 [R1+0x68], R30 ;  /* 0x0000681e01007387 */ /* 0x000fe80000100a00 */
[----:B0-----:R-:W2:Y:S02]  /*1eb60*/  LDL.LU.64 R28, [R1+0x1b50] ;  /* 0x001b5000011c7983 */ /* 0x001ea40000300a00 */
[----:B--2---:R-:W-:-:S15]  /*1eb70*/  HMMA.16816.F32.BF16 R52, R36, R28, R52 ;  /* 0x0000001c2434723c */ /* 0x004fde0000041834 */
[----:B------:R-:W-:-:S08]  /*1eb80*/  NOP ;  /* 0x0000000000007918 */ /* 0x000fd00000000000 */
[----:B------:R-:W-:Y:S04]  /*1eb90*/  STL.64 [R1+0x50], R52 ;  /* 0x0000503401007387 */ /* 0x000fe80000100a00 */
[----:B------:R0:W-:Y:S04]  /*1eba0*/  STL.64 [R1+0x58], R54 ;  /* 0x0000583601007387 */ /* 0x0001e80000100a00 */
[----:B0-----:R-:W2:Y:S04]  /*1ebb0*/  LDL.LU.64 R54, [R1+0x1b48] ;  /* 0x001b480001367983 */ /* 0x001ea80000300a00 */
[----:B------:R-:W2:Y:S01]  /*1ebc0*/  LDL.LU.64 R52, [R1+0x1b40] ;  /* 0x001b400001347983 */ /* 0x000ea20000300a00 */
[----:B------:R-:W-:-:S02]  /*1ebd0*/  IMAD.MOV.U32 R58, RZ, RZ, R28 ;  /* 0x000000ffff3a7224 */ /* 0x000fc400078e001c */
[----:B------:R-:W-:Y:S01]  /*1ebe0*/  IMAD.MOV.U32 R3, RZ, RZ, R29 ;  /* 0x000000ffff037224 */ /* 0x000fe200078e001d */
[----:B------:R-:W3:Y:S04]  /*1ebf0*/  LDL.LU.64 R30, [R1+0x1b38] ;  /* 0x001b3800011e7983 */ /* 0x000ee80000300a00 */
[----:B------:R-:W3:Y:S01]  /*1ec00*/  LDL.LU.64 R28, [R1+0x1b30] ;  /* 0x001b3000011c7983 */ /* 0x000ee20000300a00 */
[----:B--2---:R-:W-:-:S15]  /*1ec10*/  HMMA.16816.F32.BF16 R52, R36, R56, R52 ;  /* 0x000000382434723c */ /* 0x004fde0000041834 */
[----:B------:R-:W-:-:S08]  /*1ec20*/  NOP ;  /* 0x0000000000007918 */ /* 0x000fd00000000000 */
[----:B------:R-:W-:Y:S04]  /*1ec30*/  STL.64 [R1+0x40], R52 ;  /* 0x0000403401007387 */ /* 0x000fe80000100a00 */
[----:B------:R0:W-:Y:S04]  /*1ec40*/  STL.64 [R1+0x48], R54 ;  /* 0x0000483601007387 */ /* 0x0001e80000100a00 */
[----:B0-----:R-:W2:Y:S01]  /*1ec50*/  LDL.LU R54, [R1+0x1b28] ;  /* 0x001b280001367983 */ /* 0x001ea20000300800 */
[C---:B----4-:R-:W-:Y:S06]  /*1ec60*/  HMMA.16816.F32.BF16 R32, R36.reuse, R8, R32 ;  /* 0x000000082420723c */ /* 0x050fec0000041820 */
[----:B------:R-:W-:-:S15]  /*1ec70*/  HMMA.16816.F32.BF16 R48, R36, R12, R48 ;  /* 0x0000000c2430723c */ /* 0x000fde0000041830 */
[----:B------:R-:W-:-:S02]  /*1ec80*/  NOP ;  /* 0x0000000000007918 */ /* 0x000fc40000000000 */
[----:B------:R-:W-:Y:S04]  /*1ec90*/  STL.64 [R1+0x30], R32 ;  /* 0x0000302001007387 */ /* 0x000fe80000100a00 */
[----:B------:R-:W-:Y:S04]  /*1eca0*/  STL.64 [R1+0x38], R34 ;  /* 0x0000382201007387 */ /* 0x000fe80000100a00 */
[----:B--2---:R0:W1:Y:S02]  /*1ecb0*/  LDSM.16.MT88.4 R32, [R54+UR4+0x1000] ;  /* 0x001000043620783b */ /* 0x0040640008004200 */
[C---:B0-----:R-:W-:Y:S02]  /*1ecc0*/  HMMA.16816.F32.BF16 R52, R36.reuse, R16, R44 ;  /* 0x000000102434723c */ /* 0x041fe4000004182c */
[----:B-1----:R-:W-:Y:S04]  /*1ecd0*/  STL.64 [R1+0x1ad8], R34 ;  /* 0x001ad82201007387 */ /* 0x002fe80000100a00 */
[----:B------:R-:W-:Y:S04]  /*1ece0*/  STL.64 [R1+0x20], R48 ;  /* 0x0000203001007387 */ /* 0x000fe80000100a00 */
[----:B------:R0:W-:Y:S04]  /*1ecf0*/  STL.64 [R1+0x28], R50 ;  /* 0x0000283201007387 */ /* 0x0001e80000100a00 */
[----:B------:R-:W-:Y:S09]  /*1ed00*/  STL.64 [R1+0x1ad0], R32 ;  /* 0x001ad02001007387 */ /* 0x000ff20000100a00 */
[----:B------:R-:W-:Y:S04]  /*1ed10*/  STL.64 [R1+0x1950], R54 ;  /* 0x0019503601007387 */ /* 0x000fe80000100a00 */
[----:B------:R1:W-:Y:S04]  /*1ed20*/  STL.64 [R1+0x1948], R52 ;  /* 0x0019483401007387 */ /* 0x0003e80000100a00 */
[----:B------:R-:W2:Y:S04]  /*1ed30*/  LDL.LU.64 R44, [R1+0x2e0] ;  /* 0x0002e000012c7983 */ /* 0x000ea80000300a00 */
[----:B------:R-:W2:Y:S01]  /*1ed40*/  LDL.LU.64 R46, [R1+0x2e8] ;  /* 0x0002e800012e7983 */ /* 0x000ea20000300a00 */
[----:B0-----:R-:W-:Y:S03]  /*1ed50*/  HMMA.16816.F32.BF16 R48, R36, R20, R40 ;  /* 0x000000142430723c */ /* 0x001fe60000041828 */
[----:B-1----:R-:W4:Y:S04]  /*1ed60*/  LDL.LU.64 R52, [R1+0x520] ;  /* 0x0005200001347983 */ /* 0x002f280000300a00 */
[----:B------:R-:W4:Y:S04]  /*1ed70*/  LDL.LU.64 R54, [R1+0x528] ;  /* 0x0005280001367983 */ /* 0x000f280000300a00 */
[----:B------:R-:W4:Y:S04]  /*1ed80*/  LDL.LU.64 R40, [R1+0x4b0] ;  /* 0x0004b00001287983 */ /* 0x000f280000300a00 */
[----:B------:R-:W4:Y:S04]  /*1ed90*/  LDL.LU.64 R42, [R1+0x4b8] ;  /* 0x0004b800012a7983 */ /* 0x000f280000300a00 */
[----:B------:R-:W4:Y:S04]  /*1eda0*/  LDL.LU.64 R32, [R1+0x450] ;  /* 0x0004500001207983 */ /* 0x000f280000300a00 */
[----:B------:R-:W4:Y:S04]  /*1edb0*/  LDL.LU.64 R34, [R1+0x458] ;  /* 0x0004580001227983 */ /* 0x000f280000300a00 */
[----:B------:R-:W-:Y:S04]  /*1edc0*/  STL.64 [R1+0x1b18], R22 ;  /* 0x001b181601007387 */ /* 0x000fe80000100a00 */
[----:B------:R0:W-:Y:S04]  /*1edd0*/  STL.64 [R1+0x1b10], R20 ;  /* 0x001b101401007387 */ /* 0x0001e80000100a00 */
[----:B0-----:R-:W4:Y:S04]  /*1ede0*/  LDL.LU.64 R20, [R1+0x5a0] ;  /* 0x0005a00001147983 */ /* 0x001f280000300a00 */
[----:B------:R-:W4:Y:S04]  /*1edf0*/  LDL.LU.64 R22, [R1+0x5a8] ;  /* 0x0005a80001167983 */ /* 0x000f280000300a00 */
[----:B------:R-:W-:Y:S04]  /*1ee00*/  STL.64 [R1+0x1960], R50 ;  /* 0x0019603201007387 */ /* 0x000fe80000100a00 */
[----:B------:R0:W-:Y:S02]  /*1ee10*/  STL.64 [R1+0x1958], R48 ;  /* 0x0019583001007387 */ /* 0x0001e40000100a00 */
[----:B0-----:R-:W-:-:S02]  /*1ee20*/  IMAD.MOV.U32 R48, RZ, RZ, R58 ;  /* 0x000000ffff307224 */ /* 0x001fc400078e003a */
[----:B------:R-:W4:Y:S01]  /*1ee30*/  LDL.LU R58, [R1+0x1b24] ;  /* 0x001b2400013a7983 */ /* 0x000f220000300800 */
[----:B------:R-:W-:-:S03]  /*1ee40*/  IMAD.MOV.U32 R49, RZ, RZ, R3 ;  /* 0x000000ffff317224 */ /* 0x000fc600078e0003 */
[----:B------:R-:W4:Y:S04]  /*1ee50*/  LDL.LU R3, [R1+0x1b20] ;  /* 0x001b200001037983 */ /* 0x000f280000300800 */
[----:B---3--:R-:W-:Y:S04]  /*1ee60*/  STL.64 [R1+0x1b08], R26 ;  /* 0x001b081a01007387 */ /* 0x008fe80000100a00 */
[----:B------:R4:W-:Y:S01]  /*1ee70*/  STL.64 [R1+0x1b00], R24 ;  /* 0x001b001801007387 */ /* 0x0009e20000100a00 */
[----:B------:R-:W-:Y:S02]  /*1ee80*/  IMAD.MOV.U32 R50, RZ, RZ, R2 ;  /* 0x000000ffff327224 */ /* 0x000fe400078e0002 */
[----:B------:R-:W-:Y:S01]  /*1ee90*/  IMAD.MOV.U32 R51, RZ, RZ, R0 ;  /* 0x000000ffff337224 */ /* 0x000fe200078e0000 */
[----:B--2---:R-:W-:Y:S06]  /*1eea0*/  HMMA.16816.F32.BF16 R44, R36, R24, R44 ;  /* 0x00000018242c723c */ /* 0x004fec000004182c */
[C---:B----4-:R-:W-:Y:S06]  /*1eeb0*/  HMMA.16816.F32.BF16 R24, R28.reuse, R48, R52 ;  /* 0x000000301c18723c */ /* 0x050fec0000041834 */
[----:B------:R-:W-:Y:S11]  /*1eec0*/  HMMA.16816.F32.BF16 R20, R28, R4, R20 ;  /* 0x000000041c14723c */ /* 0x000ff60000041814 */
[----:B------:R-:W-:Y:S04]  /*1eed0*/  STL.64 [R1+0x1970], R46 ;  /* 0x0019702e01007387 */ /* 0x000fe80000100a00 */
[----:B------:R-:W-:Y:S08]  /*1eee0*/  STL.64 [R1+0x1968], R44 ;  /* 0x0019682c01007387 */ /* 0x000ff00000100a00 */
[----:B------:R0:W-:Y:S04]  /*1eef0*/  STL.64 [R1+0x300], R20 ;  /* 0x0003001401007387 */ /* 0x0001e80000100a00 */
[----:B------:R-:W2:Y:S01]  /*1ef00*/  LDL.LU.64 R36, [R1+0x3f0] ;  /* 0x0003f00001247983 */ /* 0x000ea20000300a00 */
[----:B------:R-:W-:-:S02]  /*1ef10*/  IMAD.MOV.U32 R2, RZ, RZ, R22 ;  /* 0x000000ffff027224 */ /* 0x000fc400078e0016 */
[----:B------:R-:W-:Y:S01]  /*1ef20*/  IMAD.MOV.U32 R0, RZ, RZ, R23 ;  /* 0x000000ffff007224 */ /* 0x000fe200078e0017 */
[----:B------:R-:W2:Y:S04]  /*1ef30*/  LDL.LU.64 R38, [R1+0x3f8] ;  /* 0x0003f80001267983 */ /* 0x000ea80000300a00 */
[----:B------:R-:W-:Y:S04]  /*1ef40*/  STL.64 [R1+0x1ae8], R58 ;  /* 0x001ae83a01007387 */ /* 0x000fe80000100a00 */
[----:B------:R-:W-:Y:S04]  /*1ef50*/  STL.64 [R1+0x370], R24 ;  /* 0x0003701801007387 */ /* 0x000fe80000100a00 */
[----:B------:R1:W-:Y:S01]  /*1ef60*/  STL.64 [R1+0x378], R26 ;  /* 0x0003781a01007387 */ /* 0x0003e20000100a00 */
[C---:B0-----:R-:W-:Y:S06]  /*1ef70*/  HMMA.16816.F32.BF16 R20, R28.reuse, R56, R40 ;  /* 0x000000381c14723c */ /* 0x041fec0000041828 */
[----:B-1----:R-:W-:Y:S01]  /*1ef80*/  HMMA.16816.F32.BF16 R24, R28, R8, R32 ;  /* 0x000000081c18723c */ /* 0x002fe20000041820 */
[----:B------:R-:W-:-:S15]  /*1ef90*/  STL.64 [R1+0x1ae0], R56 ;  /* 0x001ae03801007387 */ /* 0x000fde0000100a00 */
[----:B------:R-:W-:-:S01]  /*1efa0*/  NOP ;  /* 0x0000000000007918 */ /* 0x000fc20000000000 */
[----:B------:R0:W-:Y:S04]  /*1efb0*/  STL.64 [R1+0x360], R20 ;  /* 0x0003601401007387 */ /* 0x0001e80000100a00 */
[----:B------:R1:W-:Y:S04]  /*1efc0*/  STL.64 [R1+0x368], R22 ;  /* 0x0003681601007387 */ /* 0x0003e80000100a00 */
[----:B0-----:R-:W3:Y:S04]  /*1efd0*/  LDL.LU.64 R20, [R1+0x380] ;  /* 0x0003800001147983 */ /* 0x001ee80000300a00 */
[----:B------:R0:W-:Y:S04]  /*1efe0*/  STL.64 [R1+0x350], R24 ;  /* 0x0003501801007387 */ /* 0x0001e80000100a00 */
[----:B------:R4:W-:Y:S04]  /*1eff0*/  STL.64 [R1+0x358], R26 ;  /* 0x0003581a01007387 */ /* 0x0009e80000100a00 */
[----:B-1----:R-:W3:Y:S01]  /*1f000*/  LDL.LU.64 R22, [R1+0x388] ;  /* 0x0003880001167983 */ /* 0x002ee20000300a00 */
[----:B------:R-:W1:Y:S03]  /*1f010*/  S2R R41, SR_TID.X ;  /* 0x0000000000297919 */ /* 0x000e660000002100 */
[----:B0-----:R-:W3:Y:S04]  /*1f020*/  LDL.LU.64 R24, [R1+0x320] ;  /* 0x0003200001187983 */ /* 0x001ee80000300a00 */
[----:B----4-:R-:W4:Y:S01]  /*1f030*/  LDL.LU.64 R26, [R1+0x328] ;  /* 0x00032800011a7983 */ /* 0x010f220000300a00 */
[C---:B-1----:R-:W-:Y:S01]  /*1f040*/  LOP3.LUT R42, R41.reuse, 0x7, RZ, 0xc0, !PT ;  /* 0x00000007292a7812 */ /* 0x042fe200078ec0ff */
[----:B------:R-:W-:-:S04]  /*1f050*/  IMAD.SHL.U32 R35, R41, 0x2, RZ ;  /* 0x0000000229237824 */ /* 0x000fc800078e00ff */
[----:B------:R-:W-:Y:S02]  /*1f060*/  IMAD R42, R42, 0x110, RZ ;  /* 0x000001102a2a7824 */ /* 0x000fe400078e02ff */
[----:B------:R-:W-:Y:S02]  /*1f070*/  IMAD.SHL.U32 R43, R41, 0x80, RZ ;  /* 0x00000080292b7824 */ /* 0x000fe400078e00ff */
[----:B------:R-:W4:Y:S01]  /*1f080*/  LDL.LU.64 R40, [R1+0x2f0] ;  /* 0x0002f00001287983 */ /* 0x000f220000300a00 */
[----:B------:R-:W-:-:S04]  /*1f090*/  LOP3.LUT R35, R42, 0x10, R35, 0x78, !PT ;  /* 0x000000102a237812 */ /* 0x000fc800078e7823 */
[----:B------:R-:W-:Y:S02]  /*1f0a0*/  LOP3.LUT R35, R35, 0x800, R43, 0xf8, !PT ;  /* 0x0000080023237812 */ /* 0x000fe400078ef82b */
[----:B------:R-:W4:Y:S04]  /*1f0b0*/  LDL.LU.64 R42, [R1+0x2f8] ;  /* 0x0002f800012a7983 */ /* 0x000f280000300a00 */
[----:B------:R-:W4:Y:S01]  /*1f0c0*/  LDL.LU.64 R56, [R1+0x4c0] ;  /* 0x0004c00001387983 */ /* 0x000f220000300a00 */
[----:B--2---:R-:W-:Y:S03]  /*1f0d0*/  HMMA.16816.F32.BF16 R44, R28, R12, R36 ;  /* 0x0000000c1c2c723c */ /* 0x004fe60000041824 */
[----:B------:R0:W1:-:S15]  /*1f0e0*/  LDSM.16.MT88.4 R36, [R35+UR4+0x1080] ;  /* 0x001080042324783b */ /* 0x00005e0008004200 */
[----:B------:R-:W-:-:S05]  /*1f0f0*/  NOP ;  /* 0x0000000000007918 */ /* 0x000fca0000000000 */
[----:B------:R2:W-:Y:S04]  /*1f100*/  STL.64 [R1+0x340], R44 ;  /* 0x0003402c01007387 */ /* 0x0005e80000100a00 */
[----:B------:R1:W-:Y:S04]  /*1f110*/  STL.64 [R1+0x348], R46 ;  /* 0x0003482e01007387 */ /* 0x0003e80000100a00 */
[----:B------:R-:W4:Y:S04]  /*1f120*/  LDL.LU.64 R58, [R1+0x4c8] ;  /* 0x0004c800013a7983 */ /* 0x000f280000300a00 */
[----:B------:R-:W4:Y:S04]  /*1f130*/  LDL.LU.64 R52, [R1+0x410] ;  /* 0x0004100001347983 */ /* 0x000f280000300a00 */
[----:B------:R-:W4:Y:S04]  /*1f140*/  LDL.LU.64 R54, [R1+0x418] ;  /* 0x0004180001367983 */ /* 0x000f280000300a00 */
[----:B------:R-:W4:Y:S04]  /*1f150*/  LDL.LU.64 R32, [R1+0x390] ;  /* 0x0003900001207983 */ /* 0x000f280000300a00 */
[----:B0-----:R-:W4:Y:S04]  /*1f160*/  LDL.LU.64 R34, [R1+0x398] ;  /* 0x0003980001227983 */ /* 0x001f280000300a00 */
[----:B--2---:R-:W2:Y:S04]  /*1f170*/  LDL.LU.64 R44, [R1+0x3b0] ;  /* 0x0003b000012c7983 */ /* 0x004ea80000300a00 */
[----:B-1----:R-:W2:Y:S01]  /*1f180*/  LDL.LU.64 R46, [R1+0x3b8] ;  /* 0x0003b800012e7983 */ /* 0x002ea20000300a00 */
[C---:B---3--:R-:W-:Y:S03]  /*1f190*/  HMMA.16816.F32.BF16 R20, R28.reuse, R16, R20 ;  /* 0x000000101c14723c */ /* 0x048fe60000041814 */
[----:B------:R-:W-:Y:S04]  /*1f1a0*/  STL.64 [R1+0x1a70], R38 ;  /* 0x001a702601007387 */ /* 0x000fe80000100a00 */
[----:B------:R0:W-:Y:S04]  /*1f1b0*/  STL.64 [R1+0x1a68], R36 ;  /* 0x001a682401007387 */ /* 0x0001e80000100a00 */
[----:B0-----:R-:W3:Y:S04]  /*1f1c0*/  LDL.LU.64 R36, [R1+0x550] ;  /* 0x0005500001247983 */ /* 0x001ee80000300a00 */
[----:B------:R-:W3:Y:S08]  /*1f1d0*/  LDL.LU.64 R38, [R1+0x558] ;  /* 0x0005580001267983 */ /* 0x000ef00000300a00 */
[----:B------:R-:W-:Y:S04]  /*1f1e0*/  STL.64 [R1+0x330], R20 ;  /* 0x0003301401007387 */ /* 0x000fe80000100a00 */
[----:B------:R0:W-:Y:S04]  /*1f1f0*/  STL.64 [R1+0x338], R22 ;  /* 0x0003381601007387 */ /* 0x0001e80000100a00 */
[----:B0-----:R-:W2:Y:S04]  /*1f200*/  LDL.LU.64 R22, [R1+0x1b18] ;  /* 0x001b180001167983 */ /* 0x001ea80000300a00 */
[----:B------:R-:W4:Y:S02]  /*1f210*/  LDL.LU.64 R20, [R1+0x1b10] ;  /* 0x001b100001147983 */ /* 0x000f240000300a00 */
[----:B----4-:R-:W-:-:S15]  /*1f220*/  HMMA.16816.F32.BF16 R24, R28, R20, R24 ;  /* 0x000000141c18723c */ /* 0x010fde0000041818 */
[----:B------:R-:W-:-:S08]  /*1f230*/  NOP ;  /* 0x0000000000007918 */ /* 0x000fd00000000000 */
[----:B------:R-:W-:Y:S04]  /*1f240*/  STL.64 [R1+0x320], R24 ;  /* 0x0003201801007387 */ /* 0x000fe80000100a00 */
[----:B------:R0:W-:Y:S04]  /*1f250*/  STL.64 [R1+0x328], R26 ;  /* 0x0003281a01007387 */ /* 0x0001e80000100a00 */
[----:B0-----:R-:W4:Y:S04]  /*1f260*/  LDL.LU.64 R26, [R1+0x1b08] ;  /* 0x001b0800011a7983 */ /* 0x001f280000300a00 */
[----:B------:R-:W3:Y:S02]  /*1f270*/  LDL.LU.64 R24, [R1+0x1b00] ;  /* 0x001b000001187983 */ /* 0x000ee40000300a00 */
[----:B---3--:R-:W-:Y:S02]  /*1f280*/  HMMA.16816.F32.BF16 R28, R28, R24, R40 ;  /* 0x000000181c1c723c */ /* 0x008fe40000041828 */
[----:B------:R-:W3:Y:S04]  /*1f290*/  LDL.LU.64 R42, [R1+0x1af8] ;  /* 0x001af800012a7983 */ /* 0x000ee80000300a00 */
[----:B------:R-:W3:-:S15]  /*1f2a0*/  LDL.LU.64 R40, [R1+0x1af0] ;  /* 0x001af00001287983 */ /* 0x000ede0000300a00 */
[----:B------:R-:W-:-:S02]  /*1f2b0*/  NOP ;  /* 0x0000000000007918 */ /* 0x000fc40000000000 */
[----:B------:R0:W-:Y:S04]  /*1f2c0*/  STL.64 [R1+0x2f0], R28 ;  /* 0x0002f01c01007387 */ /* 0x0001e80000100a00 */
[----:B------:R1:W-:Y:S04]  /*1f2d0*/  STL.64 [R1+0x2f8], R30 ;  /* 0x0002f81e01007387 */ /* 0x0003e80000100a00 */
[----:B0-----:R-:W2:Y:S04]  /*1f2e0*/  LDL.LU.64 R28, [R1+0x3a0] ;  /* 0x0003a000011c7983 */ /* 0x001ea80000300a00 */
[----:B-1----:R-:W2:Y:S01]  /*1f2f0*/  LDL.LU.64 R30, [R1+0x3a8] ;  /* 0x0003a800011e7983 */ /* 0x002ea20000300a00 */
[C---:B---3--:R-:W-:Y:S06]  /*1f300*/  HMMA.16816.F32.BF16 R36, R40.reuse, R4, R36 ;  /* 0x000000042824723c */ /* 0x048fec0000041824 */
[----:B------:R-:W-:-:S15]  /*1f310*/  HMMA.16816.F32.BF16 R56, R40, R48, R56 ;  /* 0x000000302838723c */ /* 0x000fde0000041838 */
[----:B------:R-:W-:-:S02]  /*1f320*/  NOP ;  /* 0x0000000000007918 */ /* 0x000fc40000000000 */
[----:B------:R0:W-:Y:S04]  /*1f330*/  STL.64 [R1+0x2e0], R36 ;  /* 0x0002e02401007387 */ /* 0x0001e80000100a00 */
[----:B------:R1:W-:Y:S04]  /*1f340*/  STL.64 [R1+0x2e8], R38 ;  /* 0x0002e82601007387 */ /* 0x0003e80000100a00 */
[----:B0-----:R-:W3:Y:S04]  /*1f350*/  LDL.LU R36, [R1+0x2b0] ;  /* 0x0002b00001247983 */ /* 0x001ee80000300800 */
[----:B------:R-:W3:Y:S04]  /*1f360*/  LDL.LU R37, [R1+0x2b4] ;  /* 0x0002b40001257983 */ /* 0x000ee80000300800 */
[----:B-1----:R-:W3:Y:S04]  /*1f370*/  LDL.LU R38, [R1+0x2b8] ;  /* 0x0002b80001267983 */ /* 0x002ee80000300800 */
[----:B------:R-:W-:Y:S04]  /*1f380*/  STL.64 [R1+0x310], R56 ;  /* 0x0003103801007387 */ /* 0x000fe80000100a00 */
[----:B------:R0:W-:Y:S04]  /*1f390*/  STL.64 [R1+0x318], R58 ;  /* 0x0003183a01007387 */ /* 0x0001e80000100a00 */
[----:B0-----:R-:W4:Y:S04]  /*1f3a0*/  LDL.LU.64 R58, [R1+0x1ae8] ;  /* 0x001ae800013a7983 */ /* 0x001f280000300a00 */
[----:B------:R-:W3:Y:S01]  /*1f3b0*/  LDL.LU.64 R56, [R1+0x1ae0] ;  /* 0x001ae00001387983 */ /* 0x000ee20000300a00 */
[----:B------:R-:W-:Y:S01]  /*1f3c0*/  IMAD.MOV.U32 R39, RZ, RZ, R3 ;  /* 0x000000ffff277224 */ /* 0x000fe200078e0003 */
[C---:B------:R-:W-:Y:S06]  /*1f3d0*/  HMMA.16816.F32.BF16 R32, R40.reuse, R8, R32 ;  /* 0x000000082820723c */ /* 0x040fec0000041820 */
[C---:B--2---:R-:W-:Y:S06]  /*1f3e0*/  HMMA.16816.F32.BF16 R28, R40.reuse, R12, R28 ;  /* 0x0000000c281c723c */ /* 0x044fec000004181c */
[----:B---3--:R-:W-:-:S15]  /*1f3f0*/  HMMA.16816.F32.BF16 R52, R40, R56, R52 ;  /* 0x000000382834723c */ /* 0x008fde0000041834 */
[----:B------:R-:W-:-:S08]  /*1f400*/  NOP ;  /* 0x0000000000007918 */ /* 0x000fd00000000000 */
[----:B------:R0:W-:Y:S04]  /*1f410*/  STL.64 [R1+0x380], R52 ;  /* 0x0003803401007387 */ /* 0x0001e80000100a00 */
[----:B------:R1:W-:Y:S01]  /*1f420*/  STL [R1+0x388], R54 ;  /* 0x0003883601007387 */ /* 0x0003e20000100800 */
[----:B------:R-:W-:-:S03]  /*1f430*/  IMAD.MOV.U32 R3, RZ, RZ, R55 ;  /* 0x000000ffff037224 */ /* 0x000fc600078e0037 */
[----:B0-----:R-:W2:Y:S04]  /*1f440*/  LDL.LU.64 R52, [R1+0x3d0] ;  /* 0x0003d00001347983 */ /* 0x001ea80000300a00 */
[----:B-1----:R-:W2:Y:S04]  /*1f450*/  LDL.LU.64 R54, [R1+0x3d8] ;  /* 0x0003d80001367983 */ /* 0x002ea80000300a00 */
[----:B------:R-:W-:Y:S04]  /*1f460*/  STL.64 [R1+0x390], R32 ;  /* 0x0003902001007387 */ /* 0x000fe80000100a00 */
[----:B------:R0:W-:Y:S04]  /*1f470*/  STL.64 [R1+0x398], R34 ;  /* 0x0003982201007387 */ /* 0x0001e80000100a00 */
[----:B0-----:R-:W3:Y:S04]  /*1f480*/  LDL.LU.64 R34, [R1+0x1ad8] ;  /* 0x001ad80001227983 */ /* 0x001ee80000300a00 */
[----:B------:R-:W3:Y:S04]  /*1f490*/  LDL.LU.64 R32, [R1+0x1ad0] ;  /* 0x001ad00001207983 */ /* 0x000ee80000300a00 */
[----:B------:R-:W-:Y:S04]  /*1f4a0*/  STL.64 [R1+0x3a0], R28 ;  /* 0x0003a01c01007387 */ /* 0x000fe80000100a00 */
[----:B------:R0:W-:Y:S02]  /*1f4b0*/  STL.64 [R1+0x3a8], R30 ;  /* 0x0003a81e01007387 */ /* 0x0001e40000100a00 */
[----:B0-----:R-:W-:-:S15]  /*1f4c0*/  HMMA.16816.F32.BF16 R28, R40, R16, R44 ;  /* 0x00000010281c723c */ /* 0x001fde000004182c */
[----:B------:R-:W-:-:S08]  /*1f4d0*/  NOP ;  /* 0x0000000000007918 */ /* 0x000fd00000000000 */
[----:B------:R-:W-:Y:S01]  /*1f4e0*/  STL.64 [R1+0x3b0], R28 ;  /* 0x0003b01c01007387 */ /* 0x000fe20000100a00 */
[----:B------:R-:W-:Y:S02]  /*1f4f0*/  IMAD.MOV.U32 R5, RZ, RZ, R30 ;  /* 0x000000ffff057224 */ /* 0x000fe400078e001e */
[----:B------:R-:W-:Y:S01]  /*1f500*/  IMAD.MOV.U32 R4, RZ, RZ, R31 ;  /* 0x000000ffff047224 */ /* 0x000fe200078e001f */
[----:B------:R-:W3:Y:S04]  /*1f510*/  LDL.LU.64 R44, [R1+0x3c0] ;  /* 0x0003c000012c7983 */ /* 0x000ee80000300a00 */
[----:B------:R-:W0:Y:S04]  /*1f520*/  LDSM.16.MT88.4 R28, [R60+UR4+0x1000] ;  /* 0x001000043c1c783b */ /* 0x000e280008004200 */
[----:B------:R-:W3:Y:S04]  /*1f530*/  LDL.LU.64 R46, [R1+0x3c8] ;  /* 0x0003c800012e7983 */ /* 0x000ee80000300a00 */
[----:B------:R-:W-:Y:S04]  /*1f540*/  STL [R1+0x18e0], R5 ;  /* 0x0018e00501007387 */ /* 0x000fe80000100800 */
[----:B------:R-:W-:Y:S04]  /*1f550*/  STL [R1+0x18dc], R4 ;  /* 0x0018dc0401007387 */ /* 0x000fe80000100800 */
[----:B0-----:R0:W-:Y:S04]  /*1f560*/  STL.64 [R1+0x1a50], R30 ;  /* 0x001a501e01007387 */ /* 0x0011e80000100a00 */
[----:B------:R1:W-:Y:S01]  /*1f570*/  STL.64 [R1+0x1a48], R28 ;  /* 0x001a481c01007387 */ /* 0x0003e20000100a00 */
[----:B0-----:R-:W-:-:S03]  /*1f580*/  IMAD.MOV.U32 R30, RZ, RZ, R22 ;  /* 0x000000ffff1e7224 */ /* 0x001fc600078e0016 */
[----:B-1----:R-:W3:Y:S04]  /*1f590*/  LDL.LU R28, [R1+0x2c0] ;  /* 0x0002c000011c7983 */ /* 0x002ee80000300800 */
[----:B------:R-:W3:Y:S04]  /*1f5a0*/  LDL.LU R29, [R1+0x2c4] ;  /* 0x0002c400011d7983 */ /* 0x000ee80000300800 */
[----:B------:R-:W3:Y:S01]  /*1f5b0*/  LDL.LU R22, [R1+0x1ac8] ;  /* 0x001ac80001167983 */ /* 0x000ee20000300800 */
[----:B------:R-:W-:-:S03]  /*1f5c0*/  IMAD.MOV.U32 R31, RZ, RZ, R23 ;  /* 0x000000ffff1f7224 */ /* 0x000fc600078e0017 */
[----:B------:R-:W3:Y:S01]  /*1f5d0*/  LDL.LU R23, [R1+0x1ac4] ;  /* 0x001ac40001177983 */ /* 0x000ee20000300800 */
[----:B--2---:R-:W-:-:S15]  /*1f5e0*/  HMMA.16816.F32.BF16 R52, R40, R20, R52 ;  /* 0x000000142834723c */ /* 0x004fde0000041834 */
[----:B------:R-:W-:-:S08]  /*1f5f0*/  NOP ;  /* 0x0000000000007918 */ /* 0x000fd00000000000 */
[----:B------:R4:W-:Y:S04]  /*1f600*/  STL.64 [R1+0x400], R52 ;  /* 0x0004003401007387 */ /* 0x0009e80000100a00 */
[----:B------:R0:W-:Y:S01]  /*1f610*/  STL.64 [R1+0x408], R54 ;  /* 0x0004083601007387 */ /* 0x0001e20000100a00 */
[----:B----4-:R-:W-:Y:S02]  /*1f620*/  IMAD.MOV.U32 R52, RZ, RZ, R58 ;  /* 0x000000ffff347224 */ /* 0x010fe400078e003a */
[----:B------:R-:W-:Y:S01]  /*1f630*/  IMAD.MOV.U32 R53, RZ, RZ, R6 ;  /* 0x000000ffff357224 */ /* 0x000fe200078e0006 */
[----:B------:R-:W2:Y:S04]  /*1f640*/  LDL.LU R58, [R1+0x1ac0] ;  /* 0x001ac000013a7983 */ /* 0x000ea80000300800 */
[----:B------:R-:W4:Y:S04]  /*1f650*/  LDL.LU R6, [R1+0x1abc] ;  /* 0x001abc0001067983 */ /* 0x000f280000300800 */
[----:B0-----:R-:W4:Y:S04]  /*1f660*/  LDL.LU R54, [R1+0x2a8] ;  /* 0x0002a80001367983 */ /* 0x001f280000300800 */
[----:B------:R-:W4:Y:S01]  /*1f670*/  LDL.LU R55, [R1+0x2ac] ;  /* 0x0002ac0001377983 */ /* 0x000f220000300800 */
[----:B---3--:R-:W-:Y:S07]  /*1f680*/  HMMA.16816.F32.BF16 R40, R40, R24, R44 ;  /* 0x000000182828723c */ /* 0x008fee000004182c */
[----:B------:R-:W-:-:S02]  /*1f690*/  IMAD.MOV.U32 R44, RZ, RZ, R7 ;  /* 0x000000ffff2c7224 */ /* 0x000fc400078e0007 */
[----:B------:R-:W-:Y:S01]  /*1f6a0*/  IMAD.MOV.U32 R45, RZ, RZ, R59 ;  /* 0x000000ffff2d7224 */ /* 0x000fe200078e003b */
[----:B------:R2:W-:Y:S04]  /*1f6b0*/  STL.64 [R1+0x1a78], R22 ;  /* 0x001a781601007387 */ /* 0x0005e80000100a00 */
[----:B------:R-:W3:Y:S04]  /*1f6c0*/  LDL.LU R20, [R1+0x2d0] ;  /* 0x0002d00001147983 */ /* 0x000ee80000300800 */
[----:B------:R-:W3:Y:S01]  /*1f6d0*/  LDL.LU R21, [R1+0x2d4] ;  /* 0x0002d40001157983 */ /* 0x000ee20000300800 */
[----:B--2---:R-:W-:-:S02]  /*1f6e0*/  IMAD.MOV.U32 R22, RZ, RZ, R58 ;  /* 0x000000ffff167224 */ /* 0x004fc400078e003a */
[----:B----4-:R-:W-:Y:S01]  /*1f6f0*/  IMAD.MOV.U32 R23, RZ, RZ, R6 ;  /* 0x000000ffff177224 */ /* 0x010fe200078e0006 */
[----:B------:R-:W2:Y:S04]  /*1f700*/  LDL.LU R58, [R1+0x1ab8] ;  /* 0x001ab800013a7983 */ /* 0x000ea80000300800 */
[----:B------:R-:W3:Y:S04]  /*1f710*/  LDL.LU R6, [R1+0x1ab4] ;  /* 0x001ab40001067983 */ /* 0x000ee80000300800 */
[----:B------:R-:W3:Y:S04]  /*1f720*/  LDL.LU R7, [R1+0x1ab0] ;  /* 0x001ab00001077983 */ /* 0x000ee80000300800 */
[----:B------:R-:W-:Y:S04]  /*1f730*/  STL.64 [R1+0x3f0], R40 ;  /* 0x0003f02801007387 */ /* 0x000fe80000100a00 */
[----:B------:R-:W-:Y:S04]  /*1f740*/  STL.64 [R1+0x3f8], R42 ;  /* 0x0003f82a01007387 */ /* 0x000fe80000100a00 */
[----:B------:R-:W2:Y:S04]  /*1f750*/  LDL.LU R59, [R1+0x1aac] ;  /* 0x001aac00013b7983 */ /* 0x000ea80000300800 */
[----:B------:R-:W0:Y:S04]  /*1f760*/  LDSM.16.MT88.4 R40, [R60+UR4+0x1080] ;  /* 0x001080043c28783b */ /* 0x000e280008004200 */
[----:B------:R-:W4:Y:S04]  /*1f770*/  LDL.LU R46, [R1+0x298] ;  /* 0x00029800012e7983 */ /* 0x000f280000300800 */
[----:B------:R-:W4:Y:S01]  /*1f780*/  LDL.LU R47, [R1+0x29c] ;  /* 0x00029c00012f7983 */ /* 0x000f220000300800 */
[C---:B------:R-:W-:Y:S03]  /*1f790*/  HMMA.16816.F32.BF16 R28, R32.reuse, R50, R28 ;  /* 0x00000032201c723c */ /* 0x040fe6000004181c */
[----:B0-----:R-:W-:Y:S04]  /*1f7a0*/  STL.64 [R1+0x1a20], R42 ;  /* 0x001a202a01007387 */ /* 0x001fe80000100a00 */
[----:B------:R3:W-:Y:S04]  /*1f7b0*/  STL.64 [R1+0x1a18], R40 ;  /* 0x001a182801007387 */ /* 0x0007e80000100a00 */
[----:B------:R-:W-:Y:S01]  /*1f7c0*/  STL [R1+0x18e4], R60 ;  /* 0x0018e43c01007387 */ /* 0x000fe20000100800 */
[C---:B---3--:R-:W-:Y:S06]  /*1f7d0*/  HMMA.16816.F32.BF16 R40, R32.reuse, R6, R20 ;  /* 0x000000062028723c */ /* 0x048fec0000041814 */
[----:B--2---:R-:W-:-:S15]  /*1f7e0*/  HMMA.16816.F32.BF16 R20, R32, R58, R36 ;  /* 0x0000003a2014723c */ /* 0x004fde0000041824 */
[----:B------:R-:W-:-:S02]  /*1f7f0*/  NOP ;  /* 0x0000000000007918 */ /* 0x000fc40000000000 */
[----:B------:R-:W-:Y:S04]  /*1f800*/  STL.64 [R1+0x5b0], R40 ;  /* 0x0005b02801007387 */ /* 0x000fe80000100a00 */
[----:B------:R-:W-:Y:S04]  /*1f810*/  STL.64 [R1+0x5b8], R42 ;  /* 0x0005b82a01007387 */ /* 0x000fe80000100a00 */
[----:B------:R0:W-:Y:S04]  /*1f820*/  STL.64 [R1+0x5a0], R28 ;  /* 0x0005a01c01007387 */ /* 0x0001e80000100a00 */
[----:B------:R1:W-:Y:S04]  /*1f830*/  STL.64 [R1+0x5a8], R30 ;  /* 0x0005a81e01007387 */ /* 0x0003e80000100a00 */
[----:B------:R2:W-:Y:S01]  /*1f840*/  STL.64 [R1+0x590], R20 ;  /* 0x0005901401007387 */ /* 0x0005e20000100a00 */
[----:B0-----:R-:W-:-:S02]  /*1f850*/  IMAD.MOV.U32 R28, RZ, RZ, R10 ;  /* 0x000000ffff1c7224 */ /* 0x001fc400078e000a */
[----:B------:R-:W-:Y:S01]  /*1f860*/  IMAD.MOV.U32 R29, RZ, RZ, R11 ;  /* 0x000000ffff1d7224 */ /* 0x000fe200078e000b */
[----:B------:R-:W3:Y:S04]  /*1f870*/  LDL.LU R10, [R1+0x1aa8] ;  /* 0x001aa800010a7983 */ /* 0x000ee80000300800 */
[----:B------:R-:W4:Y:S04]  /*1f880*/  LDL.LU R11, [R1+0x1aa4] ;  /* 0x001aa400010b7983 */ /* 0x000f280000300800 */
[----:B-1----:R-:W4:Y:S04]  /*1f890*/  LDL.LU R30, [R1+0x108] ;  /* 0x00010800011e7983 */ /* 0x002f280000300800 */
[----:B------:R-:W4:Y:S01]  /*1f8a0*/  LDL.LU R31, [R1+0x10c] ;  /* 0x00010c00011f7983 */ /* 0x000f220000300800 */
[----:B------:R-:W-:-:S03]  /*1f8b0*/  IMAD.MOV.U32 R9, RZ, RZ, R22 ;  /* 0x000000ffff097224 */ /* 0x000fc600078e0016 */
[----:B--2---:R-:W2:Y:S01]  /*1f8c0*/  LDL.LU R20, [R1+0x280] ;  /* 0x0002800001147983 */ /* 0x004ea20000300800 */
[----:B------:R-:W-:-:S03]  /*1f8d0*/  IMAD.MOV.U32 R8, RZ, RZ, R23 ;  /* 0x000000ffff087224 */ /* 0x000fc600078e0017 */
[----:B------:R-:W2:Y:S01]  /*1f8e0*/  LDL.LU R21, [R1+0x284] ;  /* 0x0002840001157983 */ /* 0x000ea20000300800 */
[----:B------:R-:W-:Y:S02]  /*1f8f0*/  IMAD.MOV.U32 R38, RZ, RZ, R14 ;  /* 0x000000ffff267224 */ /* 0x000fe400078e000e */
[----:B------:R-:W-:Y:S02]  /*1f900*/  IMAD.MOV.U32 R39, RZ, RZ, R15 ;  /* 0x000000ffff277224 */ /* 0x000fe400078e000f */
[----:B---3--:R-:W-:Y:S02]  /*1f910*/  IMAD.MOV.U32 R22, RZ, RZ, R10 ;  /* 0x000000ffff167224 */ /* 0x008fe400078e000a */
[----:B----4-:R-:W-:Y:S01]  /*1f920*/  IMAD.MOV.U32 R23, RZ, RZ, R11 ;  /* 0x000000ffff177224 */ /* 0x010fe200078e000b */
[----:B------:R-:W3:Y:S04]  /*1f930*/  LDL.LU R10, [R1+0x1aa0] ;  /* 0x001aa000010a7983 */ /* 0x000ee80000300800 */
[----:B------:R-:W3:Y:S04]  /*1f940*/  LDL.LU R11, [R1+0x1a9c] ;  /* 0x001a9c00010b7983 */ /* 0x000ee80000300800 */
[----:B------:R-:W4:Y:S04]  /*1f950*/  LDL.LU R36, [R1+0x270] ;  /* 0x0002700001247983 */ /* 0x000f280000300800 */
[----:B------:R-:W4:Y:S04]  /*1f960*/  LDL.LU R37, [R1+0x274] ;  /* 0x0002740001257983 */ /* 0x000f280000300800 */
[----:B------:R-:W2:Y:S04]  /*1f970*/  LDL.LU R14, [R1+0x1a98] ;  /* 0x001a9800010e7983 */ /* 0x000ea80000300800 */
[----:B------:R-:W2:Y:S04]  /*1f980*/  LDL.LU R15, [R1+0x1a94] ;  /* 0x001a9400010f7983 */ /* 0x000ea80000300800 */
[----:B------:R-:W-:Y:S04]  /*1f990*/  STL [R1+0x18bc], R8 ;  /* 0x0018bc0801007387 */ /* 0x000fe80000100800 */
[----:B------:R-:W-:Y:S01]  /*1f9a0*/  STL [R1+0x18b8], R9 ;  /* 0x0018b80901007387 */ /* 0x000fe20000100800 */
[----:B---3--:R-:W-:Y:S03]  /*1f9b0*/  HMMA.16816.F32.BF16 R40, R32, R10, R52 ;  /* 0x0000000a2028723c */ /* 0x008fe60000041834 */
[----:B------:R-:W3:-:S15]  /*1f9c0*/  LDL.LU R52, [R1+0x1b0] ;  /* 0x0001b00001347983 */ /* 0x000ede0000300800 */
[----:B------:R-:W-:-:S05]  /*1f9d0*/  NOP ;  /* 0x0000000000007918 */ /* 0x000fca0000000000 */
[----:B------:R-:W-:Y:S04]  /*1f9e0*/  STL.64 [R1+0x580], R40 ;  /* 0x0005802801007387 */ /* 0x000fe80000100a00 */
[----:B------:R2:W-:Y:S04]  /*1f9f0*/  STL.64 [R1+0x588], R42 ;  /* 0x0005882a01007387 */ /* 0x0005e80000100a00 */
[----:B------:R-:W3:Y:S04]  /*1fa00*/  LDL.LU R53, [R1+0x1b4] ;  /* 0x0001b40001357983 */ /* 0x000ee80000300800 */
[----:B------:R-:W3:Y:S04]  /*1fa10*/  LDL.LU R54, [R1+0x1b8] ;  /* 0x0001b80001367983 */ /* 0x000ee80000300800 */
[----:B------:R-:W3:Y:S01]  /*1fa20*/  LDL.LU R55, [R1+0x1bc] ;  /* 0x0001bc0001377983 */ /* 0x000ee20000300800 */
[----:B--2---:R-:W-:Y:S06]  /*1fa30*/  HMMA.16816.F32.BF16 R40, R32, R14, R44 ;  /* 0x0000000e2028723c */ /* 0x004fec000004182c */
[----:B------:R0:W-:Y:S04]  /*1fa40*/  STL.64 [R1+0x1a60], R14 ;  /* 0x001a600e01007387 */ /* 0x0001e80000100a00 */
[----:B------:R-:W2:Y:S01]  /*1fa50*/  LDL.LU R44, [R1+0x170] ;  /* 0x00017000012c7983 */ /* 0x000ea20000300800 */
[----:B------:R-:W-:-:S12]  /*1fa60*/  IMAD.MOV.U32 R45, RZ, RZ, R18 ;  /* 0x000000ffff2d7224 */ /* 0x000fd800078e0012 */
[----:B------:R1:W-:Y:S04]  /*1fa70*/  STL.64 [R1+0x570], R40 ;  /* 0x0005702801007387 */ /* 0x0003e80000100a00 */
[----:B------:R4:W-:Y:S04]  /*1fa80*/  STL.64 [R1+0x578], R42 ;  /* 0x0005782a01007387 */ /* 0x0009e80000100a00 */
[----:B------:R-:W4:Y:S04]  /*1fa90*/  LDL.LU R18, [R1+0x1a90] ;  /* 0x001a900001127983 */ /* 0x000f280000300800 */
[----:B------:R-:W2:Y:S04]  /*1faa0*/  LDL.LU R46, [R1+0x178] ;  /* 0x00017800012e7983 */ /* 0x000ea80000300800 */
[----:B------:R-:W2:Y:S04]  /*1fab0*/  LDL.LU R47, [R1+0x17c] ;  /* 0x00017c00012f7983 */ /* 0x000ea80000300800 */
[----:B------:R-:W2:Y:S04]  /*1fac0*/  LDL.LU R12, [R1+0x1a0] ;  /* 0x0001a000010c7983 */ /* 0x000ea80000300800 */
[----:B------:R-:W2:Y:S04]  /*1fad0*/  LDL.LU R13, [R1+0x1a4] ;  /* 0x0001a400010d7983 */ /* 0x000ea80000300800 */
[----:B0-----:R-:W2:Y:S01]  /*1fae0*/  LDL.LU R14, [R1+0x1a8] ;  /* 0x0001a800010e7983 */ /* 0x001ea20000300800 */
[----:B-1----:R-:W-:-:S02]  /*1faf0*/  IMAD.MOV.U32 R40, RZ, RZ, R19 ;  /* 0x000000ffff287224 */ /* 0x002fc400078e0013 */
[----:B----4-:R-:W-:Y:S02]  /*1fb00*/  IMAD.MOV.U32 R15, RZ, RZ, R18 ;  /* 0x000000ffff0f7224 */ /* 0x010fe400078e0012 */
[----:B------:R-:W4:Y:S04]  /*1fb10*/  LDL.LU R18, [R1+0x1a8c] ;  /* 0x001a8c0001127983 */ /* 0x000f280000300800 */
[----:B------:R-:W4:Y:S04]  /*1fb20*/  LDL.LU R19, [R1+0x1a88] ;  /* 0x001a880001137983 */ /* 0x000f280000300800 */
[----:B------:R-:W2:Y:S01]  /*1fb30*/  LDL.LU R41, [R1+0x184] ;  /* 0x0001840001297983 */ /* 0x000ea20000300800 */
[----:B------:R-:W-:-:S02]  /*1fb40*/  IMAD.MOV.U32 R42, RZ, RZ, R26 ;  /* 0x000000ffff2a7224 */ /* 0x000fc400078e001a */
[----:B------:R-:W-:Y:S01]  /*1fb50*/  IMAD.MOV.U32 R43, RZ, RZ, R27 ;  /* 0x000000ffff2b7224 */ /* 0x000fe200078e001b */
[----:B------:R-:W3:Y:S04]  /*1fb60*/  LDL.LU R26, [R1+0x1a84] ;  /* 0x001a8400011a7983 */ /* 0x000ee80000300800 */
[----:B------:R-:W3:Y:S01]  /*1fb70*/  LDL.LU R27, [R1+0x1a80] ;  /* 0x001a8000011b7983 */ /* 0x000ee20000300800 */
[----:B----4-:R-:W-:-:S15]  /*1fb80*/  HMMA.16816.F32.BF16 R20, R32, R18, R20 ;  /* 0x000000122014723c */ /* 0x010fde0000041814 */
[----:B------:R-:W-:-:S08]  /*1fb90*/  NOP ;  /* 0x0000000000007918 */ /* 0x000fd00000000000 */
[----:B------:R-:W-:Y:S04]  /*1fba0*/  STL.64 [R1+0x560], R20 ;  /* 0x0005601401007387 */ /* 0x000fe80000100a00 */
[----:B------:R0:W-:Y:S04]  /*1fbb0*/  STL.64 [R1+0x568], R22 ;  /* 0x0005681601007387 */ /* 0x0001e80000100a00 */
[----:B0-----:R-:W4:Y:S01]  /*1fbc0*/  LDL.LU.64 R22, [R1+0x1a78] ;  /* 0x001a780001167983 */ /* 0x001f220000300a00 */
[----:B------:R-:W0:Y:S02]  /*1fbd0*/  S2R R57, SR_TID.X ;  /* 0x0000000000397919 */ /* 0x000e240000002100 */
[C---:B0-----:R-:W-:Y:S01]  /*1fbe0*/  LOP3.LUT R8, R57.reuse, 0x7, RZ, 0xc0, !PT ;  /* 0x0000000739087812 */ /* 0x041fe200078ec0ff */
[----:B------:R-:W-:Y:S01]  /*1fbf0*/  IMAD.SHL.U32 R17, R57, 0x2, RZ ;  /* 0x0000000239117824 */ /* 0x000fe200078e00ff */
[----:B----4-:R-:W-:-:S15]  /*1fc00*/  HMMA.16816.F32.BF16 R36, R32, R22, R36 ;  /* 0x000000162024723c */ /* 0x010fde0000041824 */
[----:B------:R-:W-:-:S08]  /*1fc10*/  NOP ;  /* 0x0000000000007918 */ /* 0x000fd00000000000 */
[----:B------:R-:W-:Y:S04]  /*1fc20*/  STL.64 [R1+0x550], R36 ;  /* 0x0005502401007387 */ /* 0x000fe80000100a00 */
[----:B------:R0:W-:Y:S04]  /*1fc30*/  STL.64 [R1+0x558], R38 ;  /* 0x0005582601007387 */ /* 0x0001e80000100a00 */
[----:B0-----:R-:W4:Y:S04]  /*1fc40*/  LDL.LU.64 R38, [R1+0x1a70] ;  /* 0x001a700001267983 */ /* 0x001f280000300a00 */
[----:B------:R-:W4:Y:S01]  /*1fc50*/  LDL.LU.64 R36, [R1+0x1a68] ;  /* 0x001a680001247983 */ /* 0x000f220000300a00 */
[----:B------:R-:W-:-:S02]  /*1fc60*/  IMAD R8, R8, 0x110, RZ ;  /* 0x0000011008087824 */ /* 0x000fc400078e02ff */
[----:B------:R-:W-:-:S03]  /*1fc70*/  IMAD.SHL.U32 R56, R57, 0x80, RZ ;  /* 0x0000008039387824 */ /* 0x000fc600078e00ff */
[----:B------:R-:W-:-:S04]  /*1fc80*/  LOP3.LUT R17, R8, 0x10, R17, 0x78, !PT ;  /* 0x0000001008117812 */ /* 0x000fc800078e7811 */
[----:B------:R-:W-:Y:S01]  /*1fc90*/  LOP3.LUT R17, R17, 0x800, R56, 0xf8, !PT ;  /* 0x0000080011117812 */ /* 0x000fe200078ef838 */
[----:B------:R3:W-:Y:S03]  /*1fca0*/  STL.64 [R1+0x1a58], R22 ;  /* 0x001a581601007387 */ /* 0x0007e60000100a00 */
[----:B------:R-:W-:Y:S01]  /*1fcb0*/  LOP3.LUT R17, R17, 0x40, RZ, 0x3c, !PT ;  /* 0x0000004011117812 */ /* 0x000fe200078e3cff */
[----:B---3--:R-:W-:Y:S04]  /*1fcc0*/  HMMA.16816.F32.BF16 R20, R32, R26, R28 ;  /* 0x0000001a2014723c */ /* 0x008fe8000004181c */
[----:B------:R-:W0:Y:S04]  /*1fcd0*/  LDSM.16.MT88.4 R32, [R17+UR4+0x1000] ;  /* 0x001000041120783b */ /* 0x000e280008004200 */
[----:B0-----:R-:W-:-:S15]  /*1fce0*/  STL.64 [R1+0x1a00], R34 ;  /* 0x001a002201007387 */ /* 0x001fde0000100a00 */
[----:B------:R-:W-:Y:S04]  /*1fcf0*/  STL.64 [R1+0x2a0], R20 ;  /* 0x0002a01401007387 */ /* 0x000fe80000100a00 */
[----:B------:R-:W-:Y:S04]  /*1fd00*/  STL.64 [R1+0x2a8], R22 ;  /* 0x0002a81601007387 */ /* 0x000fe80000100a00 */
[----:B------:R0:W-:Y:S04]  /*1fd10*/  STL.64 [R1+0x19f8], R32 ;  /* 0x0019f82001007387 */ /* 0x0001e80000100a00 */
[----:B0-----:R-:W3:Y:S04]  /*1fd20*/  LDL.LU R32, [R1+0x190] ;  /* 0x0001900001207983 */ /* 0x001ee80000300800 */
[----:B------:R-:W3:Y:S04]  /*1fd30*/  LDL.LU R33, [R1+0x194] ;  /* 0x0001940001217983 */ /* 0x000ee80000300800 */
[----:B------:R-:W3:Y:S04]  /*1fd40*/  LDL.LU R34, [R1+0x198] ;  /* 0x0001980001227983 */ /* 0x000ee80000300800 */
[----:B------:R-:W3:Y:S01]  /*1fd50*/  LDL.LU R35, [R1+0x19c] ;  /* 0x00019c0001237983 */ /* 0x000ee20000300800 */
[C---:B----4-:R-:W-:Y:S06]  /*1fd60*/  HMMA.16816.F32.BF16 R20, R36.reuse, R6, R52 ;  /* 0x000000062414723c */ /* 0x050fec0000041834 */
[----:B--2---:R-:W-:Y:S01]  /*1fd70*/  HMMA.16816.F32.BF16 R12, R36, R50, R12 ;  /* 0x00000032240c723c */ /* 0x004fe2000004180c */
[----:B------:R-:W2:-:S15]  /*1fd80*/  LDL.LU R52, [R1+0xa0] ;  /* 0x0000a00001347983 */ /* 0x000e9e0000300800 */
[----:B------:R-:W-:-:S01]  /*1fd90*/  NOP ;  /* 0x0000000000007918 */ /* 0x000fc20000000000 */
[----:B------:R0:W-:Y:S04]  /*1fda0*/  STL.64 [R1+0x290], R20 ;  /* 0x0002901401007387 */ /* 0x0001e80000100a00 */
[----:B------:R1:W-:Y:S04]  /*1fdb0*/  STL.64 [R1+0x298], R22 ;  /* 0x0002981601007387 */ /* 0x0003e80000100a00 */
[----:B------:R-:W2:Y:S04]  /*1fdc0*/  LDL.LU R53, [R1+0xa4] ;  /* 0x0000a40001357983 */ /* 0x000ea80000300800 */
[----:B------:R-:W2:Y:S04]  /*1fdd0*/  LDL.LU R54, [R1+0xa8] ;  /* 0x0000a80001367983 */ /* 0x000ea80000300800 */
[----:B------:R-:W2:Y:S04]  /*1fde0*/  LDL.LU R55, [R1+0xac] ;  /* 0x0000ac0001377983 */ /* 0x000ea80000300800 */
[----:B0-----:R-:W4:Y:S04]  /*1fdf0*/  LDL.LU R20, [R1+0x160] ;  /* 0x0001600001147983 */ /* 0x001f280000300800 */
[----:B------:R-:W4:Y:S04]  /*1fe00*/  LDL.LU R21, [R1+0x164] ;  /* 0x0001640001157983 */ /* 0x000f280000300800 */
[----:B-1----:R-:W4:Y:S04]  /*1fe10*/  LDL.LU R22, [R1+0x168] ;  /* 0x0001680001167983 */ /* 0x002f280000300800 */
[----:B------:R-:W4:Y:S04]  /*1fe20*/  LDL.LU R23, [R1+0x16c] ;  /* 0x00016c0001177983 */ /* 0x000f280000300800 */
[----:B------:R-:W2:Y:S04]  /*1fe30*/  LDL.LU R28, [R1+0x150] ;  /* 0x00015000011c7983 */ /* 0x000ea80000300800 */
[----:B------:R-:W2:Y:S04]  /*1fe40*/  LDL.LU R29, [R1+0x154] ;  /* 0x00015400011d7983 */ /* 0x000ea80000300800 */
[----:B------:R-:W2:Y:S04]  /*1fe50*/  LDL.LU R30, [R1+0x158] ;  /* 0x00015800011e7983 */ /* 0x000ea80000300800 */
[----:B------:R-:W2:Y:S04]  /*1fe60*/  LDL.LU R31, [R1+0x15c] ;  /* 0x00015c00011f7983 */ /* 0x000ea80000300800 */
[----:B------:R0:W-:Y:S04]  /*1fe70*/  STL.64 [R1+0x1b8], R14 ;  /* 0x0001b80e01007387 */ /* 0x0001e80000100a00 */
[----:B0-----:R-:W4:Y:S01]  /*1fe80*/  LDL.LU.64 R14, [R1+0x1a60] ;  /* 0x001a6000010e7983 */ /* 0x001f220000300a00 */
[----:B------:R-:W-:Y:S01]  /*1fe90*/  IMAD.MOV.U32 R24, RZ, RZ, R12 ;  /* 0x000000ffff187224 */ /* 0x000fe200078e000c */
[C---:B------:R-:W-:Y:S04]  /*1fea0*/  HMMA.16816.F32.BF16 R40, R36.reuse, R10, R40 ;  /* 0x0000000a2428723c */ /* 0x040fe80000041828 */
[----:B------:R-:W-:Y:S02]  /*1feb0*/  STL [R1+0x18d8], R24 ;  /* 0x0018d81801007387 */ /* 0x000fe40000100800 */
[----:B---3--:R-:W-:Y:S06]  /*1fec0*/  HMMA.16816.F32.BF16 R32, R36, R58, R32 ;  /* 0x0000003a2420723c */ /* 0x008fec0000041820 */
[----:B------:R-:W-:Y:S04]  /*1fed0*/  STL.64 [R1+0x1a40], R58 ;  /* 0x001a403a01007387 */ /* 0x000fe80000100a00 */
[----:B------:R-:W-:-:S13]  /*1fee0*/  STL.64 [R1+0x1a38], R56 ;  /* 0x001a383801007387 */ /* 0x000fda0000100a00 */
[----:B------:R-:W-:Y:S04]  /*1fef0*/  STL.64 [R1+0x1a0], R32 ;  /* 0x0001a02001007387 */ /* 0x000fe80000100a00 */
[----:B------:R4:W-:Y:S04]  /*1ff00*/  STL.64 [R1+0x1a8], R34 ;  /* 0x0001a82201007387 */ /* 0x0009e80000100a00 */
[----:B------:R0:W-:Y:S04]  /*1ff10*/  STL.64 [R1+0x190], R40 ;  /* 0x0001902801007387 */ /* 0x0001e80000100a00 */
[----:B------:R1:W-:Y:S01]  /*1ff20*/  STL.64 [R1+0x198], R42 ;  /* 0x0001982a01007387 */ /* 0x0003e20000100a00 */
[----:B------:R-:W-:Y:S01]  /*1ff30*/  IMAD.MOV.U32 R25, RZ, RZ, R13 ;  /* 0x000000ffff197224 */ /* 0x000fe200078e000d */
[C---:B----4-:R-:W-:Y:S06]  /*1ff40*/  HMMA.16816.F32.BF16 R32, R36.reuse, R14, R44 ;  /* 0x0000000e2420723c */ /* 0x050fec000004182c */
[----:B------:R-:W-:-:S15]  /*1ff50*/  HMMA.16816.F32.BF16 R20, R36, R18, R20 ;  /* 0x000000122414723c */ /* 0x000fde0000041814 */
[----:B------:R-:W-:-:S02]  /*1ff60*/  NOP ;  /* 0x0000000000007918 */ /* 0x000fc40000000000 */
[----:B------:R3:W-:Y:S04]  /*1ff70*/  STL.64 [R1+0x188], R34 ;  /* 0x0001882201007387 */ /* 0x0007e80000100a00 */
[----:B0-----:R-:W4:Y:S04]  /*1ff80*/  LDL.LU R40, [R1+0x260] ;  /* 0x0002600001287983 */ /* 0x001f280000300800 */
[----:B------:R-:W4:Y:S04]  /*1ff90*/  LDL.LU R41, [R1+0x264] ;  /* 0x0002640001297983 */ /* 0x000f280000300800 */
[----:B-1----:R-:W4:Y:S04]  /*1ffa0*/  LDL.LU R42, [R1+0x268] ;  /* 0x00026800012a7983 */ /* 0x002f280000300800 */
        /* <DEDUP_REMOVED lines=8> */
[----:B------:R-:W-:-:S02]  /*20030*/  IMAD.MOV.U32 R12, RZ, RZ, R32 ;  /* 0x000000ffff0c7224 */ /* 0x000fc400078e0020 */
[----:B------:R-:W-:Y:S01]  /*20040*/  IMAD.MOV.U32 R13, RZ, RZ, R33 ;  /* 0x000000ffff0d7224 */ /* 0x000fe200078e0021 */
[----:B------:R-:W4:Y:S04]  /*20050*/  LDL.LU R59, [R1+0x25c] ;  /* 0x00025c00013b7983 */ /* 0x000f280000300800 */
[----:B------:R-:W4:Y:S04]  /*20060*/  LDL.LU R32, [R1+0x230] ;  /* 0x0002300001207983 */ /* 0x000f280000300800 */
[----:B------:R-:W4:Y:S04]  /*20070*/  LDL.LU R33, [R1+0x234] ;  /* 0x0002340001217983 */ /* 0x000f280000300800 */
[----:B---3--:R-:W3:Y:S04]  /*20080*/  LDL.LU R34, [R1+0x238] ;  /* 0x0002380001227983 */ /* 0x008ee80000300800 */
[----:B------:R-:W3:Y:S04]  /*20090*/  LDL.LU R35, [R1+0x23c] ;  /* 0x00023c0001237983 */ /* 0x000ee80000300800 */
[----:B------:R-:W-:Y:S04]  /*200a0*/  STL [R1+0x1850], R13 ;  /* 0x0018500d01007387 */ /* 0x000fe80000100800 */
[----:B------:R-:W-:Y:S04]  /*200b0*/  STL [R1+0x184c], R12 ;  /* 0x00184c0c01007387 */ /* 0x000fe80000100800 */
[----:B------:R-:W-:Y:S04]  /*200c0*/  STL.64 [R1+0x2b0], R20 ;  /* 0x0002b01401007387 */ /* 0x000fe80000100a00 */
[----:B------:R0:W-:Y:S04]  /*200d0*/  STL.64 [R1+0x2b8], R22 ;  /* 0x0002b81601007387 */ /* 0x0001e80000100a00 */
[----:B0-----:R-:W2:Y:S02]  /*200e0*/  LDL.LU.64 R22, [R1+0x1a58] ;  /* 0x001a580001167983 */ /* 0x001ea40000300a00 */
[----:B--2---:R-:W-:-:S15]  /*200f0*/  HMMA.16816.F32.BF16 R28, R36, R22, R28 ;  /* 0x00000016241c723c */ /* 0x004fde000004181c */
[----:B------:R-:W-:-:S08]  /*20100*/  NOP ;  /* 0x0000000000007918 */ /* 0x000fd00000000000 */
[----:B------:R-:W-:Y:S04]  /*20110*/  STL.64 [R1+0x410], R28 ;  /* 0x0004101c01007387 */ /* 0x000fe80000100a00 */
[----:B------:R0:W-:Y:S04]  /*20120*/  STL.64 [R1+0x418], R30 ;  /* 0x0004181e01007387 */ /* 0x0001e80000100a00 */
[----:B0-----:R-:W4:Y:S04]  /*20130*/  LDL.LU.64 R30, [R1+0x1a50] ;  /* 0x001a5000011e7983 */ /* 0x001f280000300a00 */
[----:B------:R-:W4:Y:S01]  /*20140*/  LDL.LU.64 R28, [R1+0x1a48] ;  /* 0x001a4800011c7983 */ /* 0x000f220000300a00 */
[----:B------:R-:W-:Y:S03]  /*20150*/  HMMA.16816.F32.BF16 R36, R36, R26, R52 ;  /* 0x0000001a2424723c */ /* 0x000fe60000041834 */
[----:B------:R-:W2:-:S15]  /*20160*/  LDL.LU R52, [R1+0x210] ;  /* 0x0002100001347983 */ /* 0x000e9e0000300800 */
[----:B------:R-:W-:-:S05]  /*20170*/  NOP ;  /* 0x0000000000007918 */ /* 0x000fca0000000000 */
[----:B------:R-:W-:Y:S04]  /*20180*/  STL.64 [R1+0x170], R36 ;  /* 0x0001702401007387 */ /* 0x000fe80000100a00 */
[----:B------:R-:W-:Y:S04]  /*20190*/  STL.64 [R1+0x178], R38 ;  /* 0x0001782601007387 */ /* 0x000fe80000100a00 */
[----:B------:R-:W0:Y:S04]  /*201a0*/  LDSM.16.MT88.4 R36, [R17+UR4+0x1080] ;  /* 0x001080041124783b */ /* 0x000e280008004200 */
[----:B------:R-:W2:Y:S04]  /*201b0*/  LDL.LU R53, [R1+0x214] ;  /* 0x0002140001357983 */ /* 0x000ea80000300800 */
[----:B------:R-:W2:Y:S04]  /*201c0*/  LDL.LU R54, [R1+0x218] ;  /* 0x0002180001367983 */ /* 0x000ea80000300800 */
[----:B------:R-:W2:Y:S04]  /*201d0*/  LDL.LU R55, [R1+0x21c] ;  /* 0x00021c0001377983 */ /* 0x000ea80000300800 */
[----:B------:R-:W-:Y:S04]  /*201e0*/  STL.64 [R1+0x1a30], R26 ;  /* 0x001a301a01007387 */ /* 0x000fe80000100a00 */
[----:B------:R-:W-:Y:S04]  /*201f0*/  STL [R1+0x1a28], R25 ;  /* 0x001a281901007387 */ /* 0x000fe80000100800 */
[----:B0-----:R-:W-:Y:S04]  /*20200*/  STL.64 [R1+0x1990], R38 ;  /* 0x0019902601007387 */ /* 0x001fe80000100a00 */
[----:B------:R0:W-:Y:S04]  /*20210*/  STL.64 [R1+0x1988], R36 ;  /* 0x0019882401007387 */ /* 0x0001e80000100a00 */
[----:B0-----:R-:W3:Y:S04]  /*20220*/  LDL.LU R36, [R1+0x240] ;  /* 0x0002400001247983 */ /* 0x001ee80000300800 */
[----:B------:R-:W3:Y:S04]  /*20230*/  LDL.LU R37, [R1+0x244] ;  /* 0x0002440001257983 */ /* 0x000ee80000300800 */
[----:B------:R-:W3:Y:S04]  /*20240*/  LDL.LU R38, [R1+0x248] ;  /* 0x0002480001267983 */ /* 0x000ee80000300800 */
[----:B------:R-:W3:Y:S04]  /*20250*/  LDL.LU R39, [R1+0x24c] ;  /* 0x00024c0001277983 */ /* 0x000ee80000300800 */
[----:B------:R-:W-:Y:S04]  /*20260*/  STL [R1+0x1848], R17 ;  /* 0x0018481101007387 */ /* 0x000fe80000100800 */
[----:B------:R-:W2:Y:S01]  /*20270*/  LDL.LU R24, [R1+0x200] ;  /* 0x0002000001187983 */ /* 0x000ea20000300800 */
[C---:B----4-:R-:W-:Y:S06]  /*20280*/  HMMA.16816.F32.BF16 R40, R28.reuse, R6, R40 ;  /* 0x000000061c28723c */ /* 0x050fec0000041828 */
[----:B------:R-:W-:-:S15]  /*20290*/  HMMA.16816.F32.BF16 R56, R28, R50, R56 ;  /* 0x000000321c38723c */ /* 0x000fde0000041838 */
[----:B------:R-:W-:-:S02]  /*202a0*/  NOP ;  /* 0x0000000000007918 */ /* 0x000fc40000000000 */
[----:B------:R0:W-:Y:S04]  /*202b0*/  STL.64 [R1+0x3e0], R40 ;  /* 0x0003e02801007387 */ /* 0x0001e80000100a00 */
[----:B------:R1:W-:Y:S04]  /*202c0*/  STL.64 [R1+0x3e8], R42 ;  /* 0x0003e82a01007387 */ /* 0x0003e80000100a00 */
[----:B------:R-:W4:Y:S04]  /*202d0*/  LDL.LU R25, [R1+0x204] ;  /* 0x0002040001197983 */ /* 0x000f280000300800 */
[----:B------:R-:W4:Y:S04]  /*202e0*/  LDL.LU R26, [R1+0x208] ;  /* 0x00020800011a7983 */ /* 0x000f280000300800 */
[----:B------:R-:W4:Y:S01]  /*202f0*/  LDL.LU R27, [R1+0x20c] ;  /* 0x00020c00011b7983 */ /* 0x000f220000300800 */
[----:B------:R-:W-:-:S03]  /*20300*/  IMAD.MOV.U32 R12, RZ, RZ, R58 ;  /* 0x000000ffff0c7224 */ /* 0x000fc600078e003a */
[----:B0-----:R-:W4:Y:S04]  /*20310*/  LDL.LU R40, [R1+0xf0] ;  /* 0x0000f00001287983 */ /* 0x001f280000300800 */
[----:B------:R-:W4:Y:S04]  /*20320*/  LDL.LU R41, [R1+0xf4] ;  /* 0x0000f40001297983 */ /* 0x000f280000300800 */
[----:B-1----:R-:W4:Y:S04]  /*20330*/  LDL.LU R42, [R1+0xf8] ;  /* 0x0000f800012a7983 */ /* 0x002f280000300800 */
[----:B------:R-:W4:Y:S04]  /*20340*/  LDL.LU R43, [R1+0xfc] ;  /* 0x0000fc00012b7983 */ /* 0x000f280000300800 */
[----:B------:R-:W-:Y:S04]  /*20350*/  STL [R1+0x3d0], R56 ;  /* 0x0003d03801007387 */ /* 0x000fe80000100800 */
[----:B------:R0:W-:Y:S04]  /*20360*/  STL [R1+0x3dc], R59 ;  /* 0x0003dc3b01007387 */ /* 0x0001e80000100800 */
[----:B0-----:R-:W3:Y:S01]  /*20370*/  LDL.LU.64 R58, [R1+0x1a40] ;  /* 0x001a4000013a7983 */ /* 0x001ee20000300a00 */
[----:B------:R-:W-:-:S03]  /*20380*/  IMAD.MOV.U32 R13, RZ, RZ, R57 ;  /* 0x000000ffff0d7224 */ /* 0x000fc600078e0039 */
[----:B------:R-:W4:Y:S04]  /*20390*/  LDL.LU.64 R56, [R1+0x1a38] ;  /* 0x001a380001387983 */ /* 0x000f280000300a00 */
[----:B------:R-:W-:Y:S04]  /*203a0*/  STL [R1+0x1858], R12 ;  /* 0x0018580c01007387 */ /* 0x000fe80000100800 */
[----:B------:R-:W-:Y:S01]  /*203b0*/  STL [R1+0x1854], R13 ;  /* 0x0018540d01007387 */ /* 0x000fe20000100800 */
[----:B---3--:R-:W-:-:S15]  /*203c0*/  HMMA.16816.F32.BF16 R36, R28, R58, R36 ;  /* 0x0000003a1c24723c */ /* 0x008fde0000041824 */
[----:B------:R-:W-:-:S08]  /*203d0*/  NOP ;  /* 0x0000000000007918 */ /* 0x000fd00000000000 */
[----:B------:R-:W-:Y:S04]  /*203e0*/  STL.64 [R1+0x3c0], R36 ;  /* 0x0003c02401007387 */ /* 0x000fe80000100a00 */
[----:B------:R0:W-:Y:S02]  /*203f0*/  STL.64 [R1+0x3c8], R38 ;  /* 0x0003c82601007387 */ /* 0x0001e40000100a00 */
[C---:B0-----:R-:W-:Y:S06]  /*20400*/  HMMA.16816.F32.BF16 R36, R28.reuse, R10, R32 ;  /* 0x0000000a1c24723c */ /* 0x041fec0000041820 */
[C---:B------:R-:W-:Y:S06]  /*20410*/  HMMA.16816.F32.BF16 R32, R28.reuse, R14, R44 ;  /* 0x0000000e1c20723c */ /* 0x040fec000004182c */
[C---:B--2---:R-:W-:Y:S06]  /*20420*/  HMMA.16816.F32.BF16 R44, R28.reuse, R18, R52 ;  /* 0x000000121c2c723c */ /* 0x044fec0000041834 */
[----:B----4-:R-:W-:Y:S05]  /*20430*/  HMMA.16816.F32.BF16 R24, R28, R22, R24 ;  /* 0x000000161c18723c */ /* 0x010fea0000041818 */
[----:B------:R0:W-:Y:S04]  /*20440*/  STL.64 [R1+0x2d0], R36 ;  /* 0x0002d02401007387 */ /* 0x0001e80000100a00 */
[----:B------:R1:W-:Y:S04]  /*20450*/  STL.64 [R1+0x2d8], R38 ;  /* 0x0002d82601007387 */ /* 0x0003e80000100a00 */
[----:B0-----:R-:W2:Y:S04]  /*20460*/  LDL.LU R36, [R1+0x70] ;  /* 0x0000700001247983 */ /* 0x001ea80000300800 */
[----:B------:R0:W-:Y:S04]  /*20470*/  STL.64 [R1+0x2c0], R32 ;  /* 0x0002c02001007387 */ /* 0x0001e80000100a00 */
[----:B------:R3:W-:Y:S04]  /*20480*/  STL.64 [R1+0x2c8], R34 ;  /* 0x0002c82201007387 */ /* 0x0007e80000100a00 */
[----:B------:R-:W2:Y:S04]  /*20490*/  LDL.LU R37, [R1+0x74] ;  /* 0x0000740001257983 */ /* 0x000ea80000300800 */
[----:B-1----:R-:W2:Y:S04]  /*204a0*/  LDL.LU R38, [R1+0x78] ;  /* 0x0000780001267983 */ /* 0x002ea80000300800 */
[----:B------:R-:W2:Y:S01]  /*204b0*/  LDL.LU R39, [R1+0x7c] ;  /* 0x00007c0001277983 */ /* 0x000ea20000300800 */
[----:B------:R-:W-:-:S03]  /*204c0*/  IMAD.MOV.U32 R12, RZ, RZ, R46 ;  /* 0x000000ffff0c7224 */ /* 0x000fc600078e002e */
[----:B0-----:R-:W4:Y:S04]  /*204d0*/  LDL.LU R32, [R1+0x140] ;  /* 0x0001400001207983 */ /* 0x001f280000300800 */
[----:B------:R-:W4:Y:S04]  /*204e0*/  LDL.LU R33, [R1+0x144] ;  /* 0x0001440001217983 */ /* 0x000f280000300800 */
[----:B---3--:R-:W4:Y:S04]  /*204f0*/  LDL.LU R34, [R1+0x148] ;  /* 0x0001480001227983 */ /* 0x008f280000300800 */
[----:B------:R-:W4:Y:S04]  /*20500*/  LDL.LU R35, [R1+0x14c] ;  /* 0x00014c0001237983 */ /* 0x000f280000300800 */
[----:B------:R0:W-:Y:S01]  /*20510*/  STL.64 [R1+0x540], R44 ;  /* 0x0005402c01007387 */ /* 0x0001e20000100a00 */
[----:B------:R-:W-:-:S03]  /*20520*/  IMAD.MOV.U32 R13, RZ, RZ, R47 ;  /* 0x000000ffff0d7224 */ /* 0x000fc600078e002f */
        /* <DEDUP_REMOVED lines=8> */
[----:B------:R-:W-:Y:S04]  /*205b0*/  STL [R1+0x1860], R13 ;  /* 0x0018600d01007387 */ /* 0x000fe80000100800 */
[----:B------:R-:W-:Y:S04]  /*205c0*/  STL [R1+0x185c], R12 ;  /* 0x00185c0c01007387 */ /* 0x000fe80000100800 */
[----:B------:R-:W-:Y:S04]  /*205d0*/  STL.64 [R1+0x530], R24 ;  /* 0x0005301801007387 */ /* 0x000fe80000100a00 */
[----:B------:R0:W-:Y:S04]  /*205e0*/  STL.64 [R1+0x538], R26 ;  /* 0x0005381a01007387 */ /* 0x0001e80000100a00 */
[----:B0-----:R-:W2:Y:S04]  /*205f0*/  LDL.LU.64 R26, [R1+0x1a30] ;  /* 0x001a3000011a7983 */ /* 0x001ea80000300a00 */
[----:B------:R-:W4:Y:S01]  /*20600*/  LDL.LU R25, [R1+0x1a28] ;  /* 0x001a280001197983 */ /* 0x000f220000300800 */
[----:B--2---:R-:W-:Y:S03]  /*20610*/  HMMA.16816.F32.BF16 R28, R28, R26, R40 ;  /* 0x0000001a1c1c723c */ /* 0x004fe60000041828 */
[----:B------:R-:W2:Y:S04]  /*20620*/  LDL.LU.64 R42, [R1+0x1a20] ;  /* 0x001a2000012a7983 */ /* 0x000ea80000300a00 */
[----:B------:R-:W2:-:S15]  /*20630*/  LDL.LU.64 R40, [R1+0x1a18] ;  /* 0x001a180001287983 */ /* 0x000e9e0000300a00 */
[----:B------:R-:W-:-:S01]  /*20640*/  NOP ;  /* 0x0000000000007918 */ /* 0x000fc20000000000 */
[----:B------:R0:W-:Y:S01]  /*20650*/  STL.64 [R1+0x200], R28 ;  /* 0x0002001c01007387 */ /* 0x0001e20000100a00 */
[----:B------:R-:W-:Y:S02]  /*20660*/  IMAD.MOV.U32 R13, RZ, RZ, R30 ;  /* 0x000000ffff0d7224 */ /* 0x000fe400078e001e */
[----:B------:R-:W-:Y:S01]  /*20670*/  IMAD.MOV.U32 R12, RZ, RZ, R31 ;  /* 0x000000ffff0c7224 */ /* 0x000fe200078e001f */
[----:B0-----:R-:W2:Y:S04]  /*20680*/  LDL.LU R28, [R1+0x80] ;  /* 0x00008000011c7983 */ /* 0x001ea80000300800 */
[----:B------:R-:W2:Y:S04]  /*20690*/  LDL.LU R29, [R1+0x84] ;  /* 0x00008400011d7983 */ /* 0x000ea80000300800 */
[----:B------:R-:W2:Y:S04]  /*206a0*/  LDL.LU R30, [R1+0x88] ;  /* 0x00008800011e7983 */ /* 0x000ea80000300800 */
[----:B------:R-:W2:Y:S04]  /*206b0*/  LDL.LU R31, [R1+0x8c] ;  /* 0x00008c00011f7983 */ /* 0x000ea80000300800 */
[----:B------:R-:W-:Y:S04]  /*206c0*/  STL.64 [R1+0x1a10], R26 ;  /* 0x001a101a01007387 */ /* 0x000fe80000100a00 */
[----:B----4-:R0:W-:Y:S04]  /*206d0*/  STL [R1+0x1a08], R25 ;  /* 0x001a081901007387 */ /* 0x0101e80000100800 */
[----:B------:R-:W4:Y:S04]  /*206e0*/  LDL.LU R24, [R1+0x90] ;  /* 0x0000900001187983 */ /* 0x000f280000300800 */
[----:B0-----:R-:W4:Y:S04]  /*206f0*/  LDL.LU R25, [R1+0x94] ;  /* 0x0000940001197983 */ /* 0x001f280000300800 */
[----:B------:R-:W4:Y:S04]  /*20700*/  LDL.LU R26, [R1+0x98] ;  /* 0x00009800011a7983 */ /* 0x000f280000300800 */
[----:B------:R-:W4:Y:S04]  /*20710*/  LDL.LU R27, [R1+0x9c] ;  /* 0x00009c00011b7983 */ /* 0x000f280000300800 */
[----:B------:R-:W-:Y:S04]  /*20720*/  STL [R1+0x186c], R13 ;  /* 0x00186c0d01007387 */ /* 0x000fe80000100800 */
[----:B------:R-:W-:Y:S01]  /*20730*/  STL [R1+0x1868], R12 ;  /* 0x0018680c01007387 */ /* 0x000fe20000100800 */
[C---:B--2---:R-:W-:Y:S06]  /*20740*/  HMMA.16816.F32.BF16 R28, R40.reuse, R50, R28 ;  /* 0x00000032281c723c */ /* 0x044fec000004181c */
[----:B----4-:R-:W-:-:S15]  /*20750*/  HMMA.16816.F32.BF16 R24, R40, R6, R24 ;  /* 0x000000062818723c */ /* 0x010fde0000041818 */
[----:B------:R-:W-:-:S08]  /*20760*/  NOP ;  /* 0x0000000000007918 */ /* 0x000fd00000000000 */
[----:B------:R-:W-:Y:S01]  /*20770*/  STL [R1+0x164], R25 ;  /* 0x0001641901007387 */ /* 0x000fe20000100800 */
[----:B------:R-:W-:-:S03]  /*20780*/  IMAD.MOV.U32 R17, RZ, RZ, R24 ;  /* 0x000000ffff117224 */ /* 0x000fc600078e0018 */
[----:B------:R0:W-:Y:S04]  /*20790*/  STL.64 [R1+0x168], R26 ;  /* 0x0001681a01007387 */ /* 0x0001e80000100a00 */
[----:B------:R-:W-:Y:S04]  /*207a0*/  STL [R1+0x1864], R17 ;  /* 0x0018641101007387 */ /* 0x000fe80000100800 */
[----:B------:R-:W-:Y:S04]  /*207b0*/  STL.64 [R1+0x19f0], R50 ;  /* 0x0019f03201007387 */ /* 0x000fe80000100a00 */
[----:B------:R-:W-:Y:S01]  /*207c0*/  STL.64 [R1+0x150], R28 ;  /* 0x0001501c01007387 */ /* 0x000fe20000100a00 */
[C---:B0-----:R-:W-:Y:S03]  /*207d0*/  HMMA.16816.F32.BF16 R24, R40.reuse, R58, R36 ;  /* 0x0000003a2818723c */ /* 0x041fe60000041824 */
[----:B------:R-:W-:Y:S04]  /*207e0*/  STL.64 [R1+0x158], R30 ;  /* 0x0001581e01007387 */ /* 0x000fe80000100a00 */
[----:B------:R-:W0:Y:S04]  /*207f0*/  LDSM.16.MT88.4 R28, [R61+UR4+0x1000] ;  /* 0x001000043d1c783b */ /* 0x000e280008004200 */
[----:B------:R-:W-:Y:S04]  /*20800*/  STL.64 [R1+0x19e8], R58 ;  /* 0x0019e83a01007387 */ /* 0x000fe80000100a00 */
[----:B------:R-:W-:Y:S08]  /*20810*/  STL.64 [R1+0x19e0], R56 ;  /* 0x0019e03801007387 */ /* 0x000ff00000100a00 */
[----:B------:R-:W-:Y:S04]  /*20820*/  STL.64 [R1+0x100], R24 ;  /* 0x0001001801007387 */ /* 0x000fe80000100a00 */
[----:B------:R1:W-:Y:S02]  /*20830*/  STL.64 [R1+0x108], R26 ;  /* 0x0001081a01007387 */ /* 0x0003e40000100a00 */
[----:B-1----:R-:W-:Y:S02]  /*20840*/  HMMA.16816.F32.BF16 R24, R40, R10, R32 ;  /* 0x0000000a2818723c */ /* 0x002fe40000041820 */
[----:B0-----:R-:W-:Y:S04]  /*20850*/  STL.64 [R1+0x1980], R30 ;  /* 0x0019801e01007387 */ /* 0x001fe80000100a00 */
[----:B------:R-:W-:-:S15]  /*20860*/  STL.64 [R1+0x1978], R28 ;  /* 0x0019781c01007387 */ /* 0x000fde0000100a00 */
[----:B------:R-:W-:-:S02]  /*20870*/  NOP ;  /* 0x0000000000007918 */ /* 0x000fc40000000000 */
[----:B------:R3:W-:Y:S01]  /*20880*/  STL [R1+0xf8], R26 ;  /* 0x0000f81a01007387 */ /* 0x0007e20000100800 */
[----:B------:R-:W-:Y:S02]  /*20890*/  IMAD.MOV.U32 R13, RZ, RZ, R24 ;  /* 0x000000ffff0d7224 */ /* 0x000fe400078e0018 */
[----:B------:R-:W-:Y:S02]  /*208a0*/  IMAD.MOV.U32 R12, RZ, RZ, R25 ;  /* 0x000000ffff0c7224 */ /* 0x000fe400078e0019 */
[----:B------:R-:W-:Y:S01]  /*208b0*/  IMAD.MOV.U32 R17, RZ, RZ, R27 ;  /* 0x000000ffff117224 */ /* 0x000fe200078e001b */
[----:B------:R-:W-:Y:S01]  /*208c0*/  STL.64 [R1+0x19d8], R10 ;  /* 0x0019d80a01007387 */ /* 0x000fe20000100a00 */
[C---:B---3--:R-:W-:Y:S03]  /*208d0*/  HMMA.16816.F32.BF16 R24, R40.reuse, R14, R44 ;  /* 0x0000000e2818723c */ /* 0x048fe6000004182c */
[----:B------:R0:W-:Y:S03]  /*208e0*/  STL [R1+0x19d0], R8 ;  /* 0x0019d00801007387 */ /* 0x0001e60000100800 */
[----:B0-----:R-:W-:Y:S01]  /*208f0*/  HMMA.16816.F32.BF16 R8, R40, R18, R52 ;  /* 0x000000122808723c */ /* 0x001fe20000041834 */
[----:B------:R-:W-:Y:S04]  /*20900*/  STL [R1+0x1874], R12 ;  /* 0x0018740c01007387 */ /* 0x000fe80000100800 */
[----:B------:R-:W-:-:S12]  /*20910*/  STL [R1+0x1870], R13 ;  /* 0x0018700d01007387 */ /* 0x000fd80000100800 */
[----:B------:R-:W-:Y:S01]  /*20920*/  STL.64 [R1+0x90], R24 ;  /* 0x0000901801007387 */ /* 0x000fe20000100a00 */
[----:B------:R-:W-:-:S03]  /*20930*/  IMAD.MOV.U32 R16, RZ, RZ, R27 ;  /* 0x000000ffff107224 */ /* 0x000fc600078e001b */
[----:B------:R-:W-:Y:S04]  /*20940*/  STL [R1+0x98], R26 ;  /* 0x0000981a01007387 */ /* 0x000fe80000100800 */
[----:B------:R-:W-:Y:S04]  /*20950*/  STL.64 [R1+0x19c8], R14 ;  /* 0x0019c80e01007387 */ /* 0x000fe80000100a00 */
[----:B------:R-:W-:Y:S04]  /*20960*/  STL.64 [R1+0x19c0], R18 ;  /* 0x0019c01201007387 */ /* 0x000fe80000100a00 */
[----:B------:R-:W-:Y:S04]  /*20970*/  STL.64 [R1+0x19b8], R16 ;  /* 0x0019b81001007387 */ /* 0x000fe80000100a00 */
[----:B------:R-:W-:Y:S04]  /*20980*/  STL.64 [R1+0x440], R8 ;  /* 0x0004400801007387 */ /* 0x000fe80000100a00 */
[----:B------:R-:W-:Y:S04]  /*20990*/  STL.64 [R1+0x448], R10 ;  /* 0x0004480a01007387 */ /* 0x000fe80000100a00 */
[----:B------:R-:W2:Y:S04]  /*209a0*/  LDL.LU R36, [R1+0xb0] ;  /* 0x0000b00001247983 */ /* 0x000ea80000300800 */
[----:B------:R-:W2:Y:S04]  /*209b0*/  LDL.LU R37, [R1+0xb4] ;  /* 0x0000b40001257983 */ /* 0x000ea80000300800 */
[----:B------:R-:W3:Y:S04]  /*209c0*/  LDL.LU R38, [R1+0xb8] ;  /* 0x0000b80001267983 */ /* 0x000ee80000300800 */
[----:B------:R-:W3:Y:S04]  /*209d0*/  LDL.LU R39, [R1+0xbc] ;  /* 0x0000bc0001277983 */ /* 0x000ee80000300800 */
[----:B---3--:R-:W-:Y:S04]  /*209e0*/  STL.64 [R1+0x19a0], R38 ;  /* 0x0019a02601007387 */ /* 0x008fe80000100a00 */
[----:B--2---:R0:W-:Y:S04]  /*209f0*/  STL.64 [R1+0x1998], R36 ;  /* 0x0019982401007387 */ /* 0x0041e80000100a00 */
[----:B0-----:R-:W2:Y:S04]  /*20a00*/  LDL.LU R36, [R1+0x1c0] ;  /* 0x0001c00001247983 */ /* 0x001ea80000300800 */
[----:B------:R-:W2:Y:S04]  /*20a10*/  LDL.LU R37, [R1+0x1c4] ;  /* 0x0001c40001257983 */ /* 0x000ea80000300800 */
[----:B------:R-:W3:Y:S04]  /*20a20*/  LDL.LU R38, [R1+0x1c8] ;  /* 0x0001c80001267983 */ /* 0x000ee80000300800 */
[----:B------:R-:W3:Y:S04]  /*20a30*/  LDL.LU R39, [R1+0x1cc] ;  /* 0x0001cc0001277983 */ /* 0x000ee80000300800 */
        /* <DEDUP_REMOVED lines=28> */
[----:B---3--:R-:W-:Y:S04]  /*20c00*/  STL.64 [R1+0x19b0], R38 ;  /* 0x0019b02601007387 */ /* 0x008fe80000100a00 */
[----:B--2---:R0:W-:Y:S04]  /*20c10*/  STL.64 [R1+0x19a8], R36 ;  /* 0x0019a82401007387 */ /* 0x0041e80000100a00 */
[----:B0-----:R-:W2:Y:S04]  /*20c20*/  LDL.LU R36, [R1+0x1d0] ;  /* 0x0001d00001247983 */ /* 0x001ea80000300800 */
[----:B------:R-:W2:Y:S04]  /*20c30*/  LDL.LU R37, [R1+0x1d4] ;  /* 0x0001d40001257983 */ /* 0x000ea80000300800 */
[----:B------:R-:W2:Y:S01]  /*20c40*/  LDL.LU R38, [R1+0x1d8] ;  /* 0x0001d80001267983 */ /* 0x000ea20000300800 */
[C---:B----4-:R-:W-:Y:S03]  /*20c50*/  HMMA.16816.F32.BF16 R24, R40.reuse, R22, R24 ;  /* 0x000000162818723c */ /* 0x050fe60000041818 */
[----:B------:R-:W2:Y:S04]  /*20c60*/  LDL.LU R39, [R1+0x1dc] ;  /* 0x0001dc0001277983 */ /* 0x000ea80000300800 */
[----:B------:R-:W3:Y:S04]  /*20c70*/  LDL.LU R44, [R1+0x50] ;  /* 0x00005000012c7983 */ /* 0x000ee80000300800 */
[----:B------:R-:W3:Y:S04]  /*20c80*/  LDL.LU R45, [R1+0x54] ;  /* 0x00005400012d7983 */ /* 0x000ee80000300800 */
[----:B------:R-:W3:Y:S04]  /*20c90*/  LDL.LU R46, [R1+0x58] ;  /* 0x00005800012e7983 */ /* 0x000ee80000300800 */
[----:B------:R-:W3:Y:S04]  /*20ca0*/  LDL.LU R47, [R1+0x5c] ;  /* 0x00005c00012f7983 */ /* 0x000ee80000300800 */
[----:B------:R-:W4:Y:S04]  /*20cb0*/  LDL.LU R28, [R1+0x60] ;  /* 0x00006000011c7983 */ /* 0x000f280000300800 */
[----:B------:R-:W4:Y:S04]  /*20cc0*/  LDL.LU R29, [R1+0x64] ;  /* 0x00006400011d7983 */ /* 0x000f280000300800 */
[----:B------:R-:W4:Y:S04]  /*20cd0*/  LDL.LU R30, [R1+0x68] ;  /* 0x00006800011e7983 */ /* 0x000f280000300800 */
[----:B------:R-:W4:Y:S04]  /*20ce0*/  LDL.LU R31, [R1+0x6c] ;  /* 0x00006c00011f7983 */ /* 0x000f280000300800 */
[----:B------:R-:W3:Y:S04]  /*20cf0*/  LDL.LU R52, [R1+0x40] ;  /* 0x0000400001347983 */ /* 0x000ee80000300800 */
[----:B------:R-:W3:Y:S04]  /*20d00*/  LDL.LU R53, [R1+0x44] ;  /* 0x0000440001357983 */ /* 0x000ee80000300800 */
[----:B------:R-:W3:Y:S04]  /*20d10*/  LDL.LU R54, [R1+0x48] ;  /* 0x0000480001367983 */ /* 0x000ee80000300800 */
[----:B------:R-:W3:Y:S04]  /*20d20*/  LDL.LU R55, [R1+0x4c] ;  /* 0x00004c0001377983 */ /* 0x000ee80000300800 */
[----:B------:R-:W-:Y:S04]  /*20d30*/  STL.64 [R1+0x430], R24 ;  /* 0x0004301801007387 */ /* 0x000fe80000100a00 */
[----:B------:R0:W-:Y:S04]  /*20d40*/  STL.64 [R1+0x438], R26 ;  /* 0x0004381a01007387 */ /* 0x0001e80000100a00 */
[----:B0-----:R-:W2:Y:S04]  /*20d50*/  LDL.LU.64 R26, [R1+0x1a10] ;  /* 0x001a1000011a7983 */ /* 0x001ea80000300a00 */
[----:B------:R-:W3:Y:S01]  /*20d60*/  LDL.LU R25, [R1+0x1a08] ;  /* 0x001a080001197983 */ /* 0x000ee20000300800 */
[----:B--2---:R-:W-:Y:S03]  /*20d70*/  HMMA.16816.F32.BF16 R40, R40, R26, R32 ;  /* 0x0000001a2828723c */ /* 0x004fe60000041820 */
[----:B------:R-:W2:Y:S04]  /*20d80*/  LDL.LU.64 R34, [R1+0x1a00] ;  /* 0x001a000001227983 */ /* 0x000ea80000300a00 */
[----:B------:R-:W2:-:S15]  /*20d90*/  LDL.LU.64 R32, [R1+0x19f8] ;  /* 0x0019f80001207983 */ /* 0x000e9e0000300a00 */
[----:B------:R-:W-:-:S01]  /*20da0*/  NOP ;  /* 0x0000000000007918 */ /* 0x000fc20000000000 */
[----:B------:R0:W-:Y:S04]  /*20db0*/  STL.64 [R1+0x80], R40 ;  /* 0x0000802801007387 */ /* 0x0001e80000100a00 */
[----:B------:R1:W-:Y:S04]  /*20dc0*/  STL.64 [R1+0x88], R42 ;  /* 0x0000882a01007387 */ /* 0x0003e80000100a00 */
[----:B0-----:R-:W3:Y:S04]  /*20dd0*/  LDL.LU R40, [R1+0x20] ;  /* 0x0000200001287983 */ /* 0x001ee80000300800 */
[----:B------:R-:W3:Y:S04]  /*20de0*/  LDL.LU R41, [R1+0x24] ;  /* 0x0000240001297983 */ /* 0x000ee80000300800 */
[----:B-1----:R-:W3:Y:S04]  /*20df0*/  LDL.LU R42, [R1+0x28] ;  /* 0x00002800012a7983 */ /* 0x002ee80000300800 */
[----:B------:R-:W3:Y:S01]  /*20e00*/  LDL.LU R43, [R1+0x2c] ;  /* 0x00002c00012b7983 */ /* 0x000ee20000300800 */
[----:B--2---:R-:W-:-:S15]  /*20e10*/  HMMA.16816.F32.BF16 R48, R32, R6, R48 ;  /* 0x000000062030723c */ /* 0x004fde0000041830 */
[----:B------:R-:W-:-:S08]  /*20e20*/  NOP ;  /* 0x0000000000007918 */ /* 0x000fd00000000000 */
[----:B------:R-:W-:Y:S04]  /*20e30*/  STL.64 [R1+0x520], R48 ;  /* 0x0005203001007387 */ /* 0x000fe80000100a00 */
[----:B------:R0:W-:Y:S04]  /*20e40*/  STL.64 [R1+0x528], R50 ;  /* 0x0005283201007387 */ /* 0x0001e80000100a00 */
[----:B0-----:R-:W2:Y:S02]  /*20e50*/  LDL.LU.64 R50, [R1+0x19f0] ;  /* 0x0019f00001327983 */ /* 0x001ea40000300a00 */
[----:B--2---:R-:W-:-:S15]  /*20e60*/  HMMA.16816.F32.BF16 R56, R32, R50, R56 ;  /* 0x000000322038723c */ /* 0x004fde0000041838 */
[----:B------:R-:W-:-:S08]  /*20e70*/  NOP ;  /* 0x0000000000007918 */ /* 0x000fd00000000000 */
[----:B------:R-:W-:Y:S04]  /*20e80*/  STL.64 [R1+0x510], R56 ;  /* 0x0005103801007387 */ /* 0x000fe80000100a00 */
[----:B------:R0:W-:Y:S04]  /*20e90*/  STL.64 [R1+0x518], R58 ;  /* 0x0005183a01007387 */ /* 0x0001e80000100a00 */
[----:B0-----:R-:W2:Y:S04]  /*20ea0*/  LDL.LU.64 R58, [R1+0x19e8] ;  /* 0x0019e800013a7983 */ /* 0x001ea80000300a00 */
[----:B------:R-:W3:Y:S01]  /*20eb0*/  LDL.LU.64 R56, [R1+0x19e0] ;  /* 0x0019e00001387983 */ /* 0x000ee20000300a00 */
[----:B--2---:R-:W-:-:S15]  /*20ec0*/  HMMA.16816.F32.BF16 R8, R32, R58, R8 ;  /* 0x0000003a2008723c */ /* 0x004fde0000041808 */
[----:B------:R-:W-:-:S08]  /*20ed0*/  NOP ;  /* 0x0000000000007918 */ /* 0x000fd00000000000 */
[----:B------:R-:W-:Y:S04]  /*20ee0*/  STL.64 [R1+0x500], R8 ;  /* 0x0005000801007387 */ /* 0x000fe80000100a00 */
[----:B------:R-:W-:Y:S04]  /*20ef0*/  STL.64 [R1+0x508], R10 ;  /* 0x0005080a01007387 */ /* 0x000fe80000100a00 */
[----:B------:R-:W0:Y:S02]  /*20f00*/  LDSM.16.MT88.4 R8, [R61+UR4+0x1080] ;  /* 0x001080043d08783b */ /* 0x000e240008004200 */
[----:B0-----:R-:W-:-:S02]  /*20f10*/  IMAD.MOV.U32 R4, RZ, RZ, R10 ;  /* 0x000000ffff047224 */ /* 0x001fc400078e000a */
[----:B------:R-:W-:Y:S02]  /*20f20*/  IMAD.MOV.U32 R24, RZ, RZ, R11 ;  /* 0x000000ffff187224 */ /* 0x000fe400078e000b */
[----:B------:R-:W2:Y:S01]  /*20f30*/  LDL.LU.64 R10, [R1+0x19d8] ;  /* 0x0019d800010a7983 */ /* 0x000ea20000300a00 */
[----:B------:R-:W-:-:S03]  /*20f40*/  IMAD.MOV.U32 R60, RZ, RZ, R8 ;  /* 0x000000ffff3c7224 */ /* 0x000fc600078e0008 */
        /* <DEDUP_REMOVED lines=15> */
[----:B------:R0:W-:Y:S04]  /*21040*/  STL.64 [R1+0x4d8], R38 ;  /* 0x0004d82601007387 */ /* 0x0001e80000100a00 */
[----:B0-----:R-:W2:Y:S04]  /*21050*/  LDL.LU.64 R38, [R1+0x19b0] ;  /* 0x0019b00001267983 */ /* 0x001ea80000300a00 */
[----:B------:R-:W2:Y:S02]  /*21060*/  LDL.LU.64 R36, [R1+0x19a8] ;  /* 0x0019a80001247983 */ /* 0x000ea40000300a00 */
[----:B--2---:R-:W-:-:S15]  /*21070*/  HMMA.16816.F32.BF16 R36, R32, R22, R36 ;  /* 0x000000162024723c */ /* 0x004fde0000041824 */
[----:B------:R-:W-:-:S08]  /*21080*/  NOP ;  /* 0x0000000000007918 */ /* 0x000fd00000000000 */
[----:B------:R0:W-:Y:S01]  /*21090*/  STL.64 [R1+0x4c8], R38 ;  /* 0x0004c82601007387 */ /* 0x0001e20000100a00 */
[----:B------:R-:W-:Y:S02]  /*210a0*/  IMAD.MOV.U32 R20, RZ, RZ, R36 ;  /* 0x000000ffff147224 */ /* 0x000fe400078e0024 */
[----:B------:R-:W-:Y:S01]  /*210b0*/  IMAD.MOV.U32 R21, RZ, RZ, R37 ;  /* 0x000000ffff157224 */ /* 0x000fe200078e0025 */
[----:B0-----:R-:W2:Y:S04]  /*210c0*/  LDL.LU.64 R38, [R1+0x19a0] ;  /* 0x0019a00001267983 */ /* 0x001ea80000300a00 */
[----:B------:R-:W2:Y:S02]  /*210d0*/  LDL.LU.64 R36, [R1+0x1998] ;  /* 0x0019980001247983 */ /* 0x000ea40000300a00 */
[----:B--2---:R-:W-:Y:S02]  /*210e0*/  HMMA.16816.F32.BF16 R32, R32, R26, R36 ;  /* 0x0000001a2020723c */ /* 0x004fe40000041824 */
[----:B------:R-:W4:Y:S04]  /*210f0*/  LDL.LU.64 R38, [R1+0x1990] ;  /* 0x0019900001267983 */ /* 0x000f280000300a00 */
[----:B------:R-:W4:-:S15]  /*21100*/  LDL.LU.64 R36, [R1+0x1988] ;  /* 0x0019880001247983 */ /* 0x000f1e0000300a00 */
[----:B------:R-:W-:-:S02]  /*21110*/  NOP ;  /* 0x0000000000007918 */ /* 0x000fc40000000000 */
[----:B------:R0:W-:Y:S04]  /*21120*/  STL.64 [R1+0xb0], R32 ;  /* 0x0000b02001007387 */ /* 0x0001e80000100a00 */
[----:B------:R1:W-:Y:S01]  /*21130*/  STL [R1+0xb8], R34 ;  /* 0x0000b82201007387 */ /* 0x0003e20000100800 */
[----:B------:R-:W-:-:S03]  /*21140*/  IMAD.MOV.U32 R61, RZ, RZ, R35 ;  /* 0x000000ffff3d7224 */ /* 0x000fc600078e0023 */
[----:B0-----:R-:W2:Y:S04]  /*21150*/  LDL.LU R32, [R1+0x30] ;  /* 0x0000300001207983 */ /* 0x001ea80000300800 */
[----:B------:R-:W2:Y:S04]  /*21160*/  LDL.LU R33, [R1+0x34] ;  /* 0x0000340001217983 */ /* 0x000ea80000300800 */
[----:B-1----:R-:W2:Y:S04]  /*21170*/  LDL.LU R34, [R1+0x38] ;  /* 0x0000380001227983 */ /* 0x002ea80000300800 */
[----:B------:R-:W2:Y:S04]  /*21180*/  LDL.LU R35, [R1+0x3c] ;  /* 0x00003c0001237983 */ /* 0x000ea80000300800 */
[----:B------:R0:W-:Y:S01]  /*21190*/  STL [R1+0x1780], R61 ;  /* 0x0017803d01007387 */ /* 0x0001e20000100800 */
[C---:B----4-:R-:W-:Y:S06]  /*211a0*/  HMMA.16816.F32.BF16 R28, R36.reuse, R6, R28 ;  /* 0x00000006241c723c */ /* 0x050fec000004181c */
[C---:B---3--:R-:W-:Y:S06]  /*211b0*/  HMMA.16816.F32.BF16 R48, R36.reuse, R50, R44 ;  /* 0x000000322430723c */ /* 0x048fec000004182c */
[C---:B------:R-:W-:Y:S11]  /*211c0*/  HMMA.16816.F32.BF16 R52, R36.reuse, R58, R52 ;  /* 0x0000003a2434723c */ /* 0x040ff60000041834 */
[----:B------:R-:W-:Y:S04]  /*211d0*/  STL.64 [R1+0x110], R28 ;  /* 0x0001101c01007387 */ /* 0x000fe80000100a00 */
[----:B------:R1:W-:Y:S03]  /*211e0*/  STL.64 [R1+0x118], R30 ;  /* 0x0001181e01007387 */ /* 0x0003e60000100a00 */
[----:B0-----:R-:W-:Y:S01]  /*211f0*/  IMAD.MOV.U32 R61, RZ, RZ, R50 ;  /* 0x000000ffff3d7224 */ /* 0x001fe200078e0032 */
[----:B-1----:R-:W3:Y:S04]  /*21200*/  LDL.LU.64 R30, [R1+0x1980] ;  /* 0x00198000011e7983 */ /* 0x002ee80000300a00 */
[----:B------:R-:W3:Y:S04]  /*21210*/  LDL.LU.64 R28, [R1+0x1978] ;  /* 0x00197800011c7983 */ /* 0x000ee80000300a00 */
[----:B------:R-:W4:Y:S04]  /*21220*/  LDL.LU.64 R46, [R1+0x1970] ;  /* 0x00197000012e7983 */ /* 0x000f280000300a00 */
[----:B------:R-:W4:Y:S04]  /*21230*/  LDL.LU.64 R44, [R1+0x1968] ;  /* 0x00196800012c7983 */ /* 0x000f280000300a00 */
[----:B------:R-:W-:Y:S04]  /*21240*/  STL.64 [R1+0xe0], R48 ;  /* 0x0000e03001007387 */ /* 0x000fe80000100a00 */
[----:B------:R0:W-:Y:S04]  /*21250*/  STL [R1+0xec], R51 ;  /* 0x0000ec3301007387 */ /* 0x0001e80000100800 */
[----:B0-----:R-:W3:Y:S04]  /*21260*/  LDL.LU.64 R50, [R1+0x1960] ;  /* 0x0019600001327983 */ /* 0x001ee80000300a00 */
[----:B------:R-:W3:Y:S04]  /*21270*/  LDL.LU.64 R48, [R1+0x1958] ;  /* 0x0019580001307983 */ /* 0x000ee80000300a00 */
[----:B------:R-:W-:Y:S04]  /*21280*/  STL.64 [R1+0xd0], R52 ;  /* 0x0000d03401007387 */ /* 0x000fe80000100a00 */
[----:B------:R0:W-:Y:S04]  /*21290*/  STL.64 [R1+0xd8], R54 ;  /* 0x0000d83601007387 */ /* 0x0001e80000100a00 */
[----:B0-----:R-:W4:Y:S04]  /*212a0*/  LDL.LU.64 R54, [R1+0x1950] ;  /* 0x0019500001367983 */ /* 0x001f280000300a00 */
[----:B------:R-:W4:Y:S01]  /*212b0*/  LDL.LU.64 R52, [R1+0x1948] ;  /* 0x0019480001347983 */ /* 0x000f220000300a00 */
[----:B--2---:R-:W-:-:S15]  /*212c0*/  HMMA.16816.F32.BF16 R32, R36, R10, R32 ;  /* 0x0000000a2420723c */ /* 0x004fde0000041820 */
[----:B------:R-:W-:-:S08]  /*212d0*/  NOP ;  /* 0x0000000000007918 */ /* 0x000fd00000000000 */
[----:B------:R-:W-:Y:S04]  /*212e0*/  STL.64 [R1+0x5f0], R32 ;  /* 0x0005f02001007387 */ /* 0x000fe80000100a00 */
[----:B------:R4:W-:Y:S01]  /*212f0*/  STL.64 [R1+0x5f8], R34 ;  /* 0x0005f82201007387 */ /* 0x0009e20000100a00 */
[----:B------:R-:W-:Y:S01]  /*21300*/  HMMA.16816.F32.BF16 R40, R36, R14, R40 ;  /* 0x0000000e2428723c */ /* 0x000fe20000041828 */
[----:B------:R-:W-:-:S05]  /*21310*/  IMAD.SHL.U32 R57, R57, 0x2, RZ ;  /* 0x0000000239397824 */ /* 0x000fca00078e00ff */
[----:B------:R-:W-:-:S04]  /*21320*/  LOP3.LUT R57, R8, 0x10, R57, 0x78, !PT ;  /* 0x0000001008397812 */ /* 0x000fc800078e7839 */
[----:B------:R-:W-:Y:S01]  /*21330*/  LOP3.LUT R57, R57, 0x800, R56, 0xf8, !PT ;  /* 0x0000080039397812 */ /* 0x000fe200078ef838 */
[C---:B----4-:R-:W-:Y:S01]  /*21340*/  HMMA.16816.F32.BF16 R32, R36.reuse, R18, R52 ;  /* 0x000000122420723c */ /* 0x050fe20000041834 */
[----:B------:R-:W2:Y:S11]  /*21350*/  LDL R55, [R1+0x135c] ;  /* 0x00135c0001377983 */ /* 0x000eb60000100800 */
[----:B------:R-:W-:Y:S04]  /*21360*/  STL.64 [R1+0x5e0], R40 ;  /* 0x0005e02801007387 */ /* 0x000fe80000100a00 */
[----:B------:R-:W-:Y:S04]  /*21370*/  STL.64 [R1+0x5e8], R42 ;  /* 0x0005e82a01007387 */ /* 0x000fe80000100a00 */
[----:B------:R-:W-:Y:S04]  /*21380*/  STL.64 [R1+0x1900], R18 ;  /* 0x0019001201007387 */ /* 0x000fe80000100a00 */
[----:B------:R-:W-:Y:S04]  /*21390*/  STL.64 [R1+0x5d0], R32 ;  /* 0x0005d02001007387 */ /* 0x000fe80000100a00 */
[----:B------:R-:W-:Y:S04]  /*213a0*/  STL.64 [R1+0x5d8], R34 ;  /* 0x0005d82201007387 */ /* 0x000fe80000100a00 */
[----:B------:R3:W-:Y:S02]  /*213b0*/  STL.64 [R1+0x18f8], R16 ;  /* 0x0018f81001007387 */ /* 0x0007e40000100a00 */
[----:B---3--:R-:W-:Y:S06]  /*213c0*/  HMMA.16816.F32.BF16 R16, R36, R22, R48 ;  /* 0x000000162410723c */ /* 0x008fec0000041830 */
[----:B------:R-:W-:Y:S04]  /*213d0*/  STL.64 [R1+0x18f0], R22 ;  /* 0x0018f01601007387 */ /* 0x000fe80000100a00 */
[----:B------:R-:W-:-:S13]  /*213e0*/  STL.64 [R1+0x18e8], R20 ;  /* 0x0018e81401007387 */ /* 0x000fda0000100a00 */
[----:B------:R-:W-:Y:S04]  /*213f0*/  STL.64 [R1+0x5c0], R16 ;  /* 0x0005c01001007387 */ /* 0x000fe80000100a00 */
[----:B------:R0:W-:Y:S02]  /*21400*/  STL.64 [R1+0x5c8], R18 ;  /* 0x0005c81201007387 */ /* 0x0001e40000100a00 */
[----:B0-----:R-:W-:Y:S06]  /*21410*/  HMMA.16816.F32.BF16 R16, R36, R26, R44 ;  /* 0x0000001a2410723c */ /* 0x001fec000004182c */
[----:B------:R-:W-:Y:S04]  /*21420*/  STL.64 [R1+0x1910], R26 ;  /* 0x0019101a01007387 */ /* 0x000fe80000100a00 */
[----:B------:R-:W-:-:S13]  /*21430*/  STL.64 [R1+0x1908], R24 ;  /* 0x0019081801007387 */ /* 0x000fda0000100a00 */
[----:B------:R-:W-:Y:S04]  /*21440*/  STL.64 [R1+0xc0], R16 ;  /* 0x0000c01001007387 */ /* 0x000fe80000100a00 */
[----:B------:R-:W-:Y:S04]  /*21450*/  STL.64 [R1+0xc8], R18 ;  /* 0x0000c81201007387 */ /* 0x000fe80000100a00 */
[----:B------:R-:W0:Y:S01]  /*21460*/  LDSM.16.MT88.4 R16, [R57+UR4+0x2000] ;  /* 0x002000043910783b */ /* 0x000e220008004200 */
[----:B------:R-:W-:-:S03]  /*21470*/  IMAD.MOV.U32 R5, RZ, RZ, R9 ;  /* 0x000000ffff057224 */ /* 0x000fc600078e0009 */
[----:B------:R-:W-:Y:S01]  /*21480*/  STL.64 [R1+0x1930], R58 ;  /* 0x0019303a01007387 */ /* 0x000fe20000100a00 */
[----:B0-----:R-:W-:Y:S02]  /*21490*/  IMAD.MOV.U32 R8, RZ, RZ, R16 ;  /* 0x000000ffff087224 */ /* 0x001fe400078e0010 */
[----:B------:R-:W-:Y:S02]  /*214a0*/  IMAD.MOV.U32 R9, RZ, RZ, R17 ;  /* 0x000000ffff097224 */ /* 0x000fe400078e0011 */
[----:B------:R-:W-:Y:S02]  /*214b0*/  IMAD.MOV.U32 R57, RZ, RZ, R18 ;  /* 0x000000ffff397224 */ /* 0x000fe400078e0012 */
[----:B------:R-:W-:-:S05]  /*214c0*/  IMAD.MOV.U32 R56, RZ, RZ, R19 ;  /* 0x000000ffff387224 */ /* 0x000fca00078e0013 */
[----:B------:R-:W-:Y:S04]  /*214d0*/  STL.64 [R1+0x1928], R56 ;  /* 0x0019283801007387 */ /* 0x000fe80000100a00 */
[----:B------:R-:W-:Y:S04]  /*214e0*/  STL.64 [R1+0x1920], R10 ;  /* 0x0019200a01007387 */ /* 0x000fe80000100a00 */
[----:B------:R-:W-:Y:S04]  /*214f0*/  STL.64 [R1+0x1918], R8 ;  /* 0x0019180801007387 */ /* 0x000fe80000100a00 */
[----:B--2---:R-:W0:Y:S04]  /*21500*/  LDSM.16.M88.4 R16, [R55+UR4+0x4000] ;  /* 0x004000043710783b */ /* 0x004e280008000200 */
[----:B------:R-:W1:Y:S04]  /*21510*/  LDSM.16.M88.4 R8, [R55+UR4+0x4400] ;  /* 0x004400043708783b */ /* 0x000e680008000200 */
[----:B------:R-:W2:Y:S04]  /*21520*/  LDSM.16.M88.4 R32, [R55+UR4+0x4800] ;  /* 0x004800043720783b */ /* 0x000ea80008000200 */
[----:B------:R-:W3:Y:S04]  /*21530*/  LDSM.16.M88.4 R36, [R55+UR4+0x4c00] ;  /* 0x004c00043724783b */ /* 0x000ee80008000200 */
[----:B------:R-:W4:Y:S04]  /*21540*/  LDSM.16.M88.4 R40, [R55+UR4+0x5000] ;  /* 0x005000043728783b */ /* 0x000f280008000200 */
[----:B------:R-:W4:Y:S04]  /*21550*/  LDSM.16.M88.4 R44, [R55+UR4+0x5400] ;  /* 0x00540004372c783b */ /* 0x000f280008000200 */
[----:B------:R-:W4:Y:S04]  /*21560*/  LDSM.16.M88.4 R48, [R55+UR4+0x5800] ;  /* 0x005800043730783b */ /* 0x000f280008000200 */
[----:B------:R-:W4:Y:S04]  /*21570*/  LDSM.16.M88.4 R52, [R55+UR4+0x5c00] ;  /* 0x005c00043734783b */ /* 0x000f280008000200 */
[----:B0-----:R0:W-:Y:S04]  /*21580*/  STL.64 [R1+0x50], R16 ;  /* 0x0000501001007387 */ /* 0x0011e80000100a00 */
[----:B------:R1:W-:Y:S04]  /*21590*/  STL.64 [R1+0x58], R18 ;  /* 0x0000581201007387 */ /* 0x0003e80000100a00 */
[----:B0-----:R-:W4:Y:S04]  /*215a0*/  LDL.LU R16, [R1+0x300] ;  /* 0x0003000001107983 */ /* 0x001f280000300800 */
[----:B------:R-:W4:Y:S01]  /*215b0*/  LDL.LU R17, [R1+0x304] ;  /* 0x0003040001117983 */ /* 0x000f220000300800 */
[----:B------:R-:W-:-:S02]  /*215c0*/  IMAD.MOV.U32 R12, RZ, RZ, R18 ;  /* 0x000000ffff0c7224 */ /* 0x000fc400078e0012 */
[----:B------:R-:W-:Y:S02]  /*215d0*/  IMAD.MOV.U32 R13, RZ, RZ, R19 ;  /* 0x000000ffff0d7224 */ /* 0x000fe400078e0013 */
[----:B-1----:R-:W-:Y:S02]  /*215e0*/  IMAD.MOV.U32 R18, RZ, RZ, R2 ;  /* 0x000000ffff127224 */ /* 0x002fe400078e0002 */
[----:B------:R-:W-:Y:S01]  /*215f0*/  IMAD.MOV.U32 R19, RZ, RZ, R0 ;  /* 0x000000ffff137224 */ /* 0x000fe200078e0000 */
[----:B------:R-:W-:Y:S04]  /*21600*/  STL.64 [R1+0x1940], R14 ;  /* 0x0019400e01007387 */ /* 0x000fe80000100a00 */
[----:B------:R-:W-:Y:S01]  /*21610*/  STL.64 [R1+0x1938], R12 ;  /* 0x0019380c01007387 */ /* 0x000fe20000100a00 */
[----:B------:R-:W-:-:S03]  /*21620*/  IMAD.MOV.U32 R2, RZ, RZ, R8 ;  /* 0x000000ffff027224 */ /* 0x000fc600078e0008 */
[----:B------:R-:W-:Y:S01]  /*21630*/  STL.64 [R1+0x48], R10 ;  /* 0x0000480a01007387 */ /* 0x000fe20000100a00 */
[----:B------:R-:W-:-:S03]  /*21640*/  IMAD.MOV.U32 R0, RZ, RZ, R9 ;  /* 0x000000ffff007224 */ /* 0x000fc600078e0009 */
[----:B--2---:R-:W-:Y:S04]  /*21650*/  STL [R1+0x15e4], R34 ;  /* 0x0015e42201007387 */ /* 0x004fe80000100800 */
[----:B------:R-:W-:Y:S04]  /*21660*/  STL [R1+0x15e0], R35 ;  /* 0x0015e02301007387 */ /* 0x000fe80000100800 */
[----:B---3--:R-:W-:Y:S04]  /*21670*/  STL [R1+0x1644], R38 ;  /* 0x0016442601007387 */ /* 0x008fe80000100800 */
[----:B------:R-:W-:Y:S04]  /*21680*/  STL [R1+0x1640], R39 ;  /* 0x0016402701007387 */ /* 0x000fe80000100800 */
[----:B------:R-:W-:Y:S04]  /*21690*/  STL.64 [R1+0x18d0], R36 ;  /* 0x0018d02401007387 */ /* 0x000fe80000100a00 */
[----:B----4-:R-:W-:Y:S04]  /*216a0*/  STL [R1+0x1648], R42 ;  /* 0x0016482a01007387 */ /* 0x010fe80000100800 */
[----:B------:R-:W-:Y:S04]  /*216b0*/  STL [R1+0x160c], R43 ;  /* 0x00160c2b01007387 */ /* 0x000fe80000100800 */
[----:B------:R-:W-:Y:S04]  /*216c0*/  STL [R1+0x15dc], R46 ;  /* 0x0015dc2e01007387 */ /* 0x000fe80000100800 */
[----:B------:R-:W-:Y:S04]  /*216d0*/  STL [R1+0x15d8], R47 ;  /* 0x0015d82f01007387 */ /* 0x000fe80000100800 */
[----:B------:R-:W-:Y:S04]  /*216e0*/  STL.64 [R1+0x18a8], R44 ;  /* 0x0018a82c01007387 */ /* 0x000fe80000100a00 */
[----:B------:R-:W-:Y:S04]  /*216f0*/  STL [R1+0x15b8], R50 ;  /* 0x0015b83201007387 */ /* 0x000fe80000100800 */
[----:B------:R-:W-:Y:S04]  /*21700*/  STL [R1+0x15b4], R51 ;  /* 0x0015b43301007387 */ /* 0x000fe80000100800 */
[----:B------:R0:W-:Y:S04]  /*21710*/  STL.64 [R1+0x18a0], R48 ;  /* 0x0018a03001007387 */ /* 0x0001e80000100a00 */
[----:B0-----:R-:W2:Y:S04]  /*21720*/  LDL.LU R48, [R1+0x2f0] ;  /* 0x0002f00001307983 */ /* 0x001ea80000300800 */
[----:B------:R-:W2:Y:S04]  /*21730*/  LDL.LU R49, [R1+0x2f4] ;  /* 0x0002f40001317983 */ /* 0x000ea80000300800 */
[----:B------:R-:W2:Y:S04]  /*21740*/  LDL.LU R50, [R1+0x2f8] ;  /* 0x0002f80001327983 */ /* 0x000ea80000300800 */
[----:B------:R-:W2:Y:S04]  /*21750*/  LDL.LU R51, [R1+0x2fc] ;  /* 0x0002fc0001337983 */ /* 0x000ea80000300800 */
[----:B------:R-:W-:Y:S04]  /*21760*/  STL [R1+0x15c0], R54 ;  /* 0x0015c03601007387 */ /* 0x000fe80000100800 */
[----:B------:R-:W-:Y:S04]  /*21770*/  STL [R1+0x15bc], R55 ;  /* 0x0015bc3701007387 */ /* 0x000fe80000100800 */
[----:B------:R-:W-:Y:S01]  /*21780*/  STL.64 [R1+0x1898], R52 ;  /* 0x0018983401007387 */ /* 0x000fe20000100a00 */
[----:B------:R-:W0:Y:S01]  /*21790*/  S2R R21, SR_TID.X ;  /* 0x0000000000157919 */ /* 0x000e220000002100 */
[----:B------:R-:W-:Y:S02]  /*217a0*/  HMMA.16816.F32.BF16 R8, R28, R6, R16 ;  /* 0x000000061c08723c */ /* 0x000fe40000041810 */
[----:B------:R-:W3:-:S15]  /*217b0*/  LDL.LU R16, [R1+0x340] ;  /* 0x0003400001107983 */ /* 0x000ede0000300800 */
[----:B------:R-:W-:-:S06]  /*217c0*/  NOP ;  /* 0x0000000000007918 */ /* 0x000fcc0000000000 */
[----:B------:R1:W-:Y:S04]  /*217d0*/  STL.64 [R1+0x4b0], R8 ;  /* 0x0004b00801007387 */ /* 0x0003e80000100a00 */
[----:B------:R4:W-:Y:S04]  /*217e0*/  STL.64 [R1+0x4b8], R10 ;  /* 0x0004b80a01007387 */ /* 0x0009e80000100a00 */
[----:B------:R-:W3:Y:S04]  /*217f0*/  LDL.LU R17, [R1+0x344] ;  /* 0x0003440001117983 */ /* 0x000ee80000300800 */
[----:B------:R-:W3:Y:S04]  /*21800*/  LDL.LU R18, [R1+0x348] ;  /* 0x0003480001127983 */ /* 0x000ee80000300800 */
[----:B------:R-:W3:Y:S04]  /*21810*/  LDL.LU R19, [R1+0x34c] ;  /* 0x00034c0001137983 */ /* 0x000ee80000300800 */
[----:B------:R-:W2:Y:S04]  /*21820*/  LDL.LU R24, [R1+0x350] ;  /* 0x0003500001187983 */ /* 0x000ea80000300800 */
[----:B------:R-:W2:Y:S04]  /*21830*/  LDL.LU R25, [R1+0x354] ;  /* 0x0003540001197983 */ /* 0x000ea80000300800 */
[----:B------:R-:W2:Y:S04]  /*21840*/  LDL.LU R26, [R1+0x358] ;  /* 0x00035800011a7983 */ /* 0x000ea80000300800 */
[----:B------:R-:W2:Y:S04]  /*21850*/  LDL.LU R27, [R1+0x35c] ;  /* 0x00035c00011b7983 */ /* 0x000ea80000300800 */
[----:B------:R-:W3:Y:S04]  /*21860*/  LDL.LU R12, [R1+0x370] ;  /* 0x00037000010c7983 */ /* 0x000ee80000300800 */
[----:B------:R-:W3:Y:S04]  /*21870*/  LDL.LU R13, [R1+0x374] ;  /* 0x00037400010d7983 */ /* 0x000ee80000300800 */
[----:B------:R-:W3:Y:S04]  /*21880*/  LDL.LU R14, [R1+0x378] ;  /* 0x00037800010e7983 */ /* 0x000ee80000300800 */
[----:B------:R-:W3:Y:S04]  /*21890*/  LDL.LU R15, [R1+0x37c] ;  /* 0x00037c00010f7983 */ /* 0x000ee80000300800 */
[----:B------:R-:W3:Y:S01]  /*218a0*/  LDL.LU.64 R58, [R1+0x8] ;  /* 0x00000800013a7983 */ /* 0x000ee20000300a00 */
[C---:B0-----:R-:W-:Y:S01]  /*218b0*/  LOP3.LUT R22, R21.reuse, 0x7, RZ, 0xc0, !PT ;  /* 0x0000000715167812 */ /* 0x041fe200078ec0ff */
[----:B------:R-:W-:-:S02]  /*218c0*/  IMAD.SHL.U32 R57, R21, 0x2, RZ ;  /* 0x0000000215397824 */ /* 0x000fc400078e00ff */
[----:B------:R-:W-:Y:S01]  /*218d0*/  IMAD.SHL.U32 R23, R21, 0x80, RZ ;  /* 0x0000008015177824 */ /* 0x000fe200078e00ff */
[----:B-1----:R-:W2:Y:S04]  /*218e0*/  LDL.LU R8, [R1+0x360] ;  /* 0x0003600001087983 */ /* 0x002ea80000300800 */
[----:B------:R-:W2:Y:S01]  /*218f0*/  LDL.LU R9, [R1+0x364] ;  /* 0x0003640001097983 */ /* 0x000ea20000300800 */
[----:B------:R-:W-:-:S03]  /*21900*/  IMAD R22, R22, 0x110, RZ ;  /* 0x0000011016167824 */ /* 0x000fc600078e02ff */
[----:B----4-:R-:W2:Y:S04]  /*21910*/  LDL.LU R10, [R1+0x368] ;  /* 0x00036800010a7983 */ /* 0x010ea80000300800 */
[----:B------:R-:W2:Y:S04]  /*21920*/  LDL.LU R11, [R1+0x36c] ;  /* 0x00036c00010b7983 */ /* 0x000ea80000300800 */
[----:B------:R-:W4:Y:S04]  /*21930*/  LDL.LU R20, [R1+0x330] ;  /* 0x0003300001147983 */ /* 0x000f280000300800 */
[----:B------:R-:W4:Y:S01]  /*21940*/  LDL.LU R21, [R1+0x334] ;  /* 0x0003340001157983 */ /* 0x000f220000300800 */
[----:B------:R-:W-:-:S03]  /*21950*/  LOP3.LUT R57, R22, 0x10, R57, 0x78, !PT ;  /* 0x0000001016397812 */ /* 0x000fc600078e7839 */
[----:B------:R-:W4:Y:S01]  /*21960*/  LDL.LU R22, [R1+0x338] ;  /* 0x0003380001167983 */ /* 0x000f220000300800 */
[----:B------:R-:W-:-:S03]  /*21970*/  LOP3.LUT R57, R57, 0x800, R23, 0xf8, !PT ;  /* 0x0000080039397812 */ /* 0x000fc600078ef817 */
[----:B------:R-:W4:Y:S04]  /*21980*/  LDL.LU R23, [R1+0x33c] ;  /* 0x00033c0001177983 */ /* 0x000f280000300800 */
[----:B------:R-:W0:Y:S04]  /*21990*/  LDSM.16.MT88.4 R36, [R57+UR4+0x2080] ;  /* 0x002080043924783b */ /* 0x000e280008004200 */
[----:B------:R-:W4:Y:S04]  /*219a0*/  LDL.LU R44, [R1+0x2e0] ;  /* 0x0002e000012c7983 */ /* 0x000f280000300800 */
[----:B------:R-:W4:Y:S04]  /*219b0*/  LDL.LU R45, [R1+0x2e4] ;  /* 0x0002e400012d7983 */ /* 0x000f280000300800 */
[----:B------:R-:W4:Y:S04]  /*219c0*/  LDL.LU R46, [R1+0x2e8] ;  /* 0x0002e800012e7983 */ /* 0x000f280000300800 */
[----:B------:R-:W4:Y:S01]  /*219d0*/  LDL.LU R47, [R1+0x2ec] ;  /* 0x0002ec00012f7983 */ /* 0x000f220000300800 */
[----:B------:R-:W-:-:S02]  /*219e0*/  IMAD.MOV.U32 R55, RZ, RZ, R3 ;  /* 0x000000ffff377224 */ /* 0x000fc400078e0003 */
[----:B0-----:R-:W-:Y:S02]  /*219f0*/  IMAD.MOV.U32 R53, RZ, RZ, R36 ;  /* 0x000000ffff357224 */ /* 0x001fe400078e0024 */
[----:B------:R-:W-:Y:S02]  /*21a00*/  IMAD.MOV.U32 R35, RZ, RZ, R38 ;  /* 0x000000ffff237224 */ /* 0x000fe400078e0026 */
[----:B------:R-:W-:Y:S02]  /*21a10*/  IMAD.MOV.U32 R34, RZ, RZ, R39 ;  /* 0x000000ffff227224 */ /* 0x000fe400078e0027 */
[----:B------:R-:W-:Y:S01]  /*21a20*/  IMAD.MOV.U32 R52, RZ, RZ, R37 ;  /* 0x000000ffff347224 */ /* 0x000fe200078e0025 */
[----:B------:R-:W4:Y:S04]  /*21a30*/  LDL.LU R36, [R1+0x310] ;  /* 0x0003100001247983 */ /* 0x000f280000300800 */
[----:B------:R-:W4:Y:S04]  /*21a40*/  LDL.LU R37, [R1+0x314] ;  /* 0x0003140001257983 */ /* 0x000f280000300800 */
[----:B------:R-:W4:Y:S04]  /*21a50*/  LDL.LU R38, [R1+0x318] ;  /* 0x0003180001267983 */ /* 0x000f280000300800 */
[----:B------:R-:W4:Y:S04]  /*21a60*/  LDL.LU R39, [R1+0x31c] ;  /* 0x00031c0001277983 */ /* 0x000f280000300800 */
[----:B------:R-:W-:Y:S04]  /*21a70*/  STL.64 [R1+0x18c8], R34 ;  /* 0x0018c82201007387 */ /* 0x000fe80000100a00 */
[----:B------:R0:W-:Y:S04]  /*21a80*/  STL.64 [R1+0x18c0], R32 ;  /* 0x0018c02001007387 */ /* 0x0001e80000100a00 */
[----:B0-----:R-:W4:Y:S04]  /*21a90*/  LDL.LU R32, [R1+0x320] ;  /* 0x0003200001207983 */ /* 0x001f280000300800 */
[----:B------:R-:W4:Y:S04]  /*21aa0*/  LDL.LU R33, [R1+0x324] ;  /* 0x0003240001217983 */ /* 0x000f280000300800 */
[----:B------:R-:W4:Y:S04]  /*21ab0*/  LDL.LU R34, [R1+0x328] ;  /* 0x0003280001227983 */ /* 0x000f280000300800 */
[----:B------:R-:W4:Y:S04]  /*21ac0*/  LDL.LU R35, [R1+0x32c] ;  /* 0x00032c0001237983 */ /* 0x000f280000300800 */
[----:B------:R0:W-:Y:S04]  /*21ad0*/  STL.64 [R1+0x18b0], R52 ;  /* 0x0018b03401007387 */ /* 0x0001e80000100a00 */
[----:B0-----:R-:W4:Y:S04]  /*21ae0*/  LDL.LU R52, [R1+0x380] ;  /* 0x0003800001347983 */ /* 0x001f280000300800 */
[----:B------:R-:W4:Y:S04]  /*21af0*/  LDL.LU R53, [R1+0x384] ;  /* 0x0003840001357983 */ /* 0x000f280000300800 */
[----:B------:R-:W4:Y:S01]  /*21b00*/  LDL.LU R54, [R1+0x388] ;  /* 0x0003880001367983 */ /* 0x000f220000300800 */
[----:B---3--:R-:W-:Y:S06]  /*21b10*/  HMMA.16816.F32.BF16 R12, R28, R58, R12 ;  /* 0x0000003a1c0c723c */ /* 0x008fec000004180c */
[----:B------:R-:W-:-:S02]  /*21b20*/  IMAD.MOV.U32 R42, RZ, RZ, R58 ;  /* 0x000000ffff2a7224 */ /* 0x000fc400078e003a */
[----:B------:R-:W-:-:S15]  /*21b30*/  IMAD.MOV.U32 R3, RZ, RZ, R59 ;  /* 0x000000ffff037224 */ /* 0x000fde00078e003b */
[----:B------:R-:W-:Y:S04]  /*21b40*/  STL.64 [R1+0x4a0], R12 ;  /* 0x0004a00c01007387 */ /* 0x000fe80000100a00 */
[----:B------:R0:W-:Y:S04]  /*21b50*/  STL.64 [R1+0x4a8], R14 ;  /* 0x0004a80e01007387 */ /* 0x0001e80000100a00 */
[----:B0-----:R-:W3:Y:S04]  /*21b60*/  LDL.LU.64 R14, [R1+0x1940] ;  /* 0x00194000010e7983 */ /* 0x001ee80000300a00 */
[----:B------:R-:W4:Y:S04]  /*21b70*/  LDL.LU.64 R12, [R1+0x1938] ;  /* 0x00193800010c7983 */ /* 0x000f280000300a00 */
[----:B------:R-:W2:Y:S04]  /*21b80*/  LDL.LU.64 R58, [R1+0x1930] ;  /* 0x00193000013a7983 */ /* 0x000ea80000300a00 */
[----:B------:R-:W4:Y:S01]  /*21b90*/  LDL.LU.64 R56, [R1+0x1928] ;  /* 0x0019280001387983 */ /* 0x000f220000300a00 */
[----:B--2---:R-:W-:-:S15]  /*21ba0*/  HMMA.16816.F32.BF16 R8, R28, R58, R8 ;  /* 0x0000003a1c08723c */ /* 0x004fde0000041808 */
[----:B------:R-:W-:-:S08]  /*21bb0*/  NOP ;  /* 0x0000000000007918 */ /* 0x000fd00000000000 */
[----:B------:R-:W-:Y:S04]  /*21bc0*/  STL.64 [R1+0x490], R8 ;  /* 0x0004900801007387 */ /* 0x000fe80000100a00 */
[----:B------:R0:W-:Y:S04]  /*21bd0*/  STL.64 [R1+0x498], R10 ;  /* 0x0004980a01007387 */ /* 0x0001e80000100a00 */
[----:B0-----:R-:W2:Y:S01]  /*21be0*/  LDL.LU.64 R10, [R1+0x1920] ;  /* 0x00192000010a7983 */ /* 0x001ea20000300a00 */
[C---:B---3--:R-:W-:Y:S03]  /*21bf0*/  HMMA.16816.F32.BF16 R16, R28.reuse, R14, R16 ;  /* 0x0000000e1c10723c */ /* 0x048fe60000041810 */
[----:B------:R-:W3:Y:S03]  /*21c00*/  LDL.LU.64 R8, [R1+0x1918] ;  /* 0x0019180001087983 */ /* 0x000ee60000300a00 */
[----:B--2---:R-:W-:-:S15]  /*21c10*/  HMMA.16816.F32.BF16 R24, R28, R10, R24 ;  /* 0x0000000a1c18723c */ /* 0x004fde0000041818 */
[----:B------:R-:W-:-:S08]  /*21c20*/  NOP ;  /* 0x0000000000007918 */ /* 0x000fd00000000000 */
[----:B------:R-:W-:Y:S04]  /*21c30*/  STL.64 [R1+0x480], R24 ;  /* 0x0004801801007387 */ /* 0x000fe80000100a00 */
[----:B------:R0:W-:Y:S04]  /*21c40*/  STL.64 [R1+0x488], R26 ;  /* 0x0004881a01007387 */ /* 0x0001e80000100a00 */
[----:B0-----:R-:W2:Y:S04]  /*21c50*/  LDL.LU.64 R26, [R1+0x1910] ;  /* 0x00191000011a7983 */ /* 0x001ea80000300a00 */
[----:B------:R-:W3:Y:S04]  /*21c60*/  LDL.LU.64 R24, [R1+0x1908] ;  /* 0x0019080001187983 */ /* 0x000ee80000300a00 */
[----:B------:R-:W-:Y:S04]  /*21c70*/  STL.64 [R1+0x470], R16 ;  /* 0x0004701001007387 */ /* 0x000fe80000100a00 */
[----:B------:R0:W-:Y:S04]  /*21c80*/  STL.64 [R1+0x478], R18 ;  /* 0x0004781201007387 */ /* 0x0001e80000100a00 */
[----:B0-----:R-:W4:Y:S04]  /*21c90*/  LDL.LU.64 R18, [R1+0x1900] ;  /* 0x0019000001127983 */ /* 0x001f280000300a00 */
[----:B------:R-:W3:Y:S01]  /*21ca0*/  LDL.LU.64 R16, [R1+0x18f8] ;  /* 0x0018f80001107983 */ /* 0x000ee20000300a00 */
[----:B----4-:R-:W-:-:S15]  /*21cb0*/  HMMA.16816.F32.BF16 R20, R28, R18, R20 ;  /* 0x000000121c14723c */ /* 0x010fde0000041814 */
[----:B------:R-:W-:-:S08]  /*21cc0*/  NOP ;  /* 0x0000000000007918 */ /* 0x000fd00000000000 */
[----:B------:R-:W-:Y:S04]  /*21cd0*/  STL.64 [R1+0x460], R20 ;  /* 0x0004601401007387 */ /* 0x000fe80000100a00 */
[----:B------:R0:W-:Y:S04]  /*21ce0*/  STL.64 [R1+0x468], R22 ;  /* 0x0004681601007387 */ /* 0x0001e80000100a00 */
[----:B0-----:R-:W4:Y:S04]  /*21cf0*/  LDL.LU.64 R22, [R1+0x18f0] ;  /* 0x0018f00001167983 */ /* 0x001f280000300a00 */
[----:B------:R-:W3:Y:S01]  /*21d00*/  LDL.LU.64 R20, [R1+0x18e8] ;  /* 0x0018e80001147983 */ /* 0x000ee20000300a00 */
[C---:B----4-:R-:W-:Y:S06]  /*21d10*/  HMMA.16816.F32.BF16 R32, R28.reuse, R22, R32 ;  /* 0x000000161c20723c */ /* 0x050fec0000041820 */
[----:B--2---:R-:W-:-:S15]  /*21d20*/  HMMA.16816.F32.BF16 R28, R28, R26, R48 ;  /* 0x0000001a1c1c723c */ /* 0x004fde0000041830 */
[----:B------:R-:W-:-:S02]  /*21d30*/  NOP ;  /* 0x0000000000007918 */ /* 0x000fc40000000000 */
[----:B------:R0:W-:Y:S04]  /*21d40*/  STL.64 [R1+0x450], R32 ;  /* 0x0004502001007387 */ /* 0x0001e80000100a00 */
[----:B------:R1:W-:Y:S04]  /*21d50*/  STL.64 [R1+0x458], R34 ;  /* 0x0004582201007387 */ /* 0x0003e80000100a00 */
[----:B0-----:R-:W2:Y:S04]  /*21d60*/  LDL.LU R32, [R1+0x390] ;  /* 0x0003900001207983 */ /* 0x001ea80000300800 */
[----:B------:R0:W-:Y:S04]  /*21d70*/  STL.64 [R1+0x420], R28 ;  /* 0x0004201c01007387 */ /* 0x0001e80000100a00 */
[----:B------:R4:W-:Y:S04]  /*21d80*/  STL.64 [R1+0x428], R30 ;  /* 0x0004281e01007387 */ /* 0x0009e80000100a00 */
[----:B------:R-:W2:Y:S04]  /*21d90*/  LDL.LU R33, [R1+0x394] ;  /* 0x0003940001217983 */ /* 0x000ea80000300800 */
[----:B-1----:R-:W2:Y:S04]  /*21da0*/  LDL.LU R34, [R1+0x398] ;  /* 0x0003980001227983 */ /* 0x002ea80000300800 */
[----:B------:R-:W2:Y:S04]  /*21db0*/  LDL.LU R35, [R1+0x39c] ;  /* 0x00039c0001237983 */ /* 0x000ea80000300800 */
[----:B------:R-:W2:Y:S04]  /*21dc0*/  LDL.LU R48, [R1+0x3a0] ;  /* 0x0003a00001307983 */ /* 0x000ea80000300800 */
[----:B------:R-:W2:Y:S04]  /*21dd0*/  LDL.LU R49, [R1+0x3a4] ;  /* 0x0003a40001317983 */ /* 0x000ea80000300800 */
[----:B------:R-:W2:Y:S04]  /*21de0*/  LDL.LU R50, [R1+0x3a8] ;  /* 0x0003a80001327983 */ /* 0x000ea80000300800 */
[----:B------:R-:W2:Y:S01]  /*21df0*/  LDL.LU R51, [R1+0x3ac] ;  /* 0x0003ac0001337983 */ /* 0x000ea20000300800 */
[----:B0-----:R-:W-:-:S02]  /*21e00*/  IMAD.MOV.U32 R28, RZ, RZ, R60 ;  /* 0x000000ffff1c7224 */ /* 0x001fc400078e003c */
[----:B------:R-:W-:Y:S01]  /*21e10*/  IMAD.MOV.U32 R29, RZ, RZ, R5 ;  /* 0x000000ffff1d7224 */ /* 0x000fe200078e0005 */
[----:B------:R-:W2:Y:S04]  /*21e20*/  LDL.LU R60, [R1+0x18e4] ;  /* 0x0018e400013c7983 */ /* 0x000ea80000300800 */
[----:B------:R-:W2:Y:S01]  /*21e30*/  LDL.LU R5, [R1+0x18e0] ;  /* 0x0018e00001057983 */ /* 0x000ea20000300800 */
[----:B----4-:R-:W-:-:S03]  /*21e40*/  IMAD.MOV.U32 R30, RZ, RZ, R4 ;  /* 0x000000ffff1e7224 */ /* 0x010fc600078e0004 */
[----:B------:R-:W4:Y:S01]  /*21e50*/  LDL.LU R4, [R1+0x18dc] ;  /* 0x0018dc0001047983 */ /* 0x000f220000300800 */
[----:B---3--:R-:W-:-:S03]  /*21e60*/  IMAD.MOV.U32 R31, RZ, RZ, R24 ;  /* 0x000000ffff1f7224 */ /* 0x008fc600078e0018 */
[----:B------:R-:W3:Y:S04]  /*21e70*/  LDL.LU R24, [R1+0x18d8] ;  /* 0x0018d80001187983 */ /* 0x000ee80000300800 */
[----:B------:R-:W-:-:S15]  /*21e80*/  HMMA.16816.F32.BF16 R44, R28, R6, R44 ;  /* 0x000000061c2c723c */ /* 0x000fde000004182c */
[----:B------:R-:W-:-:S08]  /*21e90*/  NOP ;  /* 0x0000000000007918 */ /* 0x000fd00000000000 */
[----:B------:R0:W-:Y:S04]  /*21ea0*/  STL.64 [R1+0x70], R44 ;  /* 0x0000702c01007387 */ /* 0x0001e80000100a00 */
[----:B------:R2:W-:Y:S04]  /*21eb0*/  STL.64 [R1+0x78], R46 ;  /* 0x0000782e01007387 */ /* 0x0005e80000100a00 */
[----:B0-----:R-:W3:Y:S04]  /*21ec0*/  LDL.LU R44, [R1+0x3b0] ;  /* 0x0003b000012c7983 */ /* 0x001ee80000300800 */
[----:B------:R-:W3:Y:S01]  /*21ed0*/  LDL.LU R45, [R1+0x3b4] ;  /* 0x0003b400012d7983 */ /* 0x000ee20000300800 */
[----:B--2---:R-:W-:-:S02]  /*21ee0*/  IMAD.MOV.U32 R46, RZ, RZ, R5 ;  /* 0x000000ffff2e7224 */ /* 0x004fc400078e0005 */
[----:B----4-:R-:W-:Y:S02]  /*21ef0*/  IMAD.MOV.U32 R47, RZ, RZ, R4 ;  /* 0x000000ffff2f7224 */ /* 0x010fe400078e0004 */
[----:B------:R-:W0:Y:S04]  /*21f00*/  LDSM.16.MT88.4 R4, [R60+UR4+0x2000] ;  /* 0x002000043c04783b */ /* 0x000e280008004200 */
[----:B0-----:R0:W-:Y:S04]  /*21f10*/  STL.64 [R1+0x1820], R6 ;  /* 0x0018200601007387 */ /* 0x0011e80000100a00 */
[----:B------:R1:W-:Y:S01]  /*21f20*/  STL.64 [R1+0x1818], R4 ;  /* 0x0018180401007387 */ /* 0x0003e20000100a00 */
[----:B0-----:R-:W-:-:S02]  /*21f30*/  IMAD.MOV.U32 R6, RZ, RZ, R42 ;  /* 0x000000ffff067224 */ /* 0x001fc400078e002a */
[----:B------:R-:W-:-:S07]  /*21f40*/  IMAD.MOV.U32 R7, RZ, RZ, R3 ;  /* 0x000000ffff077224 */ /* 0x000fce00078e0003 */
[----:B-1----:R-:W-:Y:S01]  /*21f50*/  HMMA.16816.F32.BF16 R4, R28, R6, R36 ;  /* 0x000000061c04723c */ /* 0x002fe20000041824 */
[----:B------:R-:W2:-:S15]  /*21f60*/  LDL.LU.64 R36, [R1+0x18d0] ;  /* 0x0018d00001247983 */ /* 0x000e9e0000300a00 */
[----:B------:R-:W-:-:S07]  /*21f70*/  NOP ;  /* 0x0000000000007918 */ /* 0x000fce0000000000 */
[----:B------:R-:W-:Y:S04]  /*21f80*/  STL.64 [R1+0x60], R4 ;  /* 0x0000600401007387 */ /* 0x000fe80000100a00 */
[----:B------:R0:W-:Y:S02]  /*21f90*/  STL.64 [R1+0x68], R6 ;  /* 0x0000680601007387 */ /* 0x0001e40000100a00 */
[C---:B0-----:R-:W-:Y:S02]  /*21fa0*/  HMMA.16816.F32.BF16 R4, R28.reuse, R58, R52 ;  /* 0x0000003a1c04723c */ /* 0x041fe40000041834 */
[----:B------:R-:W4:Y:S04]  /*21fb0*/  LDL.LU R52, [R1+0x400] ;  /* 0x0004000001347983 */ /* 0x000f280000300800 */
[----:B------:R-:W4:Y:S04]  /*21fc0*/  LDL.LU R53, [R1+0x404] ;  /* 0x0004040001357983 */ /* 0x000f280000300800 */
[----:B------:R-:W4:Y:S04]  /*21fd0*/  LDL.LU R54, [R1+0x408] ;  /* 0x0004080001367983 */ /* 0x000f280000300800 */
[----:B------:R-:W4:Y:S01]  /*21fe0*/  LDL.LU R55, [R1+0x40c] ;  /* 0x00040c0001377983 */ /* 0x000f220000300800 */
[C---:B------:R-:W-:Y:S06]  /*21ff0*/  HMMA.16816.F32.BF16 R32, R28.reuse, R10, R32 ;  /* 0x0000000a1c20723c */ /* 0x040fec0000041820 */
[----:B------:R-:W-:Y:S03]  /*22000*/  HMMA.16816.F32.BF16 R48, R28, R14, R48 ;  /* 0x0000000e1c30723c */ /* 0x000fe60000041830 */
[----:B------:R-:W-:-:S02]  /*22010*/  IMAD.MOV.U32 R42, RZ, RZ, R4 ;  /* 0x000000ffff2a7224 */ /* 0x000fc400078e0004 */
[----:B------:R-:W-:Y:S02]  /*22020*/  IMAD.MOV.U32 R3, RZ, RZ, R7 ;  /* 0x000000ffff037224 */ /* 0x000fe400078e0007 */
[----:B------:R-:W-:Y:S02]  /*22030*/  IMAD.MOV.U32 R38, RZ, RZ, R5 ;  /* 0x000000ffff267224 */ /* 0x000fe400078e0005 */
[----:B------:R-:W-:Y:S01]  /*22040*/  IMAD.MOV.U32 R39, RZ, RZ, R6 ;  /* 0x000000ffff277224 */ /* 0x000fe200078e0006 */
[----:B------:R-:W2:Y:S04]  /*22050*/  LDL.LU R4, [R1+0x3f0] ;  /* 0x0003f00001047983 */ /* 0x000ea80000300800 */
[----:B------:R-:W2:Y:S04]  /*22060*/  LDL.LU R5, [R1+0x3f4] ;  /* 0x0003f40001057983 */ /* 0x000ea80000300800 */
[----:B------:R-:W2:Y:S04]  /*22070*/  LDL.LU R6, [R1+0x3f8] ;  /* 0x0003f80001067983 */ /* 0x000ea80000300800 */
[----:B------:R-:W2:Y:S04]  /*22080*/  LDL.LU R7, [R1+0x3fc] ;  /* 0x0003fc0001077983 */ /* 0x000ea80000300800 */
[----:B------:R-:W-:Y:S04]  /*22090*/  STL [R1+0x1720], R3 ;  /* 0x0017200301007387 */ /* 0x000fe80000100800 */
[----:B------:R-:W-:Y:S04]  /*220a0*/  STL [R1+0x171c], R39 ;  /* 0x00171c2701007387 */ /* 0x000fe80000100800 */
[----:B------:R-:W-:Y:S04]  /*220b0*/  STL [R1+0x1718], R38 ;  /* 0x0017182601007387 */ /* 0x000fe80000100800 */
[----:B------:R-:W-:Y:S04]  /*220c0*/  STL.64 [R1+0x130], R32 ;  /* 0x0001302001007387 */ /* 0x000fe80000100a00 */
[----:B------:R0:W-:Y:S01]  /*220d0*/  STL.64 [R1+0x138], R34 ;  /* 0x0001382201007387 */ /* 0x0001e20000100a00 */
[----:B------:R-:W-:-:S02]  /*220e0*/  IMAD.MOV.U32 R14, RZ, RZ, R57 ;  /* 0x000000ffff0e7224 */ /* 0x000fc400078e0039 */
[----:B------:R-:W-:Y:S01]  /*220f0*/  IMAD.MOV.U32 R15, RZ, RZ, R56 ;  /* 0x000000ffff0f7224 */ /* 0x000fe200078e0038 */
[----:B0-----:R-:W2:Y:S04]  /*22100*/  LDL.LU.64 R34, [R1+0x18c8] ;  /* 0x0018c80001227983 */ /* 0x001ea80000300a00 */
[----:B------:R-:W2:Y:S04]  /*22110*/  LDL.LU.64 R32, [R1+0x18c0] ;  /* 0x0018c00001207983 */ /* 0x000ea80000300a00 */
[----:B------:R-:W-:Y:S04]  /*22120*/  STL [R1], R48 ;  /* 0x0000003001007387 */ /* 0x000fe80000100800 */
[----:B------:R0:W-:Y:S01]  /*22130*/  STL.64 [R1+0x1880], R12 ;  /* 0x0018800c01007387 */ /* 0x0001e20000100a00 */
[----:B---3--:R-:W-:Y:S01]  /*22140*/  HMMA.16816.F32.BF16 R56, R28, R18, R44 ;  /* 0x000000121c38723c */ /* 0x008fe2000004182c */
[----:B0-----:R-:W-:-:S02]  /*22150*/  IMAD.MOV.U32 R12, RZ, RZ, R8 ;  /* 0x000000ffff0c7224 */ /* 0x001fc400078e0008 */
[----:B------:R-:W-:Y:S01]  /*22160*/  IMAD.MOV.U32 R13, RZ, RZ, R9 ;  /* 0x000000ffff0d7224 */ /* 0x000fe200078e0009 */
[----:B------:R-:W3:Y:S04]  /*22170*/  LDL.LU R8, [R1+0x18bc] ;  /* 0x0018bc0001087983 */ /* 0x000ee80000300800 */
[----:B------:R-:W3:Y:S01]  /*22180*/  LDL.LU R9, [R1+0x18b8] ;  /* 0x0018b80001097983 */ /* 0x000ee20000300800 */
[----:B------:R-:W-:-:S03]  /*22190*/  IMAD.MOV.U32 R3, RZ, RZ, R49 ;  /* 0x000000ffff037224 */ /* 0x000fc600078e0031 */
[----:B------:R-:W3:Y:S01]  /*221a0*/  LDL.LU R48, [R1+0x5b0] ;  /* 0x0005b00001307983 */ /* 0x000ee20000300800 */
[----:B------:R-:W-:-:S03]  /*221b0*/  IMAD.MOV.U32 R39, RZ, RZ, R50 ;  /* 0x000000ffff277224 */ /* 0x000fc600078e0032 */
[----:B------:R-:W3:Y:S01]  /*221c0*/  LDL.LU R49, [R1+0x5b4] ;  /* 0x0005b40001317983 */ /* 0x000ee20000300800 */
[----:B------:R-:W-:-:S03]  /*221d0*/  IMAD.MOV.U32 R38, RZ, RZ, R51 ;  /* 0x000000ffff267224 */ /* 0x000fc600078e0033 */
[----:B------:R-:W3:Y:S04]  /*221e0*/  LDL.LU R50, [R1+0x5b8] ;  /* 0x0005b80001327983 */ /* 0x000ee80000300800 */
[----:B------:R-:W3:Y:S04]  /*221f0*/  LDL.LU R51, [R1+0x5bc] ;  /* 0x0005bc0001337983 */ /* 0x000ee80000300800 */
[----:B------:R-:W3:Y:S04]  /*22200*/  LDL.LU R44, [R1+0x5a0] ;  /* 0x0005a000012c7983 */ /* 0x000ee80000300800 */
[----:B------:R-:W3:Y:S04]  /*22210*/  LDL.LU R45, [R1+0x5a4] ;  /* 0x0005a400012d7983 */ /* 0x000ee80000300800 */
[----:B------:R-:W3:Y:S04]  /*22220*/  LDL.LU R46, [R1+0x5a8] ;  /* 0x0005a800012e7983 */ /* 0x000ee80000300800 */
[----:B------:R-:W3:Y:S04]  /*22230*/  LDL.LU R47, [R1+0x5ac] ;  /* 0x0005ac00012f7983 */ /* 0x000ee80000300800 */
[----:B------:R0:W-:Y:S04]  /*22240*/  STL.64 [R1+0x1878], R16 ;  /* 0x0018781001007387 */ /* 0x0001e80000100a00 */
[----:B0-----:R-:W3:Y:S04]  /*22250*/  LDL.LU.64 R16, [R1+0x50] ;  /* 0x0000500001107983 */ /* 0x001ee80000300a00 */
[----:B------:R-:W-:Y:S04]  /*22260*/  STL.64 [R1+0x1618], R58 ;  /* 0x0016183a01007387 */ /* 0x000fe80000100a00 */
[----:B------:R0:W-:Y:S02]  /*22270*/  STL.64 [R1+0x1610], R56 ;  /* 0x0016103801007387 */ /* 0x0001e40000100a00 */
[----:B0-----:R-:W-:Y:S01]  /*22280*/  IMAD.MOV.U32 R56, RZ, RZ, R2 ;  /* 0x000000ffff387224 */ /* 0x001fe200078e0002 */
[----:B----4-:R-:W-:-:S15]  /*22290*/  HMMA.16816.F32.BF16 R52, R28, R22, R52 ;  /* 0x000000161c34723c */ /* 0x010fde0000041834 */
[----:B------:R-:W-:-:S08]  /*222a0*/  NOP ;  /* 0x0000000000007918 */ /* 0x000fd00000000000 */
[----:B------:R-:W-:Y:S01]  /*222b0*/  STL [R1+0x28c], R55 ;  /* 0x00028c3701007387 */ /* 0x000fe20000100800 */
[----:B------:R-:W-:Y:S02]  /*222c0*/  IMAD.MOV.U32 R43, RZ, RZ, R52 ;  /* 0x000000ffff2b7224 */ /* 0x000fe400078e0034 */
[----:B------:R-:W-:Y:S02]  /*222d0*/  IMAD.MOV.U32 R2, RZ, RZ, R53 ;  /* 0x000000ffff027224 */ /* 0x000fe400078e0035 */
[----:B------:R-:W4:Y:S04]  /*222e0*/  LDL.LU.64 R52, [R1+0x18b0] ;  /* 0x0018b00001347983 */ /* 0x000f280000300a00 */
[----:B------:R0:W-:Y:S04]  /*222f0*/  STL.64 [R1+0x1788], R20 ;  /* 0x0017881401007387 */ /* 0x0001e80000100a00 */
[----:B0-----:R-:W4:Y:S04]  /*22300*/  LDL.LU R20, [R1+0x590] ;  /* 0x0005900001147983 */ /* 0x001f280000300800 */
[----:B------:R-:W4:Y:S01]  /*22310*/  LDL.LU R21, [R1+0x594] ;  /* 0x0005940001157983 */ /* 0x000f220000300800 */
[----:B--2---:R-:W-:Y:S01]  /*22320*/  HMMA.16816.F32.BF16 R28, R28, R26, R4 ;  /* 0x0000001a1c1c723c */ /* 0x004fe20000041804 */
[----:B---3--:R-:W-:-:S02]  /*22330*/  IMAD.MOV.U32 R23, RZ, RZ, R8 ;  /* 0x000000ffff177224 */ /* 0x008fc400078e0008 */
[----:B------:R-:W-:Y:S02]  /*22340*/  IMAD.MOV.U32 R22, RZ, RZ, R9 ;  /* 0x000000ffff167224 */ /* 0x000fe400078e0009 */
[----:B------:R-:W0:Y:S02]  /*22350*/  LDSM.16.MT88.4 R8, [R60+UR4+0x2080] ;  /* 0x002080043c08783b */ /* 0x000e240008004200 */
[----:B------:R-:W-:Y:S02]  /*22360*/  IMAD.MOV.U32 R6, RZ, RZ, R35 ;  /* 0x000000ffff067224 */ /* 0x000fe400078e0023 */
[----:B------:R-:W-:Y:S02]  /*22370*/  IMAD.MOV.U32 R7, RZ, RZ, R34 ;  /* 0x000000ffff077224 */ /* 0x000fe400078e0022 */
[----:B------:R-:W-:-:S03]  /*22380*/  IMAD.MOV.U32 R57, RZ, RZ, R0 ;  /* 0x000000ffff397224 */ /* 0x000fc600078e0000 */
[----:B------:R-:W-:Y:S01]  /*22390*/  STL.64 [R1+0x1890], R6 ;  /* 0x0018900601007387 */ /* 0x000fe20000100a00 */
[----:B------:R-:W-:Y:S02]  /*223a0*/  IMAD.MOV.U32 R0, RZ, RZ, R54 ;  /* 0x000000ffff007224 */ /* 0x000fe400078e0036 */
[----:B----4-:R-:W-:Y:S02]  /*223b0*/  IMAD.MOV.U32 R4, RZ, RZ, R53 ;  /* 0x000000ffff047224 */ /* 0x010fe400078e0035 */
[----:B------:R-:W-:-:S05]  /*223c0*/  IMAD.MOV.U32 R5, RZ, RZ, R52 ;  /* 0x000000ffff057224 */ /* 0x000fca00078e0034 */
[----:B------:R1:W-:Y:S04]  /*223d0*/  STL.64 [R1+0x1888], R4 ;  /* 0x0018880401007387 */ /* 0x0003e80000100a00 */
[----:B------:R-:W-:Y:S04]  /*223e0*/  STL [R1+0x15f8], R28 ;  /* 0x0015f81c01007387 */ /* 0x000fe80000100800 */
[----:B------:R-:W-:Y:S04]  /*223f0*/  STL [R1+0x15f4], R29 ;  /* 0x0015f41d01007387 */ /* 0x000fe80000100800 */
[----:B------:R-:W-:Y:S04]  /*22400*/  STL [R1+0x15f0], R30 ;  /* 0x0015f01e01007387 */ /* 0x000fe80000100800 */
[----:B------:R-:W-:Y:S04]  /*22410*/  STL [R1+0x15ec], R31 ;  /* 0x0015ec1f01007387 */ /* 0x000fe80000100800 */
[----:B0-----:R-:W-:Y:S04]  /*22420*/  STL.64 [R1+0x17a8], R10 ;  /* 0x0017a80a01007387 */ /* 0x001fe80000100a00 */
[----:B------:R0:W-:Y:S01]  /*22430*/  STL.64 [R1+0x17a0], R8 ;  /* 0x0017a00801007387 */ /* 0x0001e20000100a00 */
[C---:B-1----:R-:W-:Y:S06]  /*22440*/  HMMA.16816.F32.BF16 R4, R12.reuse, R56, R44 ;  /* 0x000000380c04723c */ /* 0x042fec000004182c */
[----:B0-----:R-:W-:-:S15]  /*22450*/  HMMA.16816.F32.BF16 R8, R12, R16, R48 ;  /* 0x000000100c08723c */ /* 0x001fde0000041830 */
[----:B------:R-:W-:-:S02]  /*22460*/  NOP ;  /* 0x0000000000007918 */ /* 0x000fc40000000000 */
[----:B------:R0:W-:Y:S06]  /*22470*/  STL.64 [R1+0x260], R4 ;  /* 0x0002600401007387 */ /* 0x0001ec0000100a00 */
[----:B------:R-:W-:Y:S04]  /*22480*/  STL.64 [R1+0x270], R8 ;  /* 0x0002700801007387 */ /* 0x000fe80000100a00 */
[----:B------:R-:W-:Y:S04]  /*22490*/  STL.64 [R1+0x278], R10 ;  /* 0x0002780a01007387 */ /* 0x000fe80000100a00 */
[----:B------:R1:W-:Y:S04]  /*224a0*/  STL [R1+0x268], R6 ;  /* 0x0002680601007387 */ /* 0x0003e80000100800 */
[----:B------:R-:W2:Y:S04]  /*224b0*/  LDL.LU R26, [R1+0x1b8] ;  /* 0x0001b800011a7983 */ /* 0x000ea80000300800 */
[----:B------:R-:W2:Y:S04]  /*224c0*/  LDL.LU R27, [R1+0x1bc] ;  /* 0x0001bc00011b7983 */ /* 0x000ea80000300800 */
[----:B------:R-:W3:Y:S04]  /*224d0*/  LDL.LU R44, [R1+0x570] ;  /* 0x00057000012c7983 */ /* 0x000ee80000300800 */
[----:B------:R-:W3:Y:S04]  /*224e0*/  LDL.LU R45, [R1+0x574] ;  /* 0x00057400012d7983 */ /* 0x000ee80000300800 */
[----:B------:R-:W3:Y:S04]  /*224f0*/  LDL.LU R46, [R1+0x578] ;  /* 0x00057800012e7983 */ /* 0x000ee80000300800 */
[----:B------:R-:W3:Y:S04]  /*22500*/  LDL.LU R47, [R1+0x57c] ;  /* 0x00057c00012f7983 */ /* 0x000ee80000300800 */
[----:B0-----:R-:W4:Y:S04]  /*22510*/  LDL.LU R4, [R1+0x2a0] ;  /* 0x0002a00001047983 */ /* 0x001f280000300800 */
[----:B------:R-:W4:Y:S01]  /*22520*/  LDL.LU R5, [R1+0x2a4] ;  /* 0x0002a40001057983 */ /* 0x000f220000300800 */
[----:B------:R-:W-:-:S03]  /*22530*/  IMAD.MOV.U32 R60, RZ, RZ, R7 ;  /* 0x000000ffff3c7224 */ /* 0x000fc600078e0007 */
[----:B-1----:R-:W4:Y:S01]  /*22540*/  LDL.LU R6, [R1+0x2a8] ;  /* 0x0002a80001067983 */ /* 0x002f220000300800 */
[----:B------:R-:W-:Y:S03]  /*22550*/  HMMA.16816.F32.BF16 R8, R12, R32, R20 ;  /* 0x000000200c08723c */ /* 0x000fe60000041814 */
[----:B------:R-:W4:Y:S04]  /*22560*/  LDL.LU R7, [R1+0x2ac] ;  /* 0x0002ac0001077983 */ /* 0x000f280000300800 */
[----:B------:R-:W2:Y:S04]  /*22570*/  LDL.LU R52, [R1+0x550] ;  /* 0x0005500001347983 */ /* 0x000ea80000300800 */
[----:B------:R-:W2:Y:S04]  /*22580*/  LDL.LU R53, [R1+0x554] ;  /* 0x0005540001357983 */ /* 0x000ea80000300800 */
[----:B------:R-:W2:Y:S04]  /*22590*/  LDL.LU R54, [R1+0x558] ;  /* 0x0005580001367983 */ /* 0x000ea80000300800 */
[----:B------:R-:W2:Y:S04]  /*225a0*/  LDL.LU R55, [R1+0x55c] ;  /* 0x00055c0001377983 */ /* 0x000ea80000300800 */
[----:B------:R-:W4:Y:S04]  /*225b0*/  LDL.LU R48, [R1+0x560] ;  /* 0x0005600001307983 */ /* 0x000f280000300800 */
[----:B------:R-:W4:Y:S04]  /*225c0*/  LDL.LU R49, [R1+0x564] ;  /* 0x0005640001317983 */ /* 0x000f280000300800 */
[----:B------:R-:W4:Y:S04]  /*225d0*/  LDL.LU R50, [R1+0x568] ;  /* 0x0005680001327983 */ /* 0x000f280000300800 */
[----:B------:R-:W4:Y:S04]  /*225e0*/  LDL.LU R51, [R1+0x56c] ;  /* 0x00056c0001337983 */ /* 0x000f280000300800 */
[----:B------:R-:W-:Y:S01]  /*225f0*/  STL [R1+0x15e8], R60 ;  /* 0x0015e83c01007387 */ /* 0x000fe20000100800 */
[----:B------:R-:W-:-:S02]  /*22600*/  IMAD.MOV.U32 R28, RZ, RZ, R8 ;  /* 0x000000ffff1c7224 */ /* 0x000fc400078e0008 */
[----:B------:R-:W-:Y:S01]  /*22610*/  IMAD.MOV.U32 R29, RZ, RZ, R9 ;  /* 0x000000ffff1d7224 */ /* 0x000fe200078e0009 */
[----:B------:R-:W2:Y:S01]  /*22620*/  LDL.LU R8, [R1+0x1a0] ;  /* 0x0001a00001087983 */ /* 0x000ea20000300800 */
[----:B------:R-:W-:-:S03]  /*22630*/  IMAD.MOV.U32 R30, RZ, RZ, R10 ;  /* 0x000000ffff1e7224 */ /* 0x000fc600078e000a */
[----:B------:R-:W2:Y:S01]  /*22640*/  LDL.LU R9, [R1+0x1a4] ;  /* 0x0001a40001097983 */ /* 0x000ea20000300800 */
[----:B------:R-:W-:-:S03]  /*22650*/  IMAD.MOV.U32 R31, RZ, RZ, R11 ;  /* 0x000000ffff1f7224 */ /* 0x000fc600078e000b */
[----:B------:R-:W2:Y:S04]  /*22660*/  LDL.LU R10, [R1+0x1a8] ;  /* 0x0001a800010a7983 */ /* 0x000ea80000300800 */
[----:B------:R-:W2:Y:S04]  /*22670*/  LDL.LU R11, [R1+0x1ac] ;  /* 0x0001ac00010b7983 */ /* 0x000ea80000300800 */
[----:B------:R-:W2:Y:S04]  /*22680*/  LDL.LU R20, [R1+0x190] ;  /* 0x0001900001147983 */ /* 0x000ea80000300800 */
[----:B------:R-:W2:Y:S04]  /*22690*/  LDL.LU R21, [R1+0x194] ;  /* 0x0001940001157983 */ /* 0x000ea80000300800 */
[----:B------:R-:W2:Y:S04]  /*226a0*/  LDL.LU R22, [R1+0x198] ;  /* 0x0001980001167983 */ /* 0x000ea80000300800 */
[----:B------:R-:W2:Y:S04]  /*226b0*/  LDL.LU R23, [R1+0x19c] ;  /* 0x00019c0001177983 */ /* 0x000ea80000300800 */
[----:B------:R-:W-:Y:S04]  /*226c0*/  STL [R1+0x1608], R31 ;  /* 0x0016081f01007387 */ /* 0x000fe80000100800 */
[----:B------:R-:W-:Y:S04]  /*226d0*/  STL [R1+0x1604], R30 ;  /* 0x0016041e01007387 */ /* 0x000fe80000100800 */
[----:B------:R0:W-:Y:S04]  /*226e0*/  STL [R1+0x1600], R28 ;  /* 0x0016001c01007387 */ /* 0x0001e80000100800 */
[----:B------:R1:W-:Y:S04]  /*226f0*/  STL [R1+0x15fc], R29 ;  /* 0x0015fc1d01007387 */ /* 0x0003e80000100800 */
[----:B0-----:R-:W4:Y:S04]  /*22700*/  LDL.LU R28, [R1+0x580] ;  /* 0x00058000011c7983 */ /* 0x001f280000300800 */
[----:B-1----:R-:W4:Y:S04]  /*22710*/  LDL.LU R29, [R1+0x584] ;  /* 0x00058400011d7983 */ /* 0x002f280000300800 */
[----:B------:R-:W4:Y:S04]  /*22720*/  LDL.LU R30, [R1+0x588] ;  /* 0x00058800011e7983 */ /* 0x000f280000300800 */
[----:B------:R-:W4:Y:S01]  /*22730*/  LDL.LU R31, [R1+0x58c] ;  /* 0x00058c00011f7983 */ /* 0x000f220000300800 */
[C---:B---3--:R-:W-:Y:S06]  /*22740*/  HMMA.16816.F32.BF16 R44, R12.reuse, R40, R44 ;  /* 0x000000280c2c723c */ /* 0x048fec000004182c */
[----:B----4-:R-:W-:-:S15]  /*22750*/  HMMA.16816.F32.BF16 R28, R12, R36, R28 ;  /* 0x000000240c1c723c */ /* 0x010fde000004181c */
[----:B------:R-:W-:-:S08]  /*22760*/  NOP ;  /* 0x0000000000007918 */ /* 0x000fd00000000000 */
[----:B------:R-:W-:Y:S04]  /*22770*/  STL.64 [R1+0x240], R28 ;  /* 0x0002401c01007387 */ /* 0x000fe80000100a00 */
[----:B------:R0:W-:Y:S02]  /*22780*/  STL.64 [R1+0x248], R30 ;  /* 0x0002481e01007387 */ /* 0x0001e40000100a00 */
[----:B0-----:R-:W-:Y:S02]  /*22790*/  IMAD.MOV.U32 R31, RZ, RZ, R44 ;  /* 0x000000ffff1f7224 */ /* 0x001fe400078e002c */
[----:B------:R-:W-:Y:S02]  /*227a0*/  IMAD.MOV.U32 R30, RZ, RZ, R45 ;  /* 0x000000ffff1e7224 */ /* 0x000fe400078e002d */
[----:B------:R-:W3:Y:S01]  /*227b0*/  LDL.LU.64 R44, [R1+0x18a8] ;  /* 0x0018a800012c7983 */ /* 0x000ee20000300a00 */
[----:B------:R-:W-:-:S02]  /*227c0*/  IMAD.MOV.U32 R28, RZ, RZ, R46 ;  /* 0x000000ffff1c7224 */ /* 0x000fc400078e002e */
[----:B------:R-:W-:Y:S01]  /*227d0*/  IMAD.MOV.U32 R29, RZ, RZ, R47 ;  /* 0x000000ffff1d7224 */ /* 0x000fe200078e002f */
[----:B------:R-:W-:Y:S04]  /*227e0*/  STL.64 [R1+0x1628], R30 ;  /* 0x0016281e01007387 */ /* 0x000fe80000100a00 */
[----:B------:R0:W-:Y:S04]  /*227f0*/  STL.64 [R1+0x1620], R28 ;  /* 0x0016201c01007387 */ /* 0x0001e80000100a00 */
[----:B0-----:R-:W4:Y:S04]  /*22800*/  LDL.LU R28, [R1+0x290] ;  /* 0x00029000011c7983 */ /* 0x001f280000300800 */
[----:B------:R-:W4:Y:S04]  /*22810*/  LDL.LU R29, [R1+0x294] ;  /* 0x00029400011d7983 */ /* 0x000f280000300800 */
[----:B------:R-:W4:Y:S04]  /*22820*/  LDL.LU R30, [R1+0x298] ;  /* 0x00029800011e7983 */ /* 0x000f280000300800 */
[----:B------:R-:W4:Y:S01]  /*22830*/  LDL.LU R31, [R1+0x29c] ;  /* 0x00029c00011f7983 */ /* 0x000f220000300800 */
[----:B---3--:R-:W-:-:S15]  /*22840*/  HMMA.16816.F32.BF16 R48, R12, R44, R48 ;  /* 0x0000002c0c30723c */ /* 0x008fde0000041830 */
[----:B------:R-:W-:-:S08]  /*22850*/  NOP ;  /* 0x0000000000007918 */ /* 0x000fd00000000000 */
[----:B------:R0:W-:Y:S04]  /*22860*/  STL [R1+0x220], R48 ;  /* 0x0002203001007387 */ /* 0x0001e80000100800 */
[----:B------:R-:W-:Y:S01]  /*22870*/  STL.64 [R1+0x228], R50 ;  /* 0x0002283201007387 */ /* 0x000fe20000100a00 */
[----:B------:R-:W-:-:S03]  /*22880*/  IMAD.MOV.U32 R60, RZ, RZ, R49 ;  /* 0x000000ffff3c7224 */ /* 0x000fc600078e0031 */
[----:B0-----:R-:W2:Y:S02]  /*22890*/  LDL.LU.64 R48, [R1+0x18a0] ;  /* 0x0018a00001307983 */ /* 0x001ea40000300a00 */
[----:B--2---:R-:W-:-:S15]  /*228a0*/  HMMA.16816.F32.BF16 R52, R12, R48, R52 ;  /* 0x000000300c34723c */ /* 0x004fde0000041834 */
[----:B------:R-:W-:-:S08]  /*228b0*/  NOP ;  /* 0x0000000000007918 */ /* 0x000fd00000000000 */
[----:B------:R0:W-:Y:S04]  /*228c0*/  STL.64 [R1+0x210], R52 ;  /* 0x0002103401007387 */ /* 0x0001e80000100a00 */
[----:B------:R-:W-:Y:S04]  /*228d0*/  STL.64 [R1+0x218], R54 ;  /* 0x0002183601007387 */ /* 0x000fe80000100a00 */
[----:B0-----:R-:W2:Y:S02]  /*228e0*/  LDL.LU.64 R52, [R1+0x1898] ;  /* 0x0018980001347983 */ /* 0x001ea40000300a00 */
[----:B--2---:R-:W-:Y:S02]  /*228f0*/  HMMA.16816.F32.BF16 R12, R12, R52, R4 ;  /* 0x000000340c0c723c */ /* 0x004fe40000041804 */
[----:B------:R-:W4:Y:S04]  /*22900*/  LDL.LU.64 R6, [R1+0x1890] ;  /* 0x0018900001067983 */ /* 0x000f280000300a00 */
[----:B------:R-:W4:-:S15]  /*22910*/  LDL.LU.64 R4, [R1+0x1888] ;  /* 0x0018880001047983 */ /* 0x000f1e0000300a00 */
[----:B------:R-:W-:-:S02]  /*22920*/  NOP ;  /* 0x0000000000007918 */ /* 0x000fc40000000000 */
[----:B------:R0:W-:Y:S04]  /*22930*/  STL.64 [R1+0x120], R12 ;  /* 0x0001200c01007387 */ /* 0x0001e80000100a00 */
[----:B------:R1:W-:Y:S04]  /*22940*/  STL.64 [R1+0x128], R14 ;  /* 0x0001280e01007387 */ /* 0x0003e80000100a00 */
[----:B0-----:R-:W2:Y:S01]  /*22950*/  LDL.LU.64 R12, [R1+0x1880] ;  /* 0x00188000010c7983 */ /* 0x001ea20000300a00 */
[----:B-1----:R-:W-:Y:S02]  /*22960*/  IMAD.MOV.U32 R15, RZ, RZ, R16 ;  /* 0x000000ffff0f7224 */ /* 0x002fe400078e0010 */
[----:B------:R-:W-:Y:S01]  /*22970*/  IMAD.MOV.U32 R14, RZ, RZ, R17 ;  /* 0x000000ffff0e7224 */ /* 0x000fe200078e0011 */
[C---:B----4-:R-:W-:Y:S06]  /*22980*/  HMMA.16816.F32.BF16 R28, R4.reuse, R16, R28 ;  /* 0x00000010041c723c */ /* 0x050fec000004181c */
[----:B------:R-:W-:-:S15]  /*22990*/  HMMA.16816.F32.BF16 R24, R4, R56, R24 ;  /* 0x000000380418723c */ /* 0x000fde0000041818 */
[----:B------:R-:W-:-:S02]  /*229a0*/  NOP ;  /* 0x0000000000007918 */ /* 0x000fc40000000000 */
[----:B------:R-:W-:Y:S04]  /*229b0*/  STL.64 [R1+0xa0], R28 ;  /* 0x0000a01c01007387 */ /* 0x000fe80000100a00 */
[----:B------:R-:W-:Y:S04]  /*229c0*/  STL.64 [R1+0xa8], R30 ;  /* 0x0000a81e01007387 */ /* 0x000fe80000100a00 */
[----:B------:R-:W3:Y:S04]  /*229d0*/  LDL.LU.64 R16, [R1+0x1878] ;  /* 0x0018780001107983 */ /* 0x000ee80000300a00 */
[----:B------:R-:W-:Y:S04]  /*229e0*/  STL.64 [R1+0x1810], R56 ;  /* 0x0018103801007387 */ /* 0x000fe80000100a00 */
[----:B------:R2:W-:Y:S04]  /*229f0*/  STL.64 [R1+0x1598], R26 ;  /* 0x0015981a01007387 */ /* 0x0005e80000100a00 */
[----:B------:R0:W-:Y:S01]  /*22a00*/  STL.64 [R1+0x1590], R24 ;  /* 0x0015901801007387 */ /* 0x0001e20000100a00 */
[----:B--2---:R-:W-:-:S02]  /*22a10*/  IMAD.MOV.U32 R26, RZ, RZ, R12 ;  /* 0x000000ffff1a7224 */ /* 0x004fc400078e000c */
[----:B------:R-:W-:Y:S01]  /*22a20*/  IMAD.MOV.U32 R27, RZ, RZ, R13 ;  /* 0x000000ffff1b7224 */ /* 0x000fe200078e000d */
[----:B------:R-:W2:Y:S04]  /*22a30*/  LDL.LU R12, [R1+0x1874] ;  /* 0x00187400010c7983 */ /* 0x000ea80000300800 */
[----:B------:R-:W4:Y:S01]  /*22a40*/  LDL.LU R13, [R1+0x1870] ;  /* 0x00187000010d7983 */ /* 0x000f220000300800 */
[----:B------:R-:W-:Y:S01]  /*22a50*/  HMMA.16816.F32.BF16 R8, R4, R32, R8 ;  /* 0x000000200408723c */ /* 0x000fe20000041808 */
[----:B0-----:R-:W-:Y:S02]  /*22a60*/  IMAD.MOV.U32 R24, RZ, RZ, R15 ;  /* 0x000000ffff187224 */ /* 0x001fe400078e000f */
[----:B------:R-:W-:Y:S01]  /*22a70*/  IMAD.MOV.U32 R25, RZ, RZ, R14 ;  /* 0x000000ffff197224 */ /* 0x000fe200078e000e */
[----:B------:R-:W-:Y:S04]  /*22a80*/  STL.64 [R1+0x1830], R26 ;  /* 0x0018301a01007387 */ /* 0x000fe80000100a00 */
[----:B------:R-:W-:-:S15]  /*22a90*/  STL.64 [R1+0x1828], R24 ;  /* 0x0018281801007387 */ /* 0x000fde0000100a00 */
[----:B------:R-:W-:Y:S01]  /*22aa0*/  STL [R1+0x1f0], R8 ;  /* 0x0001f00801007387 */ /* 0x000fe20000100800 */
[----:B------:R-:W-:-:S03]  /*22ab0*/  IMAD.MOV.U32 R34, RZ, RZ, R9 ;  /* 0x000000ffff227224 */ /* 0x000fc600078e0009 */
[----:B------:R0:W-:Y:S01]  /*22ac0*/  STL [R1+0x1fc], R11 ;  /* 0x0001fc0b01007387 */ /* 0x0001e20000100800 */
[----:B------:R-:W-:Y:S02]  /*22ad0*/  IMAD.MOV.U32 R35, RZ, RZ, R10 ;  /* 0x000000ffff237224 */ /* 0x000fe400078e000a */
[----:B0-----:R-:W-:Y:S03]  /*22ae0*/  HMMA.16816.F32.BF16 R8, R4, R36, R20 ;  /* 0x000000240408723c */ /* 0x001fe60000041814 */
[----:B------:R-:W-:Y:S04]  /*22af0*/  STL.64 [R1+0x1808], R34 ;  /* 0x0018082201007387 */ /* 0x000fe80000100a00 */
[----:B------:R-:W-:-:S15]  /*22b00*/  STL.64 [R1+0x1800], R32 ;  /* 0x0018002001007387 */ /* 0x000fde0000100a00 */
[----:B------:R-:W-:-:S01]  /*22b10*/  NOP ;  /* 0x0000000000007918 */ /* 0x000fc20000000000 */
[----:B------:R0:W-:Y:S04]  /*22b20*/  STL.64 [R1+0x1e0], R8 ;  /* 0x0001e00801007387 */ /* 0x0001e80000100a00 */
[----:B------:R-:W-:Y:S04]  /*22b30*/  STL.64 [R1+0x17f8], R38 ;  /* 0x0017f82601007387 */ /* 0x000fe80000100a00 */
[----:B------:R-:W-:Y:S01]  /*22b40*/  STL.64 [R1+0x17f0], R36 ;  /* 0x0017f02401007387 */ /* 0x000fe20000100a00 */
[----:B---3--:R-:W-:Y:S02]  /*22b50*/  IMAD.MOV.U32 R23, RZ, RZ, R17 ;  /* 0x000000ffff177224 */ /* 0x008fe400078e0011 */
[----:B--2---:R-:W-:-:S02]  /*22b60*/  IMAD.MOV.U32 R21, RZ, RZ, R12 ;  /* 0x000000ffff157224 */ /* 0x004fc400078e000c */
[----:B----4-:R-:W-:Y:S02]  /*22b70*/  IMAD.MOV.U32 R20, RZ, RZ, R13 ;  /* 0x000000ffff147224 */ /* 0x010fe400078e000d */
[----:B------:R-:W2:Y:S04]  /*22b80*/  LDL.LU R13, [R1+0x186c] ;  /* 0x00186c00010d7983 */ /* 0x000ea80000300800 */
[----:B------:R-:W3:Y:S04]  /*22b90*/  LDL.LU R12, [R1+0x1868] ;  /* 0x00186800010c7983 */ /* 0x000ee80000300800 */
[----:B------:R-:W4:Y:S04]  /*22ba0*/  LDL.LU R22, [R1+0xf8] ;  /* 0x0000f80001167983 */ /* 0x000f280000300800 */
[----:B------:R-:W4:Y:S04]  /*22bb0*/  LDL.LU R17, [R1+0x1864] ;  /* 0x0018640001117983 */ /* 0x000f280000300800 */
[----:B0-----:R-:W4:Y:S04]  /*22bc0*/  LDL.LU R8, [R1+0x200] ;  /* 0x0002000001087983 */ /* 0x001f280000300800 */
[----:B------:R-:W4:Y:S01]  /*22bd0*/  LDL.LU R9, [R1+0x204] ;  /* 0x0002040001097983 */ /* 0x000f220000300800 */
[----:B------:R-:W-:-:S02]  /*22be0*/  IMAD.MOV.U32 R46, RZ, RZ, R10 ;  /* 0x000000ffff2e7224 */ /* 0x000fc400078e000a */
[----:B------:R-:W-:Y:S02]  /*22bf0*/  IMAD.MOV.U32 R47, RZ, RZ, R11 ;  /* 0x000000ffff2f7224 */ /* 0x000fe400078e000b */
[----:B--2---:R-:W-:Y:S02]  /*22c00*/  IMAD.MOV.U32 R10, RZ, RZ, R13 ;  /* 0x000000ffff0a7224 */ /* 0x004fe400078e000d */
[----:B---3--:R-:W-:Y:S01]  /*22c10*/  IMAD.MOV.U32 R11, RZ, RZ, R12 ;  /* 0x000000ffff0b7224 */ /* 0x008fe200078e000c */
[----:B------:R-:W2:Y:S04]  /*22c20*/  LDL.LU R13, [R1+0x1860] ;  /* 0x00186000010d7983 */ /* 0x000ea80000300800 */
[----:B------:R-:W3:Y:S04]  /*22c30*/  LDL.LU R12, [R1+0x185c] ;  /* 0x00185c00010c7983 */ /* 0x000ee80000300800 */
[----:B------:R-:W-:Y:S04]  /*22c40*/  STL.64 [R1+0x17b8], R10 ;  /* 0x0017b80a01007387 */ /* 0x000fe80000100a00 */
[----:B----4-:R0:W-:Y:S04]  /*22c50*/  STL.64 [R1+0x17b0], R8 ;  /* 0x0017b00801007387 */ /* 0x0101e80000100a00 */
[----:B0-----:R-:W4:Y:S04]  /*22c60*/  LDL.LU R8, [R1+0x530] ;  /* 0x0005300001087983 */ /* 0x001f280000300800 */
[----:B------:R-:W4:Y:S04]  /*22c70*/  LDL.LU R9, [R1+0x534] ;  /* 0x0005340001097983 */ /* 0x000f280000300800 */
[----:B------:R-:W2:Y:S04]  /*22c80*/  LDL.LU R10, [R1+0x538] ;  /* 0x00053800010a7983 */ /* 0x000ea80000300800 */
[----:B------:R-:W2:Y:S04]  /*22c90*/  LDL.LU R11, [R1+0x53c] ;  /* 0x00053c00010b7983 */ /* 0x000ea80000300800 */
[----:B--2---:R3:W-:Y:S04]  /*22ca0*/  STL.64 [R1+0x17c8], R10 ;  /* 0x0017c80a01007387 */ /* 0x0047e80000100a00 */
[----:B----4-:R0:W-:Y:S01]  /*22cb0*/  STL.64 [R1+0x17c0], R8 ;  /* 0x0017c00801007387 */ /* 0x0101e20000100a00 */
[----:B---3--:R-:W-:-:S03]  /*22cc0*/  IMAD.MOV.U32 R10, RZ, RZ, R12 ;  /* 0x000000ffff0a7224 */ /* 0x008fc600078e000c */
[----:B0-----:R-:W2:Y:S04]  /*22cd0*/  LDL.LU R8, [R1+0x540] ;  /* 0x0005400001087983 */ /* 0x001ea80000300800 */
[----:B------:R-:W2:Y:S04]  /*22ce0*/  LDL.LU R9, [R1+0x544] ;  /* 0x0005440001097983 */ /* 0x000ea80000300800 */
[----:B------:R-:W3:Y:S01]  /*22cf0*/  LDL.LU R12, [R1+0x1858] ;  /* 0x00185800010c7983 */ /* 0x000ee20000300800 */
[----:B------:R-:W-:-:S03]  /*22d00*/  IMAD.MOV.U32 R11, RZ, RZ, R13 ;  /* 0x000000ffff0b7224 */ /* 0x000fc600078e000d */
[----:B------:R-:W4:Y:S04]  /*22d10*/  LDL.LU R13, [R1+0x1854] ;  /* 0x00185400010d7983 */ /* 0x000f280000300800 */
[----:B------:R-:W2:Y:S04]  /*22d20*/  LDL.LU R36, [R1+0x3c0] ;  /* 0x0003c00001247983 */ /* 0x000ea80000300800 */
[----:B------:R-:W2:Y:S04]  /*22d30*/  LDL.LU R37, [R1+0x3c4] ;  /* 0x0003c40001257983 */ /* 0x000ea80000300800 */
[----:B------:R-:W2:Y:S04]  /*22d40*/  LDL.LU R38, [R1+0x3c8] ;  /* 0x0003c80001267983 */ /* 0x000ea80000300800 */
[----:B------:R-:W2:Y:S01]  /*22d50*/  LDL.LU R39, [R1+0x3cc] ;  /* 0x0003cc0001277983 */ /* 0x000ea20000300800 */
[----:B---3--:R-:W-:-:S02]  /*22d60*/  IMAD.MOV.U32 R34, RZ, RZ, R12 ;  /* 0x000000ffff227224 */ /* 0x008fc400078e000c */
[----:B----4-:R-:W-:Y:S01]  /*22d70*/  IMAD.MOV.U32 R33, RZ, RZ, R13 ;  /* 0x000000ffff217224 */ /* 0x010fe200078e000d */
[----:B--2---:R-:W-:Y:S04]  /*22d80*/  STL.64 [R1+0x1840], R38 ;  /* 0x0018402601007387 */ /* 0x004fe80000100a00 */
[----:B------:R0:W-:Y:S04]  /*22d90*/  STL.64 [R1+0x1838], R36 ;  /* 0x0018382401007387 */ /* 0x0001e80000100a00 */
[----:B------:R-:W2:Y:S04]  /*22da0*/  LDL.LU R32, [R1+0x3d0] ;  /* 0x0003d00001207983 */ /* 0x000ea80000300800 */
[----:B------:R-:W3:Y:S04]  /*22db0*/  LDL.LU R13, [R1+0x1850] ;  /* 0x00185000010d7983 */ /* 0x000ee80000300800 */
[----:B------:R-:W3:Y:S04]  /*22dc0*/  LDL.LU R12, [R1+0x184c] ;  /* 0x00184c00010c7983 */ /* 0x000ee80000300800 */
[----:B------:R-:W2:Y:S04]  /*22dd0*/  LDL.LU R35, [R1+0x3dc] ;  /* 0x0003dc0001237983 */ /* 0x000ea80000300800 */
[----:B------:R-:W4:Y:S04]  /*22de0*/  LDL.LU R56, [R1+0x3e0] ;  /* 0x0003e00001387983 */ /* 0x000f280000300800 */
[----:B------:R-:W4:Y:S04]  /*22df0*/  LDL.LU R57, [R1+0x3e4] ;  /* 0x0003e40001397983 */ /* 0x000f280000300800 */
[----:B------:R-:W4:Y:S04]  /*22e00*/  LDL.LU R58, [R1+0x3e8] ;  /* 0x0003e800013a7983 */ /* 0x000f280000300800 */
[----:B------:R-:W4:Y:S04]  /*22e10*/  LDL.LU R59, [R1+0x3ec] ;  /* 0x0003ec00013b7983 */ /* 0x000f280000300800 */
[----:B------:R-:W3:Y:S04]  /*22e20*/  LDL.LU R14, [R1+0x188] ;  /* 0x00018800010e7983 */ /* 0x000ee80000300800 */
[----:B------:R-:W3:Y:S04]  /*22e30*/  LDL.LU R15, [R1+0x18c] ;  /* 0x00018c00010f7983 */ /* 0x000ee80000300800 */
[----:B------:R-:W2:Y:S04]  /*22e40*/  LDL.LU R28, [R1+0x2b0] ;  /* 0x0002b000011c7983 */ /* 0x000ea80000300800 */
[----:B------:R-:W2:Y:S04]  /*22e50*/  LDL.LU R29, [R1+0x2b4] ;  /* 0x0002b400011d7983 */ /* 0x000ea80000300800 */
[----:B------:R-:W2:Y:S04]  /*22e60*/  LDL.LU R30, [R1+0x2b8] ;  /* 0x0002b800011e7983 */ /* 0x000ea80000300800 */
[----:B------:R-:W2:Y:S04]  /*22e70*/  LDL.LU R31, [R1+0x2bc] ;  /* 0x0002bc00011f7983 */ /* 0x000ea80000300800 */
[----:B0-----:R-:W4:Y:S04]  /*22e80*/  LDL.LU R36, [R1+0x410] ;  /* 0x0004100001247983 */ /* 0x001f280000300800 */
        /* <DEDUP_REMOVED lines=9> */
[----:B0-----:R-:W3:Y:S04]  /*22f20*/  LDL.LU R8, [R1+0x2c0] ;  /* 0x0002c00001087983 */ /* 0x001ee80000300800 */
[----:B------:R-:W3:Y:S04]  /*22f30*/  LDL.LU R9, [R1+0x2c4] ;  /* 0x0002c40001097983 */ /* 0x000ee80000300800 */
[----:B------:R-:W3:Y:S04]  /*22f40*/  LDL.LU R10, [R1+0x2c8] ;  /* 0x0002c800010a7983 */ /* 0x000ee80000300800 */
[----:B------:R-:W3:Y:S01]  /*22f50*/  LDL.LU R11, [R1+0x2cc] ;  /* 0x0002cc00010b7983 */ /* 0x000ee20000300800 */
[C---:B--2---:R-:W-:Y:S06]  /*22f60*/  HMMA.16816.F32.BF16 R28, R4.reuse, R44, R28 ;  /* 0x0000002c041c723c */ /* 0x044fec000004181c */
[C---:B----4-:R-:W-:Y:S06]  /*22f70*/  HMMA.16816.F32.BF16 R36, R4.reuse, R48, R36 ;  /* 0x000000300424723c */ /* 0x050fec0000041824 */
[C---:B---3--:R-:W-:Y:S06]  /*22f80*/  HMMA.16816.F32.BF16 R12, R4.reuse, R40, R12 ;  /* 0x00000028040c723c */ /* 0x048fec000004180c */
[----:B------:R-:W-:Y:S01]  /*22f90*/  HMMA.16816.F32.BF16 R4, R4, R52, R24 ;  /* 0x000000340404723c */ /* 0x000fe20000041818 */
[----:B------:R-:W-:Y:S04]  /*22fa0*/  STL.64 [R1+0x17e8], R10 ;  /* 0x0017e80a01007387 */ /* 0x000fe80000100a00 */
[----:B------:R0:W-:Y:S04]  /*22fb0*/  STL.64 [R1+0x17e0], R8 ;  /* 0x0017e00801007387 */ /* 0x0001e80000100a00 */
[----:B0-----:R-:W2:Y:S04]  /*22fc0*/  LDL.LU R8, [R1+0x2d0] ;  /* 0x0002d00001087983 */ /* 0x001ea80000300800 */
[----:B------:R-:W2:Y:S04]  /*22fd0*/  LDL.LU R9, [R1+0x2d4] ;  /* 0x0002d40001097983 */ /* 0x000ea80000300800 */
[----:B------:R-:W2:Y:S04]  /*22fe0*/  LDL.LU R10, [R1+0x2d8] ;  /* 0x0002d800010a7983 */ /* 0x000ea80000300800 */
[----:B------:R-:W2:Y:S04]  /*22ff0*/  LDL.LU R11, [R1+0x2dc] ;  /* 0x0002dc00010b7983 */ /* 0x000ea80000300800 */
[----:B------:R-:W-:Y:S04]  /*23000*/  STL.64 [R1+0x1798], R22 ;  /* 0x0017981601007387 */ /* 0x000fe80000100a00 */
[----:B------:R0:W-:Y:S02]  /*23010*/  STL.64 [R1+0x1790], R20 ;  /* 0x0017901401007387 */ /* 0x0001e40000100a00 */
[----:B0-----:R-:W-:-:S02]  /*23020*/  IMAD.MOV.U32 R20, RZ, RZ, R17 ;  /* 0x000000ffff147224 */ /* 0x001fc400078e0011 */
[----:B------:R-:W3:Y:S04]  /*23030*/  LDL.LU R17, [R1+0x1848] ;  /* 0x0018480001117983 */ /* 0x000ee80000300800 */
[----:B------:R-:W4:Y:S04]  /*23040*/  LDL.LU R21, [R1+0x164] ;  /* 0x0001640001157983 */ /* 0x000f280000300800 */
[----:B------:R-:W4:Y:S04]  /*23050*/  LDL.LU R22, [R1+0x168] ;  /* 0x0001680001167983 */ /* 0x000f280000300800 */
[----:B------:R-:W4:Y:S04]  /*23060*/  LDL.LU R23, [R1+0x16c] ;  /* 0x00016c0001177983 */ /* 0x000f280000300800 */
[----:B------:R0:W-:Y:S04]  /*23070*/  STL.64 [R1+0x2b0], R28 ;  /* 0x0002b01c01007387 */ /* 0x0001e80000100a00 */
[----:B------:R1:W-:Y:S04]  /*23080*/  STL.64 [R1+0x2b8], R30 ;  /* 0x0002b81e01007387 */ /* 0x0003e80000100a00 */
[----:B0-----:R-:W4:Y:S04]  /*23090*/  LDL.LU R28, [R1+0x90] ;  /* 0x00009000011c7983 */ /* 0x001f280000300800 */
[----:B------:R-:W4:Y:S04]  /*230a0*/  LDL.LU R29, [R1+0x94] ;  /* 0x00009400011d7983 */ /* 0x000f280000300800 */
[----:B-1----:R-:W4:Y:S04]  /*230b0*/  LDL.LU R30, [R1+0x98] ;  /* 0x00009800011e7983 */ /* 0x002f280000300800 */
[----:B------:R-:W-:Y:S04]  /*230c0*/  STL.64 [R1+0x2a0], R36 ;  /* 0x0002a02401007387 */ /* 0x000fe80000100a00 */
[----:B------:R0:W-:Y:S04]  /*230d0*/  STL.64 [R1+0x2a8], R38 ;  /* 0x0002a82601007387 */ /* 0x0001e80000100a00 */
[----:B0-----:R-:W2:Y:S04]  /*230e0*/  LDL.LU.64 R38, [R1+0x1840] ;  /* 0x0018400001267983 */ /* 0x001ea80000300a00 */
[----:B------:R-:W2:Y:S04]  /*230f0*/  LDL.LU.64 R36, [R1+0x1838] ;  /* 0x0018380001247983 */ /* 0x000ea80000300a00 */
[----:B------:R-:W4:Y:S04]  /*23100*/  LDL.LU.64 R26, [R1+0x1830] ;  /* 0x00183000011a7983 */ /* 0x000f280000300a00 */
[----:B------:R-:W3:Y:S04]  /*23110*/  LDL.LU.64 R24, [R1+0x1828] ;  /* 0x0018280001187983 */ /* 0x000ee80000300a00 */
[----:B------:R-:W-:Y:S04]  /*23120*/  STL.64 [R1+0x1c0], R4 ;  /* 0x0001c00401007387 */ /* 0x000fe80000100a00 */
[----:B------:R0:W-:Y:S04]  /*23130*/  STL.64 [R1+0x1c8], R6 ;  /* 0x0001c80601007387 */ /* 0x0001e80000100a00 */
[----:B0-----:R-:W3:Y:S04]  /*23140*/  LDL.LU.64 R6, [R1+0x1820] ;  /* 0x0018200001067983 */ /* 0x001ee80000300a00 */
[----:B------:R-:W3:Y:S02]  /*23150*/  LDL.LU.64 R4, [R1+0x1818] ;  /* 0x0018180001047983 */ /* 0x000ee40000300a00 */
[----:B---3--:R-:W-:-:S15]  /*23160*/  HMMA.16816.F32.BF16 R56, R4, R24, R56 ;  /* 0x000000180438723c */ /* 0x008fde0000041838 */
[----:B------:R-:W-:-:S08]  /*23170*/  NOP ;  /* 0x0000000000007918 */ /* 0x000fd00000000000 */
[----:B------:R0:W-:Y:S04]  /*23180*/  STL.64 [R1+0x340], R56 ;  /* 0x0003403801007387 */ /* 0x0001e80000100a00 */
[----:B------:R-:W-:Y:S04]  /*23190*/  STL.64 [R1+0x348], R58 ;  /* 0x0003483a01007387 */ /* 0x000fe80000100a00 */
[----:B0-----:R-:W3:Y:S02]  /*231a0*/  LDL.LU.64 R56, [R1+0x1810] ;  /* 0x0018100001387983 */ /* 0x001ee40000300a00 */
[----:B---3--:R-:W-:-:S15]  /*231b0*/  HMMA.16816.F32.BF16 R32, R4, R56, R32 ;  /* 0x000000380420723c */ /* 0x008fde0000041820 */
[----:B------:R-:W-:-:S08]  /*231c0*/  NOP ;  /* 0x0000000000007918 */ /* 0x000fd00000000000 */
        /* <DEDUP_REMOVED lines=15> */
[----:B------:R-:W4:Y:S02]  /*232c0*/  LDL.LU.64 R8, [R1+0x17e0] ;  /* 0x0017e00001087983 */ /* 0x000f240000300a00 */
[----:B----4-:R-:W-:-:S15]  /*232d0*/  HMMA.16816.F32.BF16 R8, R4, R40, R8 ;  /* 0x000000280408723c */ /* 0x010fde0000041808 */
[----:B------:R-:W-:-:S08]  /*232e0*/  NOP ;  /* 0x0000000000007918 */ /* 0x000fd00000000000 */
[----:B------:R-:W-:Y:S04]  /*232f0*/  STL.64 [R1+0x3d0], R8 ;  /* 0x0003d00801007387 */ /* 0x000fe80000100a00 */
[----:B------:R0:W-:Y:S04]  /*23300*/  STL.64 [R1+0x3d8], R10 ;  /* 0x0003d80a01007387 */ /* 0x0001e80000100a00 */
[----:B0-----:R-:W4:Y:S04]  /*23310*/  LDL.LU.64 R10, [R1+0x17d8] ;  /* 0x0017d800010a7983 */ /* 0x001f280000300a00 */
[----:B------:R-:W4:Y:S01]  /*23320*/  LDL.LU.64 R8, [R1+0x17d0] ;  /* 0x0017d00001087983 */ /* 0x000f220000300a00 */
[----:B------:R-:W-:-:S02]  /*23330*/  IMAD.MOV.U32 R54, RZ, RZ, R12 ;  /* 0x000000ffff367224 */ /* 0x000fc400078e000c */
[----:B------:R-:W-:Y:S02]  /*23340*/  IMAD.MOV.U32 R55, RZ, RZ, R13 ;  /* 0x000000ffff377224 */ /* 0x000fe400078e000d */
[----:B------:R-:W-:Y:S02]  /*23350*/  IMAD.MOV.U32 R50, RZ, RZ, R14 ;  /* 0x000000ffff327224 */ /* 0x000fe400078e000e */
[----:B------:R-:W-:Y:S02]  /*23360*/  IMAD.MOV.U32 R51, RZ, RZ, R15 ;  /* 0x000000ffff337224 */ /* 0x000fe400078e000f */
[----:B------:R-:W-:Y:S01]  /*23370*/  IMAD.MOV.U32 R31, RZ, RZ, R16 ;  /* 0x000000ffff1f7224 */ /* 0x000fe200078e0010 */
[----:B------:R-:W-:Y:S04]  /*23380*/  LDSM.16.MT88.4 R12, [R17+UR4+0x2000] ;  /* 0x00200004110c783b */ /* 0x000fe80008004200 */
[----:B------:R-:W0:Y:S04]  /*23390*/  LDSM.16.MT88.4 R16, [R17+UR4+0x2080] ;  /* 0x002080041110783b */ /* 0x000e280008004200 */
[----:B0-----:R-:W-:Y:S04]  /*233a0*/  STL.64 [R1+0x1740], R18 ;  /* 0x0017401201007387 */ /* 0x001fe80000100a00 */
[----:B------:R0:W-:Y:S04]  /*233b0*/  STL.64 [R1+0x1738], R16 ;  /* 0x0017381001007387 */ /* 0x0001e80000100a00 */
[----:B0-----:R-:W3:Y:S04]  /*233c0*/  LDL.LU R16, [R1+0x100] ;  /* 0x0001000001107983 */ /* 0x001ee80000300800 */
[----:B------:R-:W3:Y:S04]  /*233d0*/  LDL.LU R17, [R1+0x104] ;  /* 0x0001040001117983 */ /* 0x000ee80000300800 */
[----:B------:R-:W3:Y:S04]  /*233e0*/  LDL.LU R18, [R1+0x108] ;  /* 0x0001080001127983 */ /* 0x000ee80000300800 */
[----:B------:R-:W3:Y:S01]  /*233f0*/  LDL.LU R19, [R1+0x10c] ;  /* 0x00010c0001137983 */ /* 0x000ee20000300800 */
        /* <DEDUP_REMOVED lines=11> */
[----:B------:R-:W4:Y:S02]  /*234b0*/  LDL.LU.64 R8, [R1+0x17b0] ;  /* 0x0017b00001087983 */ /* 0x000f240000300a00 */
[----:B----4-:R-:W-:Y:S02]  /*234c0*/  HMMA.16816.F32.BF16 R4, R4, R52, R8 ;  /* 0x000000340404723c */ /* 0x010fe40000041808 */
[----:B------:R-:W4:Y:S04]  /*234d0*/  LDL.LU.64 R10, [R1+0x17a8] ;  /* 0x0017a800010a7983 */ /* 0x000f280000300a00 */
[----:B------:R-:W4:-:S15]  /*234e0*/  LDL.LU.64 R8, [R1+0x17a0] ;  /* 0x0017a00001087983 */ /* 0x000f1e0000300a00 */
[----:B------:R-:W-:-:S02]  /*234f0*/  NOP ;  /* 0x0000000000007918 */ /* 0x000fc40000000000 */
[----:B------:R0:W-:Y:S04]  /*23500*/  STL.64 [R1+0x3c0], R4 ;  /* 0x0003c00401007387 */ /* 0x0001e80000100a00 */
[----:B------:R1:W-:Y:S04]  /*23510*/  STL.64 [R1+0x3c8], R6 ;  /* 0x0003c80601007387 */ /* 0x0003e80000100a00 */
[----:B0-----:R-:W2:Y:S04]  /*23520*/  LDL.LU R4, [R1+0x150] ;  /* 0x0001500001047983 */ /* 0x001ea80000300800 */
[----:B------:R-:W2:Y:S04]  /*23530*/  LDL.LU R5, [R1+0x154] ;  /* 0x0001540001057983 */ /* 0x000ea80000300800 */
[----:B-1----:R-:W2:Y:S04]  /*23540*/  LDL.LU R6, [R1+0x158] ;  /* 0x0001580001067983 */ /* 0x002ea80000300800 */
[----:B------:R-:W2:Y:S01]  /*23550*/  LDL.LU R7, [R1+0x15c] ;  /* 0x00015c0001077983 */ /* 0x000ea20000300800 */
[----:B----4-:R-:W-:-:S15]  /*23560*/  HMMA.16816.F32.BF16 R20, R8, R24, R20 ;  /* 0x000000180814723c */ /* 0x010fde0000041814 */
[----:B------:R-:W-:-:S08]  /*23570*/  NOP ;  /* 0x0000000000007918 */ /* 0x000fd00000000000 */
[----:B------:R-:W-:Y:S04]  /*23580*/  STL.64 [R1+0x3b0], R20 ;  /* 0x0003b01401007387 */ /* 0x000fe80000100a00 */
[----:B------:R0:W-:Y:S04]  /*23590*/  STL.64 [R1+0x3b8], R22 ;  /* 0x0003b81601007387 */ /* 0x0001e80000100a00 */
[----:B0-----:R-:W4:Y:S04]  /*235a0*/  LDL.LU.64 R22, [R1+0x1798] ;  /* 0x0017980001167983 */ /* 0x001f280000300a00 */
[----:B------:R-:W4:Y:S01]  /*235b0*/  LDL.LU.64 R20, [R1+0x1790] ;  /* 0x0017900001147983 */ /* 0x000f220000300a00 */
[----:B--2---:R-:W-:Y:S06]  /*235c0*/  HMMA.16816.F32.BF16 R4, R8, R56, R4 ;  /* 0x000000380804723c */ /* 0x004fec0000041804 */
[----:B------:R-:W-:-:S15]  /*235d0*/  STL.64 [R1+0x1778], R56 ;  /* 0x0017783801007387 */ /* 0x000fde0000100a00 */
[----:B------:R-:W-:-:S02]  /*235e0*/  NOP ;  /* 0x0000000000007918 */ /* 0x000fc40000000000 */
[----:B------:R-:W-:Y:S04]  /*235f0*/  STL.64 [R1+0x3a0], R4 ;  /* 0x0003a00401007387 */ /* 0x000fe80000100a00 */
[----:B------:R3:W-:Y:S02]  /*23600*/  STL.64 [R1+0x3a8], R6 ;  /* 0x0003a80601007387 */ /* 0x0007e40000100a00 */
[----:B---3--:R-:W-:Y:S02]  /*23610*/  HMMA.16816.F32.BF16 R4, R8, R32, R16 ;  /* 0x000000200804723c */ /* 0x008fe40000041810 */
[----:B------:R-:W-:Y:S04]  /*23620*/  STL.64 [R1+0x1770], R34 ;  /* 0x0017702201007387 */ /* 0x000fe80000100a00 */
[----:B------:R-:W-:-:S15]  /*23630*/  STL.64 [R1+0x1768], R32 ;  /* 0x0017682001007387 */ /* 0x000fde0000100a00 */
[----:B------:R-:W-:-:S02]  /*23640*/  NOP ;  /* 0x0000000000007918 */ /* 0x000fc40000000000 */
[----:B------:R-:W-:Y:S04]  /*23650*/  STL.64 [R1+0x390], R4 ;  /* 0x0003900401007387 */ /* 0x000fe80000100a00 */
[----:B------:R4:W-:Y:S04]  /*23660*/  STL.64 [R1+0x398], R6 ;  /* 0x0003980601007387 */ /* 0x0009e80000100a00 */
[----:B------:R-:W2:Y:S01]  /*23670*/  LDL.LU R16, [R1+0x80] ;  /* 0x0000800001107983 */ /* 0x000ea20000300800 */
[----:B----4-:R-:W-:-:S15]  /*23680*/  HMMA.16816.F32.BF16 R4, R8, R36, R20 ;  /* 0x000000240804723c */ /* 0x010fde0000041814 */
[----:B------:R-:W-:-:S08]  /*23690*/  NOP ;  /* 0x0000000000007918 */ /* 0x000fd00000000000 */
[----:B------:R-:W-:Y:S04]  /*236a0*/  STL.64 [R1+0x380], R4 ;  /* 0x0003800401007387 */ /* 0x000fe80000100a00 */
[----:B------:R0:W-:Y:S04]  /*236b0*/  STL.64 [R1+0x388], R6 ;  /* 0x0003880601007387 */ /* 0x0001e80000100a00 */
[----:B------:R-:W2:Y:S04]  /*236c0*/  LDL.LU R17, [R1+0x84] ;  /* 0x0000840001117983 */ /* 0x000ea80000300800 */
[----:B------:R-:W2:Y:S04]  /*236d0*/  LDL.LU R18, [R1+0x88] ;  /* 0x0000880001127983 */ /* 0x000ea80000300800 */
[----:B------:R-:W2:Y:S04]  /*236e0*/  LDL.LU R19, [R1+0x8c] ;  /* 0x00008c0001137983 */ /* 0x000ea80000300800 */
[----:B------:R-:W3:Y:S04]  /*236f0*/  LDL.LU R20, [R1+0x440] ;  /* 0x0004400001147983 */ /* 0x000ee80000300800 */
[----:B------:R-:W3:Y:S04]  /*23700*/  LDL.LU R21, [R1+0x444] ;  /* 0x0004440001157983 */ /* 0x000ee80000300800 */
[----:B------:R-:W3:Y:S04]  /*23710*/  LDL.LU R22, [R1+0x448] ;  /* 0x0004480001167983 */ /* 0x000ee80000300800 */
[----:B------:R-:W3:Y:S01]  /*23720*/  LDL.LU R23, [R1+0x44c] ;  /* 0x00044c0001177983 */ /* 0x000ee20000300800 */
[----:B0-----:R-:W-:Y:S01]  /*23730*/  HMMA.16816.F32.BF16 R4, R8, R40, R28 ;  /* 0x000000280804723c */ /* 0x001fe2000004181c */
[----:B------:R-:W0:Y:S02]  /*23740*/  S2R R31, SR_TID.X ;  /* 0x00000000001f7919 */ /* 0x000e240000002100 */
[----:B------:R-:W-:Y:S04]  /*23750*/  STL.64 [R1+0x1760], R38 ;  /* 0x0017602601007387 */ /* 0x000fe80000100a00 */
[----:B------:R-:W-:Y:S04]  /*23760*/  STL.64 [R1+0x1758], R36 ;  /* 0x0017582401007387 */ /* 0x000fe80000100a00 */
[----:B------:R-:W-:Y:S04]  /*23770*/  STL.64 [R1+0x1750], R42 ;  /* 0x0017502a01007387 */ /* 0x000fe80000100a00 */
[----:B------:R1:W-:Y:S01]  /*23780*/  STL.64 [R1+0x1748], R40 ;  /* 0x0017482801007387 */ /* 0x0003e20000100a00 */
[C---:B0-----:R-:W-:Y:S01]  /*23790*/  LOP3.LUT R29, R31.reuse, 0x7, RZ, 0xc0, !PT ;  /* 0x000000071f1d7812 */ /* 0x041fe200078ec0ff */
[----:B------:R-:W-:-:S02]  /*237a0*/  IMAD.SHL.U32 R30, R31, 0x80, RZ ;  /* 0x000000801f1e7824 */ /* 0x000fc400078e00ff */
[----:B------:R-:W-:Y:S02]  /*237b0*/  IMAD.SHL.U32 R31, R31, 0x2, RZ ;  /* 0x000000021f1f7824 */ /* 0x000fe400078e00ff */
[----:B------:R-:W-:-:S05]  /*237c0*/  IMAD R29, R29, 0x110, RZ ;  /* 0x000001101d1d7824 */ /* 0x000fca00078e02ff */
[----:B------:R-:W-:-:S04]  /*237d0*/  LOP3.LUT R31, R29, 0x10, R31, 0x78, !PT ;  /* 0x000000101d1f7812 */ /* 0x000fc800078e781f */
[----:B------:R-:W-:Y:S01]  /*237e0*/  LOP3.LUT R31, R31, 0x800, R30, 0xf8, !PT ;  /* 0x000008001f1f7812 */ /* 0x000fe200078ef81e */
[----:B------:R-:W-:Y:S03]  /*237f0*/  STL.64 [R1+0x370], R4 ;  /* 0x0003700401007387 */ /* 0x000fe60000100a00 */
[----:B------:R-:W-:Y:S01]  /*23800*/  LOP3.LUT R31, R31, 0x60, RZ, 0x3c, !PT ;  /* 0x000000601f1f7812 */ /* 0x000fe200078e3cff */
[----:B------:R-:W-:Y:S04]  /*23810*/  STL.64 [R1+0x378], R6 ;  /* 0x0003780601007387 */ /* 0x000fe80000100a00 */
[----:B-1----:R-:W4:Y:S04]  /*23820*/  LDL.LU R40, [R1+0x4f0] ;  /* 0x0004f00001287983 */ /* 0x002f280000300800 */
[----:B------:R-:W4:Y:S04]  /*23830*/  LDL.LU R41, [R1+0x4f4] ;  /* 0x0004f40001297983 */ /* 0x000f280000300800 */
[----:B------:R-:W4:Y:S04]  /*23840*/  LDL.LU R42, [R1+0x4f8] ;  /* 0x0004f800012a7983 */ /* 0x000f280000300800 */
[----:B------:R-:W0:Y:S04]  /*23850*/  LDSM.16.MT88.4 R4, [R31+UR4+0x2000] ;  /* 0x002000041f04783b */ /* 0x000e280008004200 */
        /* <DEDUP_REMOVED lines=13> */
[----:B0-----:R-:W-:Y:S04]  /*23930*/  STL.64 [R1+0x16d0], R6 ;  /* 0x0016d00601007387 */ /* 0x001fe80000100a00 */
[----:B------:R0:W-:Y:S04]  /*23940*/  STL.64 [R1+0x16c8], R4 ;  /* 0x0016c80401007387 */ /* 0x0001e80000100a00 */
[----:B0-----:R-:W2:Y:S04]  /*23950*/  LDL.LU R4, [R1+0x430] ;  /* 0x0004300001047983 */ /* 0x001ea80000300800 */
[----:B------:R-:W2:Y:S04]  /*23960*/  LDL.LU R5, [R1+0x434] ;  /* 0x0004340001057983 */ /* 0x000ea80000300800 */
[----:B------:R-:W2:Y:S04]  /*23970*/  LDL.LU R6, [R1+0x438] ;  /* 0x0004380001067983 */ /* 0x000ea80000300800 */
[----:B------:R-:W2:Y:S01]  /*23980*/  LDL.LU R7, [R1+0x43c] ;  /* 0x00043c0001077983 */ /* 0x000ea20000300800 */
[----:B------:R-:W-:Y:S01]  /*23990*/  IMAD.MOV.U32 R30, RZ, RZ, R61 ;  /* 0x000000ffff1e7224 */ /* 0x000fe200078e003d */
[----:B---3--:R-:W-:-:S15]  /*239a0*/  HMMA.16816.F32.BF16 R20, R8, R44, R20 ;  /* 0x0000002c0814723c */ /* 0x008fde0000041814 */
[----:B------:R-:W-:-:S08]  /*239b0*/  NOP ;  /* 0x0000000000007918 */ /* 0x000fd00000000000 */
[----:B------:R0:W-:Y:S04]  /*239c0*/  STL.64 [R1+0x360], R20 ;  /* 0x0003601401007387 */ /* 0x0001e80000100a00 */
[----:B------:R-:W-:Y:S04]  /*239d0*/  STL.64 [R1+0x368], R22 ;  /* 0x0003681601007387 */ /* 0x000fe80000100a00 */
[----:B0-----:R-:W3:Y:S01]  /*239e0*/  LDL.LU.64 R20, [R1+0x1788] ;  /* 0x0017880001147983 */ /* 0x001ee20000300a00 */
[----:B--2---:R-:W-:-:S15]  /*239f0*/  HMMA.16816.F32.BF16 R4, R8, R48, R4 ;  /* 0x000000300804723c */ /* 0x004fde0000041804 */
[----:B------:R-:W-:-:S08]  /*23a00*/  NOP ;  /* 0x0000000000007918 */ /* 0x000fd00000000000 */
[----:B------:R-:W-:Y:S04]  /*23a10*/  STL.64 [R1+0x350], R4 ;  /* 0x0003500401007387 */ /* 0x000fe80000100a00 */
[----:B------:R0:W-:Y:S02]  /*23a20*/  STL.64 [R1+0x358], R6 ;  /* 0x0003580601007387 */ /* 0x0001e40000100a00 */
[----:B0-----:R-:W-:Y:S02]  /*23a30*/  HMMA.16816.F32.BF16 R4, R8, R52, R16 ;  /* 0x000000340804723c */ /* 0x001fe40000041810 */
[----:B------:R-:W0:Y:S04]  /*23a40*/  LDSM.16.MT88.4 R8, [R31+UR4+0x2080] ;  /* 0x002080041f08783b */ /* 0x000e280008004200 */
[----:B----4-:R-:W-:Y:S01]  /*23a50*/  HMMA.16816.F32.BF16 R56, R12, R24, R56 ;  /* 0x000000180c38723c */ /* 0x010fe20000041838 */
[----:B------:R-:W2:-:S15]  /*23a60*/  LDL.LU R16, [R1+0x4e0] ;  /* 0x0004e00001107983 */ /* 0x000e9e0000300800 */
[----:B------:R-:W-:-:S01]  /*23a70*/  NOP ;  /* 0x0000000000007918 */ /* 0x000fc20000000000 */
[----:B------:R1:W-:Y:S04]  /*23a80*/  STL.64 [R1+0x290], R4 ;  /* 0x0002900401007387 */ /* 0x0003e80000100a00 */
[----:B------:R4:W-:Y:S04]  /*23a90*/  STL.64 [R1+0x298], R6 ;  /* 0x0002980601007387 */ /* 0x0009e80000100a00 */
[----:B------:R-:W2:Y:S04]  /*23aa0*/  LDL.LU R17, [R1+0x4e4] ;  /* 0x0004e40001117983 */ /* 0x000ea80000300800 */
[----:B------:R-:W2:Y:S04]  /*23ab0*/  LDL.LU R18, [R1+0x4e8] ;  /* 0x0004e80001127983 */ /* 0x000ea80000300800 */
[----:B------:R-:W2:Y:S04]  /*23ac0*/  LDL.LU R19, [R1+0x4ec] ;  /* 0x0004ec0001137983 */ /* 0x000ea80000300800 */
[----:B------:R-:W3:Y:S04]  /*23ad0*/  LDL.LU R22, [R1+0x4c8] ;  /* 0x0004c80001167983 */ /* 0x000ee80000300800 */
[----:B------:R-:W3:Y:S04]  /*23ae0*/  LDL.LU R23, [R1+0x4cc] ;  /* 0x0004cc0001177983 */ /* 0x000ee80000300800 */
[----:B-1----:R-:W2:Y:S04]  /*23af0*/  LDL.LU R4, [R1+0x110] ;  /* 0x0001100001047983 */ /* 0x002ea80000300800 */
[----:B------:R-:W2:Y:S04]  /*23b00*/  LDL.LU R5, [R1+0x114] ;  /* 0x0001140001057983 */ /* 0x000ea80000300800 */
[----:B----4-:R-:W4:Y:S04]  /*23b10*/  LDL.LU R6, [R1+0x118] ;  /* 0x0001180001067983 */ /* 0x010f280000300800 */
[----:B------:R-:W4:Y:S04]  /*23b20*/  LDL.LU R7, [R1+0x11c] ;  /* 0x00011c0001077983 */ /* 0x000f280000300800 */
[----:B------:R-:W4:Y:S04]  /*23b30*/  LDL.LU R28, [R1+0xe0] ;  /* 0x0000e000011c7983 */ /* 0x000f280000300800 */
[----:B------:R-:W4:Y:S04]  /*23b40*/  LDL.LU R29, [R1+0xe4] ;  /* 0x0000e400011d7983 */ /* 0x000f280000300800 */
[----:B------:R-:W3:Y:S04]  /*23b50*/  LDL.LU R61, [R1+0x1780] ;  /* 0x00178000013d7983 */ /* 0x000ee80000300800 */
[----:B------:R-:W4:Y:S04]  /*23b60*/  LDL.LU R31, [R1+0xec] ;  /* 0x0000ec00011f7983 */ /* 0x000f280000300800 */
[----:B0-----:R-:W-:Y:S04]  /*23b70*/  STL.64 [R1+0x1658], R10 ;  /* 0x0016580a01007387 */ /* 0x001fe80000100a00 */
[----:B------:R0:W-:Y:S04]  /*23b80*/  STL.64 [R1+0x1650], R8 ;  /* 0x0016500801007387 */ /* 0x0001e80000100a00 */
[----:B0-----:R-:W4:Y:S04]  /*23b90*/  LDL.LU R8, [R1+0xb0] ;  /* 0x0000b00001087983 */ /* 0x001f280000300800 */
[----:B------:R-:W4:Y:S04]  /*23ba0*/  LDL.LU R9, [R1+0xb4] ;  /* 0x0000b40001097983 */ /* 0x000f280000300800 */
[----:B------:R-:W4:Y:S04]  /*23bb0*/  LDL.LU R10, [R1+0xb8] ;  /* 0x0000b800010a7983 */ /* 0x000f280000300800 */
        /* <DEDUP_REMOVED lines=8> */
[----:B------:R-:W3:Y:S02]  /*23c40*/  LDL.LU.64 R32, [R1+0x1768] ;  /* 0x0017680001207983 */ /* 0x000ee40000300a00 */
[----:B---3--:R-:W-:-:S15]  /*23c50*/  HMMA.16816.F32.BF16 R36, R12, R32, R36 ;  /* 0x000000200c24723c */ /* 0x008fde0000041824 */
[----:B------:R-:W-:-:S08]  /*23c60*/  NOP ;  /* 0x0000000000007918 */ /* 0x000fd00000000000 */
[----:B------:R-:W-:Y:S04]  /*23c70*/  STL.64 [R1+0x300], R36 ;  /* 0x0003002401007387 */ /* 0x000fe80000100a00 */
[----:B------:R0:W-:Y:S04]  /*23c80*/  STL.64 [R1+0x308], R38 ;  /* 0x0003082601007387 */ /* 0x0001e80000100a00 */
[----:B0-----:R-:W3:Y:S04]  /*23c90*/  LDL.LU.64 R38, [R1+0x1760] ;  /* 0x0017600001267983 */ /* 0x001ee80000300a00 */
[----:B------:R-:W4:Y:S01]  /*23ca0*/  LDL.LU.64 R36, [R1+0x1758] ;  /* 0x0017580001247983 */ /* 0x000f220000300a00 */
[----:B------:R-:W-:Y:S01]  /*23cb0*/  IMAD.MOV.U32 R11, RZ, RZ, R61 ;  /* 0x000000ffff0b7224 */ /* 0x000fe200078e003d */
[----:B----4-:R-:W-:-:S15]  /*23cc0*/  HMMA.16816.F32.BF16 R40, R12, R36, R40 ;  /* 0x000000240c28723c */ /* 0x010fde0000041828 */
[----:B------:R-:W-:-:S08]  /*23cd0*/  NOP ;  /* 0x0000000000007918 */ /* 0x000fd00000000000 */
[----:B------:R-:W-:Y:S04]  /*23ce0*/  STL.64 [R1+0x2f0], R40 ;  /* 0x0002f02801007387 */ /* 0x000fe80000100a00 */
[----:B------:R0:W-:Y:S01]  /*23cf0*/  STL [R1+0x2f8], R42 ;  /* 0x0002f82a01007387 */ /* 0x0001e20000100800 */
[----:B------:R-:W-:-:S03]  /*23d00*/  IMAD.MOV.U32 R61, RZ, RZ, R43 ;  /* 0x000000ffff3d7224 */ /* 0x000fc600078e002b */
[----:B0-----:R-:W4:Y:S04]  /*23d10*/  LDL.LU.64 R42, [R1+0x1750] ;  /* 0x00175000012a7983 */ /* 0x001f280000300a00 */
[----:B------:R-:W2:Y:S04]  /*23d20*/  LDL.LU.64 R40, [R1+0x1748] ;  /* 0x0017480001287983 */ /* 0x000ea80000300a00 */
[----:B---3--:R-:W-:Y:S04]  /*23d30*/  STL.64 [R1+0x1730], R38 ;  /* 0x0017302601007387 */ /* 0x008fe80000100a00 */
[----:B------:R0:W-:Y:S04]  /*23d40*/  STL.64 [R1+0x1728], R36 ;  /* 0x0017282401007387 */ /* 0x0001e80000100a00 */
[----:B0-----:R-:W3:Y:S04]  /*23d50*/  LDL.LU R36, [R1+0x4d0] ;  /* 0x0004d00001247983 */ /* 0x001ee80000300800 */
[----:B------:R-:W3:Y:S04]  /*23d60*/  LDL.LU R37, [R1+0x4d4] ;  /* 0x0004d40001257983 */ /* 0x000ee80000300800 */
[----:B------:R-:W3:Y:S04]  /*23d70*/  LDL.LU R38, [R1+0x4d8] ;  /* 0x0004d80001267983 */ /* 0x000ee80000300800 */
[----:B------:R-:W3:Y:S04]  /*23d80*/  LDL.LU R39, [R1+0x4dc] ;  /* 0x0004dc0001277983 */ /* 0x000ee80000300800 */
[----:B------:R-:W-:Y:S01]  /*23d90*/  STL [R1+0x1528], R61 ;  /* 0x0015283d01007387 */ /* 0x000fe20000100800 */
[----:B------:R-:W0:Y:S01]  /*23da0*/  S2R R59, SR_TID.X ;  /* 0x00000000003b7919 */ /* 0x000e220000002100 */
[C---:B------:R-:W-:Y:S06]  /*23db0*/  HMMA.16816.F32.BF16 R20, R12.reuse, R48, R20 ;  /* 0x000000300c14723c */ /* 0x040fec0000041814 */
[----:B--2---:R-:W-:-:S15]  /*23dc0*/  HMMA.16816.F32.BF16 R16, R12, R40, R16 ;  /* 0x000000280c10723c */ /* 0x004fde0000041810 */
[----:B------:R-:W-:-:S08]  /*23dd0*/  NOP ;  /* 0x0000000000007918 */ /* 0x000fd00000000000 */
[----:B------:R-:W-:Y:S04]  /*23de0*/  STL.64 [R1+0x2e0], R16 ;  /* 0x0002e01001007387 */ /* 0x000fe80000100a00 */
[----:B------:R1:W-:Y:S04]  /*23df0*/  STL.64 [R1+0x2e8], R18 ;  /* 0x0002e81201007387 */ /* 0x0003e80000100a00 */
[----:B-1----:R-:W2:Y:S04]  /*23e00*/  LDL.LU.64 R18, [R1+0x1740] ;  /* 0x0017400001127983 */ /* 0x002ea80000300a00 */
[----:B------:R-:W2:Y:S01]  /*23e10*/  LDL.LU.64 R16, [R1+0x1738] ;  /* 0x0017380001107983 */ /* 0x000ea20000300a00 */
[C---:B---3--:R-:W-:Y:S03]  /*23e20*/  HMMA.16816.F32.BF16 R36, R12.reuse, R44, R36 ;  /* 0x0000002c0c24723c */ /* 0x048fe60000041824 */
[----:B----4-:R-:W-:Y:S04]  /*23e30*/  STL.64 [R1+0x1710], R42 ;  /* 0x0017102a01007387 */ /* 0x010fe80000100a00 */
[----:B------:R-:W-:Y:S04]  /*23e40*/  STL.64 [R1+0x1708], R40 ;  /* 0x0017082801007387 */ /* 0x000fe80000100a00 */
[----:B------:R-:W-:Y:S04]  /*23e50*/  STL.64 [R1+0x1700], R46 ;  /* 0x0017002e01007387 */ /* 0x000fe80000100a00 */
[----:B------:R-:W-:Y:S01]  /*23e60*/  STL.64 [R1+0x16f8], R44 ;  /* 0x0016f82c01007387 */ /* 0x000fe20000100a00 */
[----:B------:R-:W-:Y:S07]  /*23e70*/  HMMA.16816.F32.BF16 R8, R12, R52, R8 ;  /* 0x000000340c08723c */ /* 0x000fee0000041808 */
[C---:B0-----:R-:W-:Y:S01]  /*23e80*/  IMAD.SHL.U32 R15, R59.reuse, 0x2, RZ ;  /* 0x000000023b0f7824 */ /* 0x041fe200078e00ff */
[----:B------:R-:W-:Y:S04]  /*23e90*/  STL.64 [R1+0x2d0], R36 ;  /* 0x0002d02401007387 */ /* 0x000fe80000100a00 */
[----:B------:R-:W-:Y:S04]  /*23ea0*/  STL.64 [R1+0x2d8], R38 ;  /* 0x0002d82601007387 */ /* 0x000fe80000100a00 */
[----:B------:R-:W-:Y:S04]  /*23eb0*/  STL.64 [R1+0x16f0], R50 ;  /* 0x0016f03201007387 */ /* 0x000fe80000100a00 */
[----:B------:R-:W-:Y:S04]  /*23ec0*/  STL.64 [R1+0x16e8], R48 ;  /* 0x0016e83001007387 */ /* 0x000fe80000100a00 */
[----:B------:R0:W-:Y:S02]  /*23ed0*/  STL.64 [R1+0x2c0], R20 ;  /* 0x0002c01401007387 */ /* 0x0001e40000100a00 */
[C---:B0-----:R-:W-:Y:S01]  /*23ee0*/  LOP3.LUT R20, R59.reuse, 0x7, RZ, 0xc0, !PT ;  /* 0x000000073b147812 */ /* 0x041fe200078ec0ff */
[----:B------:R-:W-:-:S04]  /*23ef0*/  IMAD.SHL.U32 R21, R59, 0x80, RZ ;  /* 0x000000803b157824 */ /* 0x000fc800078e00ff */
[----:B------:R-:W-:-:S05]  /*23f00*/  IMAD R20, R20, 0x110, RZ ;  /* 0x0000011014147824 */ /* 0x000fca00078e02ff */
[----:B------:R-:W-:-:S04]  /*23f10*/  LOP3.LUT R15, R20, 0x10, R15, 0x78, !PT ;  /* 0x00000010140f7812 */ /* 0x000fc800078e780f */
[----:B------:R-:W-:Y:S01]  /*23f20*/  LOP3.LUT R15, R15, 0x800, R21, 0xf8, !PT ;  /* 0x000008000f0f7812 */ /* 0x000fe200078ef815 */
[----:B------:R-:W-:Y:S04]  /*23f30*/  STL.64 [R1+0x2c8], R22 ;  /* 0x0002c81601007387 */ /* 0x000fe80000100a00 */
[----:B------:R-:W0:Y:S04]  /*23f40*/  LDSM.16.MT88.4 R20, [R15+UR4+0x3000] ;  /* 0x003000040f14783b */ /* 0x000e280008004200 */
[----:B------:R-:W-:Y:S04]  /*23f50*/  STL.64 [R1+0x200], R8 ;  /* 0x0002000801007387 */ /* 0x000fe80000100a00 */
[----:B------:R2:W-:Y:S01]  /*23f60*/  STL [R1+0x208], R10 ;  /* 0x0002080a01007387 */ /* 0x0005e20000100800 */
[----:B------:R-:W-:-:S03]  /*23f70*/  IMAD.MOV.U32 R61, RZ, RZ, R11 ;  /* 0x000000ffff3d7224 */ /* 0x000fc600078e000b */
[----:B------:R-:W-:Y:S04]  /*23f80*/  STL.64 [R1+0x16e0], R54 ;  /* 0x0016e03601007387 */ /* 0x000fe80000100a00 */
[----:B------:R-:W-:Y:S04]  /*23f90*/  STL.64 [R1+0x16d8], R52 ;  /* 0x0016d83401007387 */ /* 0x000fe80000100a00 */
[----:B------:R-:W1:Y:S04]  /*23fa0*/  LDSM.16.MT88.4 R12, [R15+UR4+0x3080] ;  /* 0x003080040f0c783b */ /* 0x000e680008004200 */
[----:B0-----:R-:W-:Y:S04]  /*23fb0*/  STL.64 [R1+0x1638], R22 ;  /* 0x0016381601007387 */ /* 0x001fe80000100a00 */
[----:B------:R-:W-:Y:S04]  /*23fc0*/  STL.64 [R1+0x1630], R20 ;  /* 0x0016301401007387 */ /* 0x000fe80000100a00 */
[----:B------:R-:W-:Y:S01]  /*23fd0*/  STL.64 [R1+0x16c0], R56 ;  /* 0x0016c03801007387 */ /* 0x000fe20000100a00 */
[C---:B--2---:R-:W-:Y:S06]  /*23fe0*/  HMMA.16816.F32.BF16 R8, R16.reuse, R24, R4 ;  /* 0x000000181008723c */ /* 0x044fec0000041804 */
[----:B------:R-:W-:-:S15]  /*23ff0*/  HMMA.16816.F32.BF16 R4, R16, R56, R28 ;  /* 0x000000381004723c */ /* 0x000fde000004181c */
[----:B------:R-:W-:-:S02]  /*24000*/  NOP ;  /* 0x0000000000007918 */ /* 0x000fc40000000000 */
[----:B------:R0:W-:Y:S04]  /*24010*/  STL.64 [R1+0x1b0], R8 ;  /* 0x0001b00801007387 */ /* 0x0001e80000100a00 */
[----:B------:R2:W-:Y:S04]  /*24020*/  STL.64 [R1+0x1b8], R10 ;  /* 0x0001b80a01007387 */ /* 0x0005e80000100a00 */
[----:B0-----:R-:W3:Y:S04]  /*24030*/  LDL.LU R8, [R1+0x420] ;  /* 0x0004200001087983 */ /* 0x001ee80000300800 */
[----:B------:R-:W-:Y:S04]  /*24040*/  STL.64 [R1+0x1a0], R4 ;  /* 0x0001a00401007387 */ /* 0x000fe80000100a00 */
[----:B------:R-:W-:Y:S04]  /*24050*/  STL.64 [R1+0x1a8], R6 ;  /* 0x0001a80601007387 */ /* 0x000fe80000100a00 */
[----:B------:R-:W3:Y:S04]  /*24060*/  LDL.LU R9, [R1+0x424] ;  /* 0x0004240001097983 */ /* 0x000ee80000300800 */
[----:B--2---:R-:W2:Y:S04]  /*24070*/  LDL.LU R10, [R1+0x428] ;  /* 0x00042800010a7983 */ /* 0x004ea80000300800 */
[----:B------:R-:W2:Y:S04]  /*24080*/  LDL.LU R11, [R1+0x42c] ;  /* 0x00042c00010b7983 */ /* 0x000ea80000300800 */
[----:B--2---:R-:W-:Y:S04]  /*24090*/  STL.64 [R1+0x1668], R10 ;  /* 0x0016680a01007387 */ /* 0x004fe80000100a00 */
[----:B---3--:R0:W-:Y:S04]  /*240a0*/  STL.64 [R1+0x1660], R8 ;  /* 0x0016600801007387 */ /* 0x0081e80000100a00 */
[----:B0-----:R-:W2:Y:S04]  /*240b0*/  LDL.LU R8, [R1+0x450] ;  /* 0x0004500001087983 */ /* 0x001ea80000300800 */
        /* <DEDUP_REMOVED lines=56> */
[----:B--2---:R0:W-:Y:S01]  /*24440*/  STL.64 [R1+0x16b0], R8 ;  /* 0x0016b00801007387 */ /* 0x0041e20000100a00 */
[----:B----4-:R-:W-:Y:S03]  /*24450*/  HMMA.16816.F32.BF16 R36, R16, R32, R36 ;  /* 0x000000201024723c */ /* 0x010fe60000041824 */
[----:B0-----:R-:W2:Y:S04]  /*24460*/  LDL.LU R8, [R1+0x4a0] ;  /* 0x0004a00001087983 */ /* 0x001ea80000300800 */
[----:B------:R-:W2:Y:S04]  /*24470*/  LDL.LU R9, [R1+0x4a4] ;  /* 0x0004a40001097983 */ /* 0x000ea80000300800 */
[----:B------:R-:W2:Y:S04]  /*24480*/  LDL.LU R10, [R1+0x4a8] ;  /* 0x0004a800010a7983 */ /* 0x000ea80000300800 */
        /* <DEDUP_REMOVED lines=9> */
[----:B------:R-:W-:Y:S04]  /*24520*/  STL.64 [R1+0x190], R36 ;  /* 0x0001902401007387 */ /* 0x000fe80000100a00 */
[----:B------:R0:W-:Y:S04]  /*24530*/  STL.64 [R1+0x198], R38 ;  /* 0x0001982601007387 */ /* 0x0001e80000100a00 */
[----:B0-----:R-:W2:Y:S04]  /*24540*/  LDL.LU.64 R38, [R1+0x1730] ;  /* 0x0017300001267983 */ /* 0x001ea80000300a00 */
[----:B------:R-:W3:Y:S04]  /*24550*/  LDL.LU.64 R36, [R1+0x1728] ;  /* 0x0017280001247983 */ /* 0x000ee80000300a00 */
[----:B-1----:R-:W-:Y:S04]  /*24560*/  STL.64 [R1+0x15a8], R14 ;  /* 0x0015a80e01007387 */ /* 0x002fe80000100a00 */
[----:B------:R0:W-:Y:S04]  /*24570*/  STL.64 [R1+0x15a0], R12 ;  /* 0x0015a00c01007387 */ /* 0x0001e80000100a00 */
[----:B0-----:R-:W4:Y:S01]  /*24580*/  LDL.LU R12, [R1] ;  /* 0x00000000010c7983 */ /* 0x001f220000300800 */
[----:B------:R-:W-:-:S03]  /*24590*/  IMAD.MOV.U32 R13, RZ, RZ, R3 ;  /* 0x000000ffff0d7224 */ /* 0x000fc600078e0003 */
[----:B------:R-:W4:Y:S01]  /*245a0*/  LDL.LU R3, [R1+0x1720] ;  /* 0x0017200001037983 */ /* 0x000f220000300800 */
[----:B---3--:R-:W-:Y:S01]  /*245b0*/  HMMA.16816.F32.BF16 R40, R16, R36, R40 ;  /* 0x000000241028723c */ /* 0x008fe20000041828 */
[----:B--2---:R-:W-:Y:S02]  /*245c0*/  IMAD.MOV.U32 R14, RZ, RZ, R39 ;  /* 0x000000ffff0e7224 */ /* 0x004fe400078e0027 */
[----:B------:R-:W-:Y:S01]  /*245d0*/  IMAD.MOV.U32 R15, RZ, RZ, R38 ;  /* 0x000000ffff0f7224 */ /* 0x000fe200078e0026 */
[----:B------:R-:W2:Y:S04]  /*245e0*/  LDL.LU R39, [R1+0x171c] ;  /* 0x00171c0001277983 */ /* 0x000ea80000300800 */
[----:B------:R-:W3:-:S15]  /*245f0*/  LDL.LU R38, [R1+0x1718] ;  /* 0x0017180001267983 */ /* 0x000ede0000300800 */
[----:B------:R-:W-:Y:S04]  /*24600*/  STL.64 [R1+0x180], R40 ;  /* 0x0001802801007387 */ /* 0x000fe80000100a00 */
[----:B------:R0:W-:Y:S04]  /*24610*/  STL.64 [R1+0x188], R42 ;  /* 0x0001882a01007387 */ /* 0x0001e80000100a00 */
[----:B0-----:R-:W4:Y:S04]  /*24620*/  LDL.LU.64 R42, [R1+0x1710] ;  /* 0x00171000012a7983 */ /* 0x001f280000300a00 */
[----:B------:R-:W2:Y:S02]  /*24630*/  LDL.LU.64 R40, [R1+0x1708] ;  /* 0x0017080001287983 */ /* 0x000ea40000300a00 */
        /* <DEDUP_REMOVED lines=11> */
[----:B------:R-:W4:Y:S02]  /*246f0*/  LDL.LU.64 R48, [R1+0x16e8] ;  /* 0x0016e80001307983 */ /* 0x000f240000300a00 */
[----:B----4-:R-:W-:-:S15]  /*24700*/  HMMA.16816.F32.BF16 R52, R16, R48, R52 ;  /* 0x000000301034723c */ /* 0x010fde0000041834 */
[----:B------:R-:W-:-:S08]  /*24710*/  NOP ;  /* 0x0000000000007918 */ /* 0x000fd00000000000 */
[----:B------:R-:W-:Y:S04]  /*24720*/  STL.64 [R1+0x150], R52 ;  /* 0x0001503401007387 */ /* 0x000fe80000100a00 */
[----:B------:R0:W-:Y:S04]  /*24730*/  STL.64 [R1+0x158], R54 ;  /* 0x0001583601007387 */ /* 0x0001e80000100a00 */
[----:B0-----:R-:W4:Y:S04]  /*24740*/  LDL.LU.64 R54, [R1+0x16e0] ;  /* 0x0016e00001367983 */ /* 0x001f280000300a00 */
[----:B------:R-:W2:Y:S02]  /*24750*/  LDL.LU.64 R52, [R1+0x16d8] ;  /* 0x0016d80001347983 */ /* 0x000ea40000300a00 */
[----:B--2---:R-:W-:Y:S02]  /*24760*/  HMMA.16816.F32.BF16 R16, R16, R52, R4 ;  /* 0x000000341010723c */ /* 0x004fe40000041804 */
[----:B------:R-:W2:Y:S04]  /*24770*/  LDL.LU.64 R6, [R1+0x16d0] ;  /* 0x0016d00001067983 */ /* 0x000ea80000300a00 */
[----:B------:R-:W2:-:S15]  /*24780*/  LDL.LU.64 R4, [R1+0x16c8] ;  /* 0x0016c80001047983 */ /* 0x000e9e0000300a00 */
[----:B------:R-:W-:-:S02]  /*24790*/  NOP ;  /* 0x0000000000007918 */ /* 0x000fc40000000000 */
        /* <DEDUP_REMOVED lines=47> */
[----:B--2---:R-:W-:Y:S02]  /*24a90*/  HMMA.16816.F32.BF16 R4, R4, R52, R8 ;  /* 0x000000340404723c */ /* 0x004fe40000041808 */
[----:B------:R-:W2:Y:S04]  /*24aa0*/  LDL.LU.64 R10, [R1+0x1658] ;  /* 0x00165800010a7983 */ /* 0x000ea80000300a00 */
[----:B------:R-:W2:-:S15]  /*24ab0*/  LDL.LU.64 R8, [R1+0x1650] ;  /* 0x0016500001087983 */ /* 0x000e9e0000300a00 */
[----:B------:R-:W-:-:S02]  /*24ac0*/  NOP ;  /* 0x0000000000007918 */ /* 0x000fc40000000000 */
[----:B------:R0:W-:Y:S04]  /*24ad0*/  STL.64 [R1+0x80], R4 ;  /* 0x0000800401007387 */ /* 0x0001e80000100a00 */
[----:B------:R1:W-:Y:S01]  /*24ae0*/  STL.64 [R1+0x88], R6 ;  /* 0x0000880601007387 */ /* 0x0003e20000100a00 */
[----:B0-----:R-:W-:Y:S02]  /*24af0*/  IMAD.MOV.U32 R4, RZ, RZ, R42 ;  /* 0x000000ffff047224 */ /* 0x001fe400078e002a */
[----:B------:R-:W-:Y:S01]  /*24b00*/  IMAD.MOV.U32 R5, RZ, RZ, R38 ;  /* 0x000000ffff057224 */ /* 0x000fe200078e0026 */
[----:B------:R-:W4:Y:S04]  /*24b10*/  LDL.LU R42, [R1+0x1648] ;  /* 0x00164800012a7983 */ /* 0x000f280000300800 */
[----:B------:R-:W4:Y:S01]  /*24b20*/  LDL.LU R38, [R1+0x1644] ;  /* 0x0016440001267983 */ /* 0x000f220000300800 */
[----:B-1----:R-:W-:-:S03]  /*24b30*/  IMAD.MOV.U32 R6, RZ, RZ, R39 ;  /* 0x000000ffff067224 */ /* 0x002fc600078e0027 */
[----:B------:R-:W4:Y:S01]  /*24b40*/  LDL.LU R39, [R1+0x1640] ;  /* 0x0016400001277983 */ /* 0x000f220000300800 */
[----:B------:R-:W-:Y:S01]  /*24b50*/  IMAD.MOV.U32 R7, RZ, RZ, R3 ;  /* 0x000000ffff077224 */ /* 0x000fe200078e0003 */
[C---:B--2---:R-:W-:Y:S06]  /*24b60*/  HMMA.16816.F32.BF16 R20, R8.reuse, R24, R20 ;  /* 0x000000180814723c */ /* 0x044fec0000041814 */
[C---:B------:R-:W-:Y:S06]  /*24b70*/  HMMA.16816.F32.BF16 R56, R8.reuse, R56, R28 ;  /* 0x000000380838723c */ /* 0x040fec000004181c */
[C---:B------:R-:W-:Y:S11]  /*24b80*/  HMMA.16816.F32.BF16 R4, R8.reuse, R32, R4 ;  /* 0x000000200804723c */ /* 0x040ff60000041804 */
[----:B------:R-:W-:Y:S04]  /*24b90*/  STL.64 [R1+0x70], R20 ;  /* 0x0000701401007387 */ /* 0x000fe80000100a00 */
[----:B------:R0:W-:Y:S04]  /*24ba0*/  STL.64 [R1+0x78], R22 ;  /* 0x0000781601007387 */ /* 0x0001e80000100a00 */
[----:B0-----:R-:W2:Y:S04]  /*24bb0*/  LDL.LU.64 R22, [R1+0x1638] ;  /* 0x0016380001167983 */ /* 0x001ea80000300a00 */
[----:B------:R-:W2:Y:S04]  /*24bc0*/  LDL.LU.64 R20, [R1+0x1630] ;  /* 0x0016300001147983 */ /* 0x000ea80000300a00 */
[----:B------:R-:W2:Y:S04]  /*24bd0*/  LDL.LU.64 R30, [R1+0x1628] ;  /* 0x00162800011e7983 */ /* 0x000ea80000300a00 */
[----:B------:R-:W2:Y:S04]  /*24be0*/  LDL.LU.64 R28, [R1+0x1620] ;  /* 0x00162000011c7983 */ /* 0x000ea80000300a00 */
[----:B------:R-:W-:Y:S04]  /*24bf0*/  STL.64 [R1+0x60], R56 ;  /* 0x0000603801007387 */ /* 0x000fe80000100a00 */
[----:B------:R0:W-:Y:S04]  /*24c00*/  STL.64 [R1+0x68], R58 ;  /* 0x0000683a01007387 */ /* 0x0001e80000100a00 */
[----:B0-----:R-:W2:Y:S04]  /*24c10*/  LDL.LU.64 R58, [R1+0x1618] ;  /* 0x00161800013a7983 */ /* 0x001ea80000300a00 */
[----:B------:R-:W2:Y:S04]  /*24c20*/  LDL.LU.64 R56, [R1+0x1610] ;  /* 0x0016100001387983 */ /* 0x000ea80000300a00 */
[----:B------:R-:W-:Y:S04]  /*24c30*/  STL.64 [R1+0x30], R4 ;  /* 0x0000300401007387 */ /* 0x000fe80000100a00 */
[----:B------:R3:W-:Y:S02]  /*24c40*/  STL.64 [R1+0x38], R6 ;  /* 0x0000380601007387 */ /* 0x0007e40000100a00 */
[----:B---3--:R-:W-:Y:S02]  /*24c50*/  HMMA.16816.F32.BF16 R4, R8, R36, R16 ;  /* 0x000000240804723c */ /* 0x008fe40000041810 */
[----:B----4-:R0:W-:Y:S05]  /*24c60*/  STL.64 [R1+0x15d0], R38 ;  /* 0x0015d02601007387 */ /* 0x0101ea0000100a00 */
[----:B------:R-:W-:-:S15]  /*24c70*/  IMAD.MOV.U32 R36, RZ, RZ, R43 ;  /* 0x000000ffff247224 */ /* 0x000fde00078e002b */
[----:B------:R-:W-:-:S01]  /*24c80*/  NOP ;  /* 0x0000000000007918 */ /* 0x000fc20000000000 */
[----:B------:R-:W-:Y:S04]  /*24c90*/  STL.64 [R1+0x20], R4 ;  /* 0x0000200401007387 */ /* 0x000fe80000100a00 */
[----:B------:R1:W-:Y:S04]  /*24ca0*/  STL.64 [R1+0x28], R6 ;  /* 0x0000280601007387 */ /* 0x0003e80000100a00 */
[----:B------:R-:W3:Y:S01]  /*24cb0*/  LDL.LU R43, [R1+0x160c] ;  /* 0x00160c00012b7983 */ /* 0x000ee20000300800 */
[----:B------:R-:W4:Y:S01]  /*24cc0*/  S2R R3, SR_TID.X ;  /* 0x0000000000037919 */ /* 0x000f220000002100 */
[----:B0-----:R-:W-:-:S02]  /*24cd0*/  IMAD.MOV.U32 R38, RZ, RZ, R0 ;  /* 0x000000ffff267224 */ /* 0x001fc400078e0000 */
[----:B------:R-:W-:Y:S01]  /*24ce0*/  IMAD.MOV.U32 R37, RZ, RZ, R2 ;  /* 0x000000ffff257224 */ /* 0x000fe200078e0002 */
[----:B------:R-:W3:Y:S01]  /*24cf0*/  LDL.LU R39, [R1+0x28c] ;  /* 0x00028c0001277983 */ /* 0x000ee20000300800 */
[----:B-1----:R-:W-:Y:S01]  /*24d00*/  HMMA.16816.F32.BF16 R4, R8, R40, R12 ;  /* 0x000000280804723c */ /* 0x002fe2000004180c */
[C---:B----4-:R-:W-:Y:S01]  /*24d10*/  LOP3.LUT R0, R3.reuse, 0x7, RZ, 0xc0, !PT ;  /* 0x0000000703007812 */ /* 0x050fe200078ec0ff */
[----:B------:R-:W-:-:S04]  /*24d20*/  IMAD.SHL.U32 R19, R3, 0x2, RZ ;  /* 0x0000000203137824 */ /* 0x000fc800078e00ff */
[----:B------:R-:W-:Y:S02]  /*24d30*/  IMAD R0, R0, 0x110, RZ ;  /* 0x0000011000007824 */ /* 0x000fe400078e02ff */
[----:B------:R-:W-:-:S03]  /*24d40*/  IMAD.SHL.U32 R2, R3, 0x80, RZ ;  /* 0x0000008003027824 */ /* 0x000fc600078e00ff */
[----:B------:R-:W-:-:S13]  /*24d50*/  LOP3.LUT R19, R0, 0x10, R19, 0x78, !PT ;  /* 0x0000001000137812 */ /* 0x000fda00078e7813 */
[----:B------:R-:W-:Y:S01]  /*24d60*/  IMAD.MOV.U32 R0, RZ, RZ, R5 ;  /* 0x000000ffff007224 */ /* 0x000fe200078e0005 */
[----:B------:R2:W-:Y:S01]  /*24d70*/  STL [R1+0x10], R4 ;  /* 0x0000100401007387 */ /* 0x0005e20000100800 */
[----:B------:R-:W-:Y:S01]  /*24d80*/  IMAD.MOV.U32 R3, RZ, RZ, R7 ;  /* 0x000000ffff037224 */ /* 0x000fe200078e0007 */
[----:B------:R-:W-:Y:S01]  /*24d90*/  LOP3.LUT R19, R19, 0x800, R2, 0xf8, !PT ;  /* 0x0000080013137812 */ /* 0x000fe200078ef802 */
[----:B------:R-:W-:-:S03]  /*24da0*/  IMAD.MOV.U32 R2, RZ, RZ, R6 ;  /* 0x000000ffff027224 */ /* 0x000fc600078e0006 */
[----:B------:R-:W-:Y:S01]  /*24db0*/  LOP3.LUT R19, R19, 0x20, RZ, 0x3c, !PT ;  /* 0x0000002013137812 */ /* 0x000fe200078e3cff */
[----:B--2---:R-:W-:Y:S01]  /*24dc0*/  HMMA.16816.F32.BF16 R4, R8, R44, R56 ;  /* 0x0000002c0804723c */ /* 0x004fe20000041838 */
[----:B---3--:R-:W-:Y:S04]  /*24dd0*/  STL.64 [R1+0x15c8], R42 ;  /* 0x0015c82a01007387 */ /* 0x008fe80000100a00 */
[----:B------:R-:W2:-:S15]  /*24de0*/  LDL.LU R12, [R1+0x270] ;  /* 0x00027000010c7983 */ /* 0x000e9e0000300800 */
[----:B------:R-:W-:-:S03]  /*24df0*/  NOP ;  /* 0x0000000000007918 */ /* 0x000fc60000000000 */
[----:B------:R-:W-:Y:S04]  /*24e00*/  STL.64 [R1], R4 ;  /* 0x0000000401007387 */ /* 0x000fe80000100a00 */
[----:B------:R-:W-:Y:S04]  /*24e10*/  STL.64 [R1+0x8], R6 ;  /* 0x0000080601007387 */ /* 0x000fe80000100a00 */
[----:B------:R-:W0:Y:S04]  /*24e20*/  LDSM.16.MT88.4 R4, [R19+UR4+0x3000] ;  /* 0x003000041304783b */ /* 0x000e280008004200 */
[----:B------:R-:W2:Y:S04]  /*24e30*/  LDL.LU R13, [R1+0x274] ;  /* 0x00027400010d7983 */ /* 0x000ea80000300800 */
[----:B------:R-:W2:Y:S04]  /*24e40*/  LDL.LU R14, [R1+0x278] ;  /* 0x00027800010e7983 */ /* 0x000ea80000300800 */
[----:B------:R-:W2:Y:S04]  /*24e50*/  LDL.LU R15, [R1+0x27c] ;  /* 0x00027c00010f7983 */ /* 0x000ea80000300800 */
[----:B------:R-:W-:Y:S04]  /*24e60*/  STL [R1+0x15b0], R19 ;  /* 0x0015b01301007387 */ /* 0x000fe80000100800 */
[----:B0-----:R-:W-:Y:S04]  /*24e70*/  STL.64 [R1+0x1570], R6 ;  /* 0x0015700601007387 */ /* 0x001fe80000100a00 */
[----:B------:R0:W-:Y:S02]  /*24e80*/  STL.64 [R1+0x1568], R4 ;  /* 0x0015680401007387 */ /* 0x0001e40000100a00 */
[----:B0-----:R-:W-:-:S02]  /*24e90*/  IMAD.MOV.U32 R4, RZ, RZ, R31 ;  /* 0x000000ffff047224 */ /* 0x001fc400078e001f */
[----:B------:R-:W-:Y:S01]  /*24ea0*/  IMAD.MOV.U32 R5, RZ, RZ, R30 ;  /* 0x000000ffff057224 */ /* 0x000fe200078e001e */
[----:B------:R-:W3:Y:S04]  /*24eb0*/  LDL.LU R31, [R1+0x1608] ;  /* 0x00160800011f7983 */ /* 0x000ee80000300800 */
[----:B------:R-:W4:Y:S01]  /*24ec0*/  LDL.LU R30, [R1+0x1604] ;  /* 0x00160400011e7983 */ /* 0x000f220000300800 */
[----:B------:R-:W-:Y:S02]  /*24ed0*/  IMAD.MOV.U32 R6, RZ, RZ, R28 ;  /* 0x000000ffff067224 */ /* 0x000fe400078e001c */
[----:B------:R-:W-:Y:S01]  /*24ee0*/  IMAD.MOV.U32 R7, RZ, RZ, R29 ;  /* 0x000000ffff077224 */ /* 0x000fe200078e001d */
[----:B------:R-:W2:Y:S04]  /*24ef0*/  LDL.LU R28, [R1+0x1600] ;  /* 0x00160000011c7983 */ /* 0x000ea80000300800 */
[----:B------:R-:W2:Y:S04]  /*24f00*/  LDL.LU R29, [R1+0x15fc] ;  /* 0x0015fc00011d7983 */ /* 0x000ea80000300800 */
[----:B------:R-:W2:Y:S04]  /*24f10*/  LDL.LU R40, [R1+0x240] ;  /* 0x0002400001287983 */ /* 0x000ea80000300800 */
[----:B------:R-:W2:Y:S01]  /*24f20*/  LDL.LU R41, [R1+0x244] ;  /* 0x0002440001297983 */ /* 0x000ea20000300800 */
[----:B------:R-:W-:Y:S03]  /*24f30*/  HMMA.16816.F32.BF16 R56, R8, R48, R36 ;  /* 0x000000300838723c */ /* 0x000fe60000041824 */
[----:B------:R-:W2:Y:S04]  /*24f40*/  LDL.LU R42, [R1+0x248] ;  /* 0x00024800012a7983 */ /* 0x000ea80000300800 */
[----:B------:R-:W2:Y:S01]  /*24f50*/  LDL.LU R43, [R1+0x24c] ;  /* 0x00024c00012b7983 */ /* 0x000ea20000300800 */
[----:B---3--:R-:W-:-:S02]  /*24f60*/  IMAD.MOV.U32 R39, RZ, RZ, R31 ;  /* 0x000000ffff277224 */ /* 0x008fc400078e001f */
[----:B----4-:R-:W-:Y:S02]  /*24f70*/  IMAD.MOV.U32 R38, RZ, RZ, R30 ;  /* 0x000000ffff267224 */ /* 0x010fe400078e001e */
[----:B--2---:R-:W-:Y:S02]  /*24f80*/  IMAD.MOV.U32 R36, RZ, RZ, R28 ;  /* 0x000000ffff247224 */ /* 0x004fe400078e001c */
[----:B------:R-:W-:Y:S01]  /*24f90*/  IMAD.MOV.U32 R37, RZ, RZ, R29 ;  /* 0x000000ffff257224 */ /* 0x000fe200078e001d */
[----:B------:R-:W2:Y:S04]  /*24fa0*/  LDL.LU R28, [R1+0x15f8] ;  /* 0x0015f800011c7983 */ /* 0x000ea80000300800 */
[----:B------:R-:W2:Y:S04]  /*24fb0*/  LDL.LU R29, [R1+0x15f4] ;  /* 0x0015f400011d7983 */ /* 0x000ea80000300800 */
[----:B------:R-:W2:Y:S04]  /*24fc0*/  LDL.LU R30, [R1+0x15f0] ;  /* 0x0015f000011e7983 */ /* 0x000ea80000300800 */
[----:B------:R-:W2:Y:S04]  /*24fd0*/  LDL.LU R31, [R1+0x15ec] ;  /* 0x0015ec00011f7983 */ /* 0x000ea80000300800 */
[----:B------:R0:W-:Y:S04]  /*24fe0*/  STL.64 [R1+0x13a0], R58 ;  /* 0x0013a03a01007387 */ /* 0x0001e80000100a00 */
[----:B------:R-:W-:Y:S01]  /*24ff0*/  STL.64 [R1+0x1398], R56 ;  /* 0x0013983801007387 */ /* 0x000fe20000100a00 */
[----:B------:R-:W-:-:S03]  /*25000*/  IMAD.MOV.U32 R17, RZ, RZ, R60 ;  /* 0x000000ffff117224 */ /* 0x000fc600078e003c */
[----:B0-----:R-:W3:Y:S04]  /*25010*/  LDL R58, [R1+0x48] ;  /* 0x00004800013a7983 */ /* 0x001ee80000100800 */
[----:B------:R-:W3:Y:S04]  /*25020*/  LDL R59, [R1+0x4c] ;  /* 0x00004c00013b7983 */ /* 0x000ee80000100800 */
[----:B------:R-:W4:Y:S04]  /*25030*/  LDL.LU R16, [R1+0x220] ;  /* 0x0002200001107983 */ /* 0x000f280000300800 */
[----:B------:R-:W3:Y:S04]  /*25040*/  LDL.LU R60, [R1+0x15e8] ;  /* 0x0015e800013c7983 */ /* 0x000ee80000300800 */
[----:B------:R-:W4:Y:S04]  /*25050*/  LDL.LU R18, [R1+0x228] ;  /* 0x0002280001127983 */ /* 0x000f280000300800 */
[----:B------:R-:W4:Y:S01]  /*25060*/  LDL.LU R19, [R1+0x22c] ;  /* 0x00022c0001137983 */ /* 0x000f220000300800 */
[----:B--2---:R-:W-:Y:S03]  /*25070*/  HMMA.16816.F32.BF16 R28, R8, R52, R28 ;  /* 0x00000034081c723c */ /* 0x004fe6000004181c */
[----:B------:R-:W2:Y:S04]  /*25080*/  LDL.LU R8, [R1+0x260] ;  /* 0x0002600001087983 */ /* 0x000ea80000300800 */
[----:B------:R-:W2:Y:S04]  /*25090*/  LDL.LU R9, [R1+0x264] ;  /* 0x0002640001097983 */ /* 0x000ea80000300800 */
[----:B------:R-:W2:Y:S01]  /*250a0*/  LDL.LU R10, [R1+0x268] ;  /* 0x00026800010a7983 */ /* 0x000ea20000300800 */
[----:B------:R-:W-:Y:S01]  /*250b0*/  HMMA.16816.F32.BF16 R12, R20, R26, R12 ;  /* 0x0000001a140c723c */ /* 0x000fe2000004180c */
[----:B---3--:R-:W-:-:S10]  /*250c0*/  IMAD.MOV.U32 R11, RZ, RZ, R60 ;  /* 0x000000ffff0b7224 */ /* 0x008fd400078e003c */
[----:B------:R-:W-:Y:S04]  /*250d0*/  STL.64 [R1+0x1390], R30 ;  /* 0x0013901e01007387 */ /* 0x000fe80000100a00 */
[----:B------:R-:W-:Y:S08]  /*250e0*/  STL.64 [R1+0x1410], R28 ;  /* 0x0014101c01007387 */ /* 0x000ff00000100a00 */
[----:B------:R0:W-:Y:S04]  /*250f0*/  STL.64 [R1+0x5c0], R12 ;  /* 0x0005c00c01007387 */ /* 0x0001e80000100a00 */
[----:B------:R1:W-:Y:S01]  /*25100*/  STL.64 [R1+0x5c8], R14 ;  /* 0x0005c80e01007387 */ /* 0x0003e20000100a00 */
[----:B------:R-:W-:-:S03]  /*25110*/  IMAD.MOV.U32 R60, RZ, RZ, R12 ;  /* 0x000000ffff3c7224 */ /* 0x000fc600078e000c */
[----:B0-----:R-:W3:Y:S04]  /*25120*/  LDL.LU R12, [R1+0x210] ;  /* 0x00021000010c7983 */ /* 0x001ee80000300800 */
[----:B------:R-:W3:Y:S04]  /*25130*/  LDL.LU R13, [R1+0x214] ;  /* 0x00021400010d7983 */ /* 0x000ee80000300800 */
[----:B-1----:R-:W3:Y:S04]  /*25140*/  LDL.LU R14, [R1+0x218] ;  /* 0x00021800010e7983 */ /* 0x002ee80000300800 */
[----:B------:R-:W3:Y:S04]  /*25150*/  LDL.LU R15, [R1+0x21c] ;  /* 0x00021c00010f7983 */ /* 0x000ee80000300800 */
[----:B------:R-:W3:Y:S04]  /*25160*/  LDL.LU R24, [R1+0x120] ;  /* 0x0001200001187983 */ /* 0x000ee80000300800 */
[----:B------:R-:W3:Y:S04]  /*25170*/  LDL.LU R25, [R1+0x124] ;  /* 0x0001240001197983 */ /* 0x000ee80000300800 */
[----:B------:R-:W3:Y:S04]  /*25180*/  LDL.LU R26, [R1+0x128] ;  /* 0x00012800011a7983 */ /* 0x000ee80000300800 */
[----:B------:R-:W3:Y:S04]  /*25190*/  LDL.LU R27, [R1+0x12c] ;  /* 0x00012c00011b7983 */ /* 0x000ee80000300800 */
[----:B------:R-:W-:Y:S04]  /*251a0*/  STL [R1+0x136c], R60 ;  /* 0x00136c3c01007387 */ /* 0x000fe80000100800 */
[----:B------:R-:W3:Y:S01]  /*251b0*/  LDL.LU R28, [R1+0x1f0] ;  /* 0x0001f000011c7983 */ /* 0x000ee20000300800 */
[----:B------:R-:W-:-:S02]  /*251c0*/  IMAD.MOV.U32 R29, RZ, RZ, R34 ;  /* 0x000000ffff1d7224 */ /* 0x000fc400078e0022 */
[----:B------:R-:W-:Y:S01]  /*251d0*/  IMAD.MOV.U32 R30, RZ, RZ, R35 ;  /* 0x000000ffff1e7224 */ /* 0x000fe200078e0023 */
[----:B--2---:R-:W-:-:S15]  /*251e0*/  HMMA.16816.F32.BF16 R8, R20, R58, R8 ;  /* 0x0000003a1408723c */ /* 0x004fde0000041808 */
[----:B------:R-:W-:-:S08]  /*251f0*/  NOP ;  /* 0x0000000000007918 */ /* 0x000fd00000000000 */
[----:B------:R0:W-:Y:S04]  /*25200*/  STL.64 [R1+0x540], R8 ;  /* 0x0005400801007387 */ /* 0x0001e80000100a00 */
[----:B------:R1:W-:Y:S04]  /*25210*/  STL.64 [R1+0x548], R10 ;  /* 0x0005480a01007387 */ /* 0x0003e80000100a00 */
[----:B------:R-:W2:Y:S04]  /*25220*/  LDL.LU R34, [R1+0x15e4] ;  /* 0x0015e40001227983 */ /* 0x000ea80000300800 */
[----:B------:R-:W2:Y:S04]  /*25230*/  LDL.LU R35, [R1+0x15e0] ;  /* 0x0015e00001237983 */ /* 0x000ea80000300800 */
[----:B------:R-:W3:Y:S04]  /*25240*/  LDL.LU R31, [R1+0x1fc] ;  /* 0x0001fc00011f7983 */ /* 0x000ee80000300800 */
[----:B0-----:R-:W3:Y:S04]  /*25250*/  LDL.LU R8, [R1+0x1e0] ;  /* 0x0001e00001087983 */ /* 0x001ee80000300800 */
[----:B------:R-:W3:Y:S01]  /*25260*/  LDL.LU R9, [R1+0x1e4] ;  /* 0x0001e40001097983 */ /* 0x000ee20000300800 */
[----:B-1----:R-:W-:-:S02]  /*25270*/  IMAD.MOV.U32 R10, RZ, RZ, R46 ;  /* 0x000000ffff0a7224 */ /* 0x002fc400078e002e */
[----:B------:R-:W-:Y:S01]  /*25280*/  IMAD.MOV.U32 R11, RZ, RZ, R47 ;  /* 0x000000ffff0b7224 */ /* 0x000fe200078e002f */
[----:B------:R-:W4:Y:S04]  /*25290*/  LDL.LU R46, [R1+0x15dc] ;  /* 0x0015dc00012e7983 */ /* 0x000f280000300800 */
[----:B------:R-:W4:Y:S01]  /*252a0*/  LDL.LU R47, [R1+0x15d8] ;  /* 0x0015d800012f7983 */ /* 0x000f220000300800 */
        /* <DEDUP_REMOVED lines=9> */
[----:B0-----:R-:W2:Y:S02]  /*25340*/  LDL.LU.64 R42, [R1+0x15c8] ;  /* 0x0015c800012a7983 */ /* 0x001ea40000300a00 */
[----:B--2---:R-:W-:-:S15]  /*25350*/  HMMA.16816.F32.BF16 R4, R20, R42, R4 ;  /* 0x0000002a1404723c */ /* 0x004fde0000041804 */
[----:B------:R-:W-:-:S08]  /*25360*/  NOP ;  /* 0x0000000000007918 */ /* 0x000fd00000000000 */
[----:B------:R0:W-:Y:S04]  /*25370*/  STL.64 [R1+0x250], R4 ;  /* 0x0002500401007387 */ /* 0x0001e80000100a00 */
[----:B------:R1:W-:Y:S01]  /*25380*/  STL.64 [R1+0x258], R6 ;  /* 0x0002580601007387 */ /* 0x0003e20000100a00 */
[----:B------:R-:W-:Y:S02]  /*25390*/  IMAD.MOV.U32 R36, RZ, RZ, R5 ;  /* 0x000000ffff247224 */ /* 0x000fe400078e0005 */
[----:B------:R-:W-:Y:S02]  /*253a0*/  IMAD.MOV.U32 R37, RZ, RZ, R7 ;  /* 0x000000ffff257224 */ /* 0x000fe400078e0007 */
[----:B0-----:R-:W-:Y:S02]  /*253b0*/  IMAD.MOV.U32 R4, RZ, RZ, R54 ;  /* 0x000000ffff047224 */ /* 0x001fe400078e0036 */
[----:B------:R-:W-:Y:S01]  /*253c0*/  IMAD.MOV.U32 R5, RZ, RZ, R55 ;  /* 0x000000ffff057224 */ /* 0x000fe200078e0037 */
[----:B------:R-:W2:Y:S04]  /*253d0*/  LDL.LU R54, [R1+0x15c0] ;  /* 0x0015c00001367983 */ /* 0x000ea80000300800 */
[----:B------:R-:W2:Y:S01]  /*253e0*/  LDL.LU R55, [R1+0x15bc] ;  /* 0x0015bc0001377983 */ /* 0x000ea20000300800 */
[----:B-1----:R-:W-:-:S02]  /*253f0*/  IMAD.MOV.U32 R6, RZ, RZ, R50 ;  /* 0x000000ffff067224 */ /* 0x002fc400078e0032 */
[----:B------:R-:W-:Y:S01]  /*25400*/  IMAD.MOV.U32 R7, RZ, RZ, R51 ;  /* 0x000000ffff077224 */ /* 0x000fe200078e0033 */
[----:B------:R-:W3:Y:S04]  /*25410*/  LDL.LU R50, [R1+0x15b8] ;  /* 0x0015b80001327983 */ /* 0x000ee80000300800 */
[----:B------:R-:W3:Y:S01]  /*25420*/  LDL.LU R51, [R1+0x15b4] ;  /* 0x0015b40001337983 */ /* 0x000ee20000300800 */
[----:B----4-:R-:W-:Y:S03]  /*25430*/  HMMA.16816.F32.BF16 R16, R20, R46, R16 ;  /* 0x0000002e1410723c */ /* 0x010fe60000041810 */
[----:B------:R-:W-:Y:S04]  /*25440*/  STL [R1+0x1374], R36 ;  /* 0x0013742401007387 */ /* 0x000fe80000100800 */
[----:B------:R-:W-:-:S15]  /*25450*/  STL [R1+0x1370], R37 ;  /* 0x0013702501007387 */ /* 0x000fde0000100800 */
[----:B------:R-:W-:-:S02]  /*25460*/  NOP ;  /* 0x0000000000007918 */ /* 0x000fc40000000000 */
[----:B------:R-:W-:Y:S02]  /*25470*/  IMAD.MOV.U32 R45, RZ, RZ, R18 ;  /* 0x000000ffff2d7224 */ /* 0x000fe400078e0012 */
[----:B------:R-:W-:Y:S02]  /*25480*/  IMAD.MOV.U32 R52, RZ, RZ, R17 ;  /* 0x000000ffff347224 */ /* 0x000fe400078e0011 */
[----:B------:R-:W-:Y:S01]  /*25490*/  IMAD.MOV.U32 R53, RZ, RZ, R19 ;  /* 0x000000ffff357224 */ /* 0x000fe200078e0013 */
[----:B------:R-:W-:Y:S04]  /*254a0*/  STL.64 [R1+0x230], R16 ;  /* 0x0002301001007387 */ /* 0x000fe80000100a00 */
[----:B------:R0:W-:Y:S04]  /*254b0*/  STL.64 [R1+0x238], R18 ;  /* 0x0002381201007387 */ /* 0x0001e80000100a00 */
[----:B0-----:R-:W4:Y:S04]  /*254c0*/  LDL.LU R19, [R1+0x15b0] ;  /* 0x0015b00001137983 */ /* 0x001f280000300800 */
[----:B------:R-:W-:Y:S04]  /*254d0*/  STL [R1+0x1380], R45 ;  /* 0x0013802d01007387 */ /* 0x000fe80000100800 */
[----:B------:R-:W-:Y:S04]  /*254e0*/  STL [R1+0x137c], R52 ;  /* 0x00137c3401007387 */ /* 0x000fe80000100800 */
[----:B------:R-:W-:Y:S01]  /*254f0*/  STL [R1+0x1378], R53 ;  /* 0x0013783501007387 */ /* 0x000fe20000100800 */
[C---:B---3--:R-:W-:Y:S06]  /*25500*/  HMMA.16816.F32.BF16 R12, R20.reuse, R50, R12 ;  /* 0x00000032140c723c */ /* 0x048fec000004180c */
[----:B--2---:R-:W-:-:S15]  /*25510*/  HMMA.16816.F32.BF16 R20, R20, R54, R24 ;  /* 0x000000361414723c */ /* 0x004fde0000041818 */
[----:B------:R-:W-:-:S02]  /*25520*/  NOP ;  /* 0x0000000000007918 */ /* 0x000fc40000000000 */
[----:B------:R-:W-:Y:S04]  /*25530*/  STL.64 [R1+0x210], R12 ;  /* 0x0002100c01007387 */ /* 0x000fe80000100a00 */
[----:B------:R0:W-:Y:S04]  /*25540*/  STL.64 [R1+0x218], R14 ;  /* 0x0002180e01007387 */ /* 0x0001e80000100a00 */
[----:B0-----:R-:W2:Y:S04]  /*25550*/  LDL.LU.64 R14, [R1+0x15a8] ;  /* 0x0015a800010e7983 */ /* 0x001ea80000300a00 */
[----:B------:R-:W2:Y:S04]  /*25560*/  LDL.LU.64 R12, [R1+0x15a0] ;  /* 0x0015a000010c7983 */ /* 0x000ea80000300a00 */
[----:B------:R-:W2:Y:S04]  /*25570*/  LDL.LU.64 R26, [R1+0x1598] ;  /* 0x00159800011a7983 */ /* 0x000ea80000300a00 */
[----:B------:R-:W2:Y:S04]  /*25580*/  LDL.LU.64 R24, [R1+0x1590] ;  /* 0x0015900001187983 */ /* 0x000ea80000300a00 */
[----:B------:R0:W-:Y:S04]  /*25590*/  STL.64 [R1+0x130], R20 ;  /* 0x0001301401007387 */ /* 0x0001e80000100a00 */
[----:B------:R1:W-:Y:S04]  /*255a0*/  STL.64 [R1+0x138], R22 ;  /* 0x0001381601007387 */ /* 0x0003e80000100a00 */
[----:B0-----:R-:W3:Y:S04]  /*255b0*/  LDL.LU R20, [R1+0xa0] ;  /* 0x0000a00001147983 */ /* 0x001ee80000300800 */
[----:B------:R-:W3:Y:S04]  /*255c0*/  LDL.LU R21, [R1+0xa4] ;  /* 0x0000a40001157983 */ /* 0x000ee80000300800 */
[----:B-1----:R-:W3:Y:S04]  /*255d0*/  LDL.LU R22, [R1+0xa8] ;  /* 0x0000a80001167983 */ /* 0x002ee80000300800 */
[----:B------:R-:W3:Y:S04]  /*255e0*/  LDL.LU R23, [R1+0xac] ;  /* 0x0000ac0001177983 */ /* 0x000ee80000300800 */
[----:B------:R0:W-:Y:S04]  /*255f0*/  STL.64 [R1+0x1578], R54 ;  /* 0x0015783601007387 */ /* 0x0001e80000100a00 */
[----:B0-----:R-:W3:Y:S01]  /*25600*/  LDL.64 R54, [R1+0x58] ;  /* 0x0000580001367983 */ /* 0x001ee20000100a00 */
[----:B------:R-:W-:-:S03]  /*25610*/  IMAD.MOV.U32 R44, RZ, RZ, R16 ;  /* 0x000000ffff2c7224 */ /* 0x000fc600078e0010 */
[----:B----4-:R-:W0:Y:S01]  /*25620*/  LDSM.16.MT88.4 R16, [R19+UR4+0x3080] ;  /* 0x003080041310783b */ /* 0x010e220008004200 */
[C---:B--2---:R-:W-:Y:S06]  /*25630*/  HMMA.16816.F32.BF16 R24, R12.reuse, R58, R24 ;  /* 0x0000003a0c18723c */ /* 0x044fec0000041818 */
[C---:B---3--:R-:W-:Y:S06]  /*25640*/  HMMA.16816.F32.BF16 R20, R12.reuse, R54, R20 ;  /* 0x000000360c14723c */ /* 0x048fec0000041814 */
[----:B------:R-:W-:-:S15]  /*25650*/  HMMA.16816.F32.BF16 R8, R12, R38, R8 ;  /* 0x000000260c08723c */ /* 0x000fde0000041808 */
[----:B------:R-:W-:-:S02]  /*25660*/  NOP ;  /* 0x0000000000007918 */ /* 0x000fc40000000000 */
[----:B------:R-:W-:Y:S04]  /*25670*/  STL.64 [R1+0x590], R20 ;  /* 0x0005901401007387 */ /* 0x000fe80000100a00 */
[----:B------:R-:W-:Y:S04]  /*25680*/  STL.64 [R1+0x598], R22 ;  /* 0x0005981601007387 */ /* 0x000fe80000100a00 */
[----:B0-----:R-:W-:Y:S04]  /*25690*/  STL.64 [R1+0x1538], R18 ;  /* 0x0015381201007387 */ /* 0x001fe80000100a00 */
[----:B------:R-:W-:Y:S04]  /*256a0*/  STL.64 [R1+0x510], R24 ;  /* 0x0005101801007387 */ /* 0x000fe80000100a00 */
[----:B------:R-:W-:Y:S04]  /*256b0*/  STL.64 [R1+0x518], R26 ;  /* 0x0005181a01007387 */ /* 0x000fe80000100a00 */
[----:B------:R0:W-:Y:S02]  /*256c0*/  STL.64 [R1+0x1530], R16 ;  /* 0x0015301001007387 */ /* 0x0001e40000100a00 */
[----:B0-----:R-:W-:Y:S02]  /*256d0*/  HMMA.16816.F32.BF16 R16, R12, R34, R28 ;  /* 0x000000220c10723c */ /* 0x001fe4000004181c */
[----:B------:R-:W-:-:S15]  /*256e0*/  STL.64 [R1+0x1550], R38 ;  /* 0x0015502601007387 */ /* 0x000fde0000100a00 */
[----:B------:R-:W-:-:S06]  /*256f0*/  NOP ;  /* 0x0000000000007918 */ /* 0x000fcc0000000000 */
[----:B------:R-:W-:Y:S04]  /*25700*/  STL.64 [R1+0x4a0], R16 ;  /* 0x0004a01001007387 */ /* 0x000fe80000100a00 */
[----:B------:R-:W-:Y:S04]  /*25710*/  STL.64 [R1+0x4a8], R18 ;  /* 0x0004a81201007387 */ /* 0x000fe80000100a00 */
[----:B------:R-:W2:Y:S04]  /*25720*/  LDL.LU R28, [R1+0x3a0] ;  /* 0x0003a000011c7983 */ /* 0x000ea80000300800 */
[----:B------:R-:W-:Y:S04]  /*25730*/  STL.64 [R1+0x260], R8 ;  /* 0x0002600801007387 */ /* 0x000fe80000100a00 */
[----:B------:R-:W-:Y:S04]  /*25740*/  STL.64 [R1+0x268], R10 ;  /* 0x0002680a01007387 */ /* 0x000fe80000100a00 */
[----:B------:R-:W2:Y:S04]  /*25750*/  LDL.LU R29, [R1+0x3a4] ;  /* 0x0003a400011d7983 */ /* 0x000ea80000300800 */
[----:B------:R-:W3:Y:S04]  /*25760*/  LDL.LU R30, [R1+0x3a8] ;  /* 0x0003a800011e7983 */ /* 0x000ee80000300800 */
[----:B------:R-:W3:Y:S01]  /*25770*/  LDL.LU R31, [R1+0x3ac] ;  /* 0x0003ac00011f7983 */ /* 0x000ee20000300800 */
[----:B------:R-:W0:Y:S01]  /*25780*/  S2R R41, SR_TID.X ;  /* 0x0000000000297919 */ /* 0x000e220000002100 */
[----:B------:R-:W-:Y:S01]  /*25790*/  HMMA.16816.F32.BF16 R4, R12, R42, R4 ;  /* 0x0000002a0c04723c */ /* 0x000fe20000041804 */
[----:B------:R-:W-:-:S02]  /*257a0*/  IMAD.MOV.U32 R21, RZ, RZ, R54 ;  /* 0x000000ffff157224 */ /* 0x000fc400078e0036 */
[----:B------:R-:W-:Y:S01]  /*257b0*/  IMAD.MOV.U32 R20, RZ, RZ, R55 ;  /* 0x000000ffff147224 */ /* 0x000fe200078e0037 */
[C---:B0-----:R-:W-:Y:S01]  /*257c0*/  LOP3.LUT R32, R41.reuse, 0x7, RZ, 0xc0, !PT ;  /* 0x0000000729207812 */ /* 0x041fe200078ec0ff */
[----:B------:R-:W-:-:S04]  /*257d0*/  IMAD.SHL.U32 R57, R41, 0x2, RZ ;  /* 0x0000000229397824 */ /* 0x000fc800078e00ff */
[----:B------:R-:W-:Y:S02]  /*257e0*/  IMAD R32, R32, 0x110, RZ ;  /* 0x0000011020207824 */ /* 0x000fe400078e02ff */
[----:B------:R-:W-:-:S03]  /*257f0*/  IMAD.SHL.U32 R33, R41, 0x80, RZ ;  /* 0x0000008029217824 */ /* 0x000fc600078e00ff */
[----:B------:R-:W-:-:S10]  /*25800*/  LOP3.LUT R57, R32, 0x10, R57, 0x78, !PT ;  /* 0x0000001020397812 */ /* 0x000fd400078e7839 */
[----:B------:R-:W-:Y:S01]  /*25810*/  IMAD.MOV.U32 R32, RZ, RZ, R4 ;  /* 0x000000ffff207224 */ /* 0x000fe200078e0004 */
[----:B------:R-:W-:Y:S01]  /*25820*/  LOP3.LUT R57, R57, 0x800, R33, 0xf8, !PT ;  /* 0x0000080039397812 */ /* 0x000fe200078ef821 */
[----:B------:R-:W-:Y:S02]  /*25830*/  IMAD.MOV.U32 R33, RZ, RZ, R6 ;  /* 0x000000ffff217224 */ /* 0x000fe400078e0006 */
[----:B------:R-:W-:Y:S02]  /*25840*/  IMAD.MOV.U32 R40, RZ, RZ, R5 ;  /* 0x000000ffff287224 */ /* 0x000fe400078e0005 */
[----:B------:R-:W-:Y:S01]  /*25850*/  IMAD.MOV.U32 R41, RZ, RZ, R7 ;  /* 0x000000ffff297224 */ /* 0x000fe200078e0007 */
[----:B---3--:R-:W-:Y:S04]  /*25860*/  STL.64 [R1+0x1548], R30 ;  /* 0x0015481e01007387 */ /* 0x008fe80000100a00 */
[----:B--2---:R-:W-:Y:S04]  /*25870*/  STL.64 [R1+0x1540], R28 ;  /* 0x0015401c01007387 */ /* 0x004fe80000100a00 */
[----:B------:R0:W-:Y:S04]  /*25880*/  STL.64 [R1+0x240], R4 ;  /* 0x0002400401007387 */ /* 0x0001e80000100a00 */
[----:B------:R1:W-:Y:S04]  /*25890*/  STL.64 [R1+0x248], R6 ;  /* 0x0002480601007387 */ /* 0x0003e80000100a00 */
[----:B------:R-:W-:Y:S04]  /*258a0*/  STL.64 [R1+0x1588], R34 ;  /* 0x0015882201007387 */ /* 0x000fe80000100a00 */
[----:B------:R2:W-:Y:S04]  /*258b0*/  STL.64 [R1+0x1580], R32 ;  /* 0x0015802001007387 */ /* 0x0005e80000100a00 */
[----:B0-----:R-:W3:Y:S04]  /*258c0*/  LDL.LU R4, [R1+0x1c0] ;  /* 0x0001c00001047983 */ /* 0x001ee80000300800 */
[----:B------:R-:W3:Y:S04]  /*258d0*/  LDL.LU R5, [R1+0x1c4] ;  /* 0x0001c40001057983 */ /* 0x000ee80000300800 */
[----:B-1----:R-:W3:Y:S04]  /*258e0*/  LDL.LU R6, [R1+0x1c8] ;  /* 0x0001c80001067983 */ /* 0x002ee80000300800 */
[----:B------:R-:W3:Y:S04]  /*258f0*/  LDL.LU R7, [R1+0x1cc] ;  /* 0x0001cc0001077983 */ /* 0x000ee80000300800 */
[----:B------:R-:W4:Y:S04]  /*25900*/  LDL.LU R52, [R1+0x2a0] ;  /* 0x0002a00001347983 */ /* 0x000f280000300800 */
[----:B------:R-:W4:Y:S04]  /*25910*/  LDL.LU R53, [R1+0x2a4] ;  /* 0x0002a40001357983 */ /* 0x000f280000300800 */
[----:B------:R-:W4:Y:S04]  /*25920*/  LDL.LU R54, [R1+0x2a8] ;  /* 0x0002a80001367983 */ /* 0x000f280000300800 */
[----:B------:R-:W4:Y:S04]  /*25930*/  LDL.LU R55, [R1+0x2ac] ;  /* 0x0002ac0001377983 */ /* 0x000f280000300800 */
[----:B--2---:R-:W2:Y:S04]  /*25940*/  LDL.LU R32, [R1+0x2b0] ;  /* 0x0002b00001207983 */ /* 0x004ea80000300800 */
[----:B------:R-:W2:Y:S04]  /*25950*/  LDL.LU R33, [R1+0x2b4] ;  /* 0x0002b40001217983 */ /* 0x000ea80000300800 */
[----:B------:R-:W2:Y:S04]  /*25960*/  LDL.LU R34, [R1+0x2b8] ;  /* 0x0002b80001227983 */ /* 0x000ea80000300800 */
[----:B------:R-:W2:Y:S01]  /*25970*/  LDL.LU R35, [R1+0x2bc] ;  /* 0x0002bc0001237983 */ /* 0x000ea20000300800 */
[----:B------:R-:W-:-:S05]  /*25980*/  LOP3.LUT R57, R57, 0x40, RZ, 0x3c, !PT ;  /* 0x0000004039397812 */ /* 0x000fca00078e3cff */
[----:B------:R-:W0:Y:S04]  /*25990*/  LDSM.16.MT88.4 R8, [R57+UR4+0x3000] ;  /* 0x003000043908783b */ /* 0x000e280008004200 */
[----:B------:R-:W-:Y:S04]  /*259a0*/  STL.64 [R1+0x1560], R42 ;  /* 0x0015602a01007387 */ /* 0x000fe80000100a00 */
[----:B------:R-:W-:Y:S04]  /*259b0*/  STL.64 [R1+0x1558], R40 ;  /* 0x0015582801007387 */ /* 0x000fe80000100a00 */
[----:B0-----:R0:W-:Y:S04]  /*259c0*/  STL.64 [R1+0x1510], R10 ;  /* 0x0015100a01007387 */ /* 0x0011e80000100a00 */
[----:B------:R-:W-:Y:S01]  /*259d0*/  STL.64 [R1+0x1508], R8 ;  /* 0x0015080801007387 */ /* 0x000fe20000100a00 */
[----:B0-----:R-:W-:-:S02]  /*259e0*/  IMAD.MOV.U32 R11, RZ, RZ, R20 ;  /* 0x000000ffff0b7224 */ /* 0x001fc400078e0014 */
[----:B------:R-:W-:Y:S01]  /*259f0*/  IMAD.MOV.U32 R10, RZ, RZ, R21 ;  /* 0x000000ffff0a7224 */ /* 0x000fe200078e0015 */
[----:B------:R-:W3:Y:S04]  /*25a00*/  LDL.LU R20, [R1+0x330] ;  /* 0x0003300001147983 */ /* 0x000ee80000300800 */
        /* <DEDUP_REMOVED lines=22> */
[----:B------:R-:W3:Y:S01]  /*25b70*/  LDL.LU R19, [R1+0x41c] ;  /* 0x00041c0001137983 */ /* 0x000ee20000300800 */
[C---:B----4-:R-:W-:Y:S06]  /*25b80*/  HMMA.16816.F32.BF16 R52, R12.reuse, R50, R52 ;  /* 0x000000320c34723c */ /* 0x050fec0000041834 */
[----:B--2---:R-:W-:-:S15]  /*25b90*/  HMMA.16816.F32.BF16 R32, R12, R46, R32 ;  /* 0x0000002e0c20723c */ /* 0x004fde0000041820 */
[----:B------:R-:W-:-:S08]  /*25ba0*/  NOP ;  /* 0x0000000000007918 */ /* 0x000fd00000000000 */
[----:B------:R-:W-:Y:S01]  /*25bb0*/  STL.64 [R1+0x220], R32 ;  /* 0x0002202001007387 */ /* 0x000fe20000100a00 */
[----:B------:R-:W-:-:S03]  /*25bc0*/  IMAD.MOV.U32 R49, RZ, RZ, R34 ;  /* 0x000000ffff317224 */ /* 0x000fc600078e0022 */
[----:B------:R0:W-:Y:S01]  /*25bd0*/  STL.64 [R1+0x228], R34 ;  /* 0x0002282201007387 */ /* 0x0001e20000100a00 */
[----:B------:R-:W-:-:S03]  /*25be0*/  IMAD.MOV.U32 R48, RZ, RZ, R32 ;  /* 0x000000ffff307224 */ /* 0x000fc600078e0020 */
[----:B0-----:R-:W2:Y:S04]  /*25bf0*/  LDL.LU.64 R34, [R1+0x1588] ;  /* 0x0015880001227983 */ /* 0x001ea80000300a00 */
[----:B------:R-:W4:Y:S04]  /*25c00*/  LDL.LU.64 R32, [R1+0x1580] ;  /* 0x0015800001207983 */ /* 0x000f280000300a00 */
[----:B------:R-:W-:Y:S04]  /*25c10*/  STL.64 [R1+0x140], R52 ;  /* 0x0001403401007387 */ /* 0x000fe80000100a00 */
[----:B------:R0:W-:Y:S04]  /*25c20*/  STL.64 [R1+0x148], R54 ;  /* 0x0001483601007387 */ /* 0x0001e80000100a00 */
[----:B0-----:R-:W3:Y:S02]  /*25c30*/  LDL.LU.64 R54, [R1+0x1578] ;  /* 0x0015780001367983 */ /* 0x001ee40000300a00 */
[----:B---3--:R-:W-:Y:S02]  /*25c40*/  HMMA.16816.F32.BF16 R12, R12, R54, R4 ;  /* 0x000000360c0c723c */ /* 0x008fe40000041804 */
[----:B------:R-:W3:Y:S04]  /*25c50*/  LDL.LU.64 R6, [R1+0x1570] ;  /* 0x0015700001067983 */ /* 0x000ee80000300a00 */
[----:B------:R-:W3:-:S15]  /*25c60*/  LDL.LU.64 R4, [R1+0x1568] ;  /* 0x0015680001047983 */ /* 0x000ede0000300a00 */
[----:B------:R-:W-:-:S02]  /*25c70*/  NOP ;  /* 0x0000000000007918 */ /* 0x000fc40000000000 */
[----:B------:R-:W-:Y:S04]  /*25c80*/  STL.64 [R1+0xa0], R12 ;  /* 0x0000a00c01007387 */ /* 0x000fe80000100a00 */
[----:B------:R-:W-:Y:S04]  /*25c90*/  STL.64 [R1+0xa8], R14 ;  /* 0x0000a80e01007387 */ /* 0x000fe80000100a00 */
[----:B------:R0:W1:Y:S02]  /*25ca0*/  LDSM.16.MT88.4 R12, [R57+UR4+0x3080] ;  /* 0x00308004390c783b */ /* 0x0000640008004200 */
[----:B0-----:R-:W0:Y:S02]  /*25cb0*/  S2R R57, SR_TID.X ;  /* 0x0000000000397919 */ /* 0x001e240000002100 */
[C---:B0-----:R-:W-:Y:S01]  /*25cc0*/  LOP3.LUT R60, R57.reuse, 0x7, RZ, 0xc0, !PT ;  /* 0x00000007393c7812 */ /* 0x041fe200078ec0ff */
[----:B------:R-:W-:-:S02]  /*25cd0*/  IMAD.SHL.U32 R56, R57, 0x80, RZ ;  /* 0x0000008039387824 */ /* 0x000fc400078e00ff */
[----:B------:R-:W-:Y:S02]  /*25ce0*/  IMAD.SHL.U32 R57, R57, 0x2, RZ ;  /* 0x0000000239397824 */ /* 0x000fe400078e00ff */
[----:B------:R-:W-:Y:S01]  /*25cf0*/  IMAD R60, R60, 0x110, RZ ;  /* 0x000001103c3c7824 */ /* 0x000fe200078e02ff */
[----:B-1----:R-:W-:Y:S04]  /*25d00*/  STL.64 [R1+0x14c8], R14 ;  /* 0x0014c80e01007387 */ /* 0x002fe80000100a00 */
[----:B------:R0:W-:Y:S01]  /*25d10*/  STL.64 [R1+0x14c0], R12 ;  /* 0x0014c00c01007387 */ /* 0x0001e20000100a00 */
[----:B------:R-:W-:-:S04]  /*25d20*/  LOP3.LUT R57, R60, 0x10, R57, 0x78, !PT ;  /* 0x000000103c397812 */ /* 0x000fc800078e7839 */
[----:B------:R-:W-:Y:S01]  /*25d30*/  LOP3.LUT R57, R57, 0x800, R56, 0xf8, !PT ;  /* 0x0000080039397812 */ /* 0x000fe200078ef838 */
[----:B0-----:R-:W4:Y:S04]  /*25d40*/  LDL.LU R12, [R1+0x3b0] ;  /* 0x0003b000010c7983 */ /* 0x001f280000300800 */
[----:B------:R-:W4:Y:S04]  /*25d50*/  LDL.LU R13, [R1+0x3b4] ;  /* 0x0003b400010d7983 */ /* 0x000f280000300800 */
[----:B------:R-:W4:Y:S04]  /*25d60*/  LDL.LU R14, [R1+0x3b8] ;  /* 0x0003b800010e7983 */ /* 0x000f280000300800 */
[----:B------:R-:W4:Y:S01]  /*25d70*/  LDL.LU R15, [R1+0x3bc] ;  /* 0x0003bc00010f7983 */ /* 0x000f220000300800 */
[----:B------:R-:W-:Y:S01]  /*25d80*/  LOP3.LUT R57, R57, 0x60, RZ, 0x3c, !PT ;  /* 0x0000006039397812 */ /* 0x000fe200078e3cff */
[C---:B---3--:R-:W-:Y:S06]  /*25d90*/  HMMA.16816.F32.BF16 R40, R4.reuse, R10, R40 ;  /* 0x0000000a0428723c */ /* 0x048fec0000041828 */
[----:B------:R-:W-:-:S15]  /*25da0*/  HMMA.16816.F32.BF16 R20, R4, R58, R20 ;  /* 0x0000003a0414723c */ /* 0x000fde0000041814 */
[----:B------:R-:W-:-:S02]  /*25db0*/  NOP ;  /* 0x0000000000007918 */ /* 0x000fc40000000000 */
[----:B------:R-:W-:Y:S04]  /*25dc0*/  STL.64 [R1+0x5b0], R40 ;  /* 0x0005b02801007387 */ /* 0x000fe80000100a00 */
[----:B------:R0:W-:Y:S04]  /*25dd0*/  STL.64 [R1+0x5b8], R42 ;  /* 0x0005b82a01007387 */ /* 0x0001e80000100a00 */
[----:B0-----:R-:W3:Y:S04]  /*25de0*/  LDL.LU.64 R42, [R1+0x1560] ;  /* 0x00156000012a7983 */ /* 0x001ee80000300a00 */
[----:B------:R-:W4:Y:S04]  /*25df0*/  LDL.LU.64 R40, [R1+0x1558] ;  /* 0x0015580001287983 */ /* 0x000f280000300a00 */
[----:B------:R-:W-:Y:S04]  /*25e00*/  STL.64 [R1+0x530], R20 ;  /* 0x0005301401007387 */ /* 0x000fe80000100a00 */
[----:B------:R-:W-:Y:S04]  /*25e10*/  STL.64 [R1+0x538], R22 ;  /* 0x0005381601007387 */ /* 0x000fe80000100a00 */
[----:B------:R-:W0:Y:S01]  /*25e20*/  LDSM.16.MT88.4 R20, [R57+UR4+0x3000] ;  /* 0x003000043914783b */ /* 0x000e220008004200 */
[C---:B--2---:R-:W-:Y:S03]  /*25e30*/  HMMA.16816.F32.BF16 R36, R4.reuse, R34, R36 ;  /* 0x000000220424723c */ /* 0x044fe60000041824 */
[----:B0-----:R-:W-:Y:S04]  /*25e40*/  STL.64 [R1+0x1460], R22 ;  /* 0x0014601601007387 */ /* 0x001fe80000100a00 */
[----:B------:R0:W-:Y:S04]  /*25e50*/  STL.64 [R1+0x1458], R20 ;  /* 0x0014581401007387 */ /* 0x0001e80000100a00 */
[----:B0-----:R-:W2:Y:S04]  /*25e60*/  LDL.LU R20, [R1+0x3c0] ;  /* 0x0003c00001147983 */ /* 0x001ea80000300800 */
[----:B------:R-:W2:Y:S04]  /*25e70*/  LDL.LU R21, [R1+0x3c4] ;  /* 0x0003c40001157983 */ /* 0x000ea80000300800 */
[----:B------:R-:W2:Y:S04]  /*25e80*/  LDL.LU R22, [R1+0x3c8] ;  /* 0x0003c80001167983 */ /* 0x000ea80000300800 */
[----:B------:R-:W2:Y:S04]  /*25e90*/  LDL.LU R23, [R1+0x3cc] ;  /* 0x0003cc0001177983 */ /* 0x000ea80000300800 */
[----:B------:R-:W-:Y:S04]  /*25ea0*/  STL.64 [R1+0x4d0], R36 ;  /* 0x0004d02401007387 */ /* 0x000fe80000100a00 */
[----:B------:R0:W-:Y:S04]  /*25eb0*/  STL.64 [R1+0x4d8], R38 ;  /* 0x0004d82601007387 */ /* 0x0001e80000100a00 */
[----:B0-----:R-:W4:Y:S01]  /*25ec0*/  LDL.LU.64 R38, [R1+0x1550] ;  /* 0x0015500001267983 */ /* 0x001f220000300a00 */
[C---:B------:R-:W-:Y:S06]  /*25ed0*/  HMMA.16816.F32.BF16 R16, R4.reuse, R46, R16 ;  /* 0x0000002e0410723c */ /* 0x040fec0000041810 */
[C---:B---3--:R-:W-:Y:S06]  /*25ee0*/  HMMA.16816.F32.BF16 R24, R4.reuse, R42, R24 ;  /* 0x0000002a0418723c */ /* 0x048fec0000041818 */
[----:B----4-:R-:W-:-:S15]  /*25ef0*/  HMMA.16816.F32.BF16 R28, R4, R38, R28 ;  /* 0x00000026041c723c */ /* 0x010fde000004181c */
[----:B------:R-:W-:-:S08]  /*25f00*/  NOP ;  /* 0x0000000000007918 */ /* 0x000fd00000000000 */
[----:B------:R-:W-:Y:S04]  /*25f10*/  STL.64 [R1+0x460], R28 ;  /* 0x0004601c01007387 */ /* 0x000fe80000100a00 */
[----:B------:R0:W-:Y:S04]  /*25f20*/  STL.64 [R1+0x468], R30 ;  /* 0x0004681e01007387 */ /* 0x0001e80000100a00 */
[----:B0-----:R-:W3:Y:S04]  /*25f30*/  LDL.LU.64 R30, [R1+0x1548] ;  /* 0x00154800011e7983 */ /* 0x001ee80000300a00 */
[----:B------:R-:W3:Y:S04]  /*25f40*/  LDL.LU.64 R28, [R1+0x1540] ;  /* 0x00154000011c7983 */ /* 0x000ee80000300a00 */
[----:B------:R-:W-:Y:S04]  /*25f50*/  STL.64 [R1+0x420], R24 ;  /* 0x0004201801007387 */ /* 0x000fe80000100a00 */
[----:B------:R-:W-:Y:S04]  /*25f60*/  STL.64 [R1+0x428], R26 ;  /* 0x0004281a01007387 */ /* 0x000fe80000100a00 */
[----:B------:R-:W0:Y:S04]  /*25f70*/  LDSM.16.MT88.4 R24, [R57+UR4+0x3080] ;  /* 0x003080043918783b */ /* 0x000e280008004200 */
[----:B0-----:R-:W-:Y:S04]  /*25f80*/  STL.64 [R1+0x1408], R26 ;  /* 0x0014081a01007387 */ /* 0x001fe80000100a00 */
[----:B------:R0:W-:Y:S04]  /*25f90*/  STL.64 [R1+0x1400], R24 ;  /* 0x0014001801007387 */ /* 0x0001e80000100a00 */
[----:B0-----:R-:W4:Y:S04]  /*25fa0*/  LDL.LU R24, [R1+0x400] ;  /* 0x0004000001187983 */ /* 0x001f280000300800 */
[----:B------:R-:W4:Y:S04]  /*25fb0*/  LDL.LU R25, [R1+0x404] ;  /* 0x0004040001197983 */ /* 0x000f280000300800 */
[----:B------:R-:W4:Y:S04]  /*25fc0*/  LDL.LU R26, [R1+0x408] ;  /* 0x00040800011a7983 */ /* 0x000f280000300800 */
[----:B------:R-:W4:Y:S04]  /*25fd0*/  LDL.LU R27, [R1+0x40c] ;  /* 0x00040c00011b7983 */ /* 0x000f280000300800 */
[----:B------:R-:W-:Y:S04]  /*25fe0*/  STL.64 [R1+0x3e0], R16 ;  /* 0x0003e01001007387 */ /* 0x000fe80000100a00 */
[----:B------:R0:W-:Y:S04]  /*25ff0*/  STL.64 [R1+0x3e8], R18 ;  /* 0x0003e81201007387 */ /* 0x0001e80000100a00 */
[----:B0-----:R-:W3:Y:S04]  /*26000*/  LDL.LU.64 R18, [R1+0x1538] ;  /* 0x0015380001127983 */ /* 0x001ee80000300a00 */
[----:B------:R-:W3:Y:S01]  /*26010*/  LDL.LU.64 R16, [R1+0x1530] ;  /* 0x0015300001107983 */ /* 0x000ee20000300a00 */
[C---:B--2---:R-:W-:Y:S03]  /*26020*/  HMMA.16816.F32.BF16 R20, R4.reuse, R54, R20 ;  /* 0x000000360414723c */ /* 0x044fe60000041814 */
[----:B------:R-:W-:Y:S04]  /*26030*/  STL.64 [R1+0x1520], R50 ;  /* 0x0015203201007387 */ /* 0x000fe80000100a00 */
[----:B------:R-:W-:Y:S01]  /*26040*/  STL.64 [R1+0x1518], R48 ;  /* 0x0015183001007387 */ /* 0x000fe20000100a00 */
[----:B----4-:R-:W-:Y:S06]  /*26050*/  HMMA.16816.F32.BF16 R24, R4, R50, R24 ;  /* 0x000000320418723c */ /* 0x010fec0000041818 */
[C---:B---3--:R-:W-:Y:S06]  /*26060*/  HMMA.16816.F32.BF16 R8, R16.reuse, R10, R12 ;  /* 0x0000000a1008723c */ /* 0x048fec000004180c */
[C---:B------:R-:W-:Y:S11]  /*26070*/  HMMA.16816.F32.BF16 R4, R16.reuse, R58, R28 ;  /* 0x0000003a1004723c */ /* 0x040ff6000004181c */
[----:B------:R-:W-:Y:S04]  /*26080*/  STL.64 [R1+0x1e0], R24 ;  /* 0x0001e01801007387 */ /* 0x000fe80000100a00 */
[----:B------:R-:W-:Y:S04]  /*26090*/  STL.64 [R1+0x1e8], R26 ;  /* 0x0001e81a01007387 */ /* 0x000fe80000100a00 */
[----:B------:R-:W-:Y:S04]  /*260a0*/  STL.64 [R1+0x120], R20 ;  /* 0x0001201401007387 */ /* 0x000fe80000100a00 */
[----:B------:R-:W-:Y:S04]  /*260b0*/  STL.64 [R1+0x128], R22 ;  /* 0x0001281601007387 */ /* 0x000fe80000100a00 */
[----:B------:R-:W2:Y:S04]  /*260c0*/  LDL.LU R12, [R1+0x300] ;  /* 0x00030000010c7983 */ /* 0x000ea80000300800 */
[----:B------:R-:W-:Y:S04]  /*260d0*/  STL.64 [R1+0x580], R8 ;  /* 0x0005800801007387 */ /* 0x000fe80000100a00 */
[----:B------:R-:W-:Y:S04]  /*260e0*/  STL.64 [R1+0x588], R10 ;  /* 0x0005880a01007387 */ /* 0x000fe80000100a00 */
[----:B------:R-:W-:Y:S04]  /*260f0*/  STL.64 [R1+0x500], R4 ;  /* 0x0005000401007387 */ /* 0x000fe80000100a00 */
[----:B------:R-:W-:Y:S04]  /*26100*/  STL.64 [R1+0x508], R6 ;  /* 0x0005080601007387 */ /* 0x000fe80000100a00 */
[----:B------:R-:W2:Y:S04]  /*26110*/  LDL.LU R13, [R1+0x304] ;  /* 0x00030400010d7983 */ /* 0x000ea80000300800 */
[----:B------:R-:W3:Y:S04]  /*26120*/  LDL.LU R14, [R1+0x308] ;  /* 0x00030800010e7983 */ /* 0x000ee80000300800 */
[----:B------:R-:W3:Y:S04]  /*26130*/  LDL.LU R15, [R1+0x30c] ;  /* 0x00030c00010f7983 */ /* 0x000ee80000300800 */
[----:B---3--:R0:W-:Y:S04]  /*26140*/  STL.64 [R1+0x14d8], R14 ;  /* 0x0014d80e01007387 */ /* 0x0081e80000100a00 */
[----:B--2---:R1:W-:Y:S04]  /*26150*/  STL.64 [R1+0x14d0], R12 ;  /* 0x0014d00c01007387 */ /* 0x0043e80000100a00 */
[----:B0-----:R-:W2:Y:S04]  /*26160*/  LDL.LU.64 R14, [R1+0x48] ;  /* 0x00004800010e7983 */ /* 0x001ea80000300a00 */
[----:B--2---:R0:W-:Y:S04]  /*26170*/  STL.64 [R1+0x14f0], R14 ;  /* 0x0014f00e01007387 */ /* 0x0041e80000100a00 */
[----:B------:R-:W2:Y:S04]  /*26180*/  LDL.LU R24, [R1+0x2e0] ;  /* 0x0002e00001187983 */ /* 0x000ea80000300800 */
        /* <DEDUP_REMOVED lines=23> */
[----:B-1----:R-:W4:Y:S04]  /*26300*/  LDL.LU R12, [R1+0x290] ;  /* 0x00029000010c7983 */ /* 0x002f280000300800 */
[----:B------:R-:W4:Y:S04]  /*26310*/  LDL.LU R13, [R1+0x294] ;  /* 0x00029400010d7983 */ /* 0x000f280000300800 */
[----:B0-----:R-:W4:Y:S04]  /*26320*/  LDL.LU R14, [R1+0x298] ;  /* 0x00029800010e7983 */ /* 0x001f280000300800 */
        /* <DEDUP_REMOVED lines=9> */
[----:B------:R-:W3:Y:S04]  /*263c0*/  LDL.LU R26, [R1+0x318] ;  /* 0x00031800011a7983 */ /* 0x000ee80000300800 */
[----:B------:R-:W3:Y:S01]  /*263d0*/  LDL.LU R27, [R1+0x31c] ;  /* 0x00031c00011b7983 */ /* 0x000ee20000300800 */
[C---:B----4-:R-:W-:Y:S06]  /*263e0*/  HMMA.16816.F32.BF16 R20, R16.reuse, R34, R20 ;  /* 0x000000221014723c */ /* 0x050fec0000041814 */
[C---:B------:R-:W-:Y:S06]  /*263f0*/  HMMA.16816.F32.BF16 R28, R16.reuse, R38, R28 ;  /* 0x00000026101c723c */ /* 0x040fec000004181c */
[C---:B------:R-:W-:Y:S06]  /*26400*/  HMMA.16816.F32.BF16 R56, R16.reuse, R42, R56 ;  /* 0x0000002a1038723c */ /* 0x040fec0000041838 */
[----:B------:R-:W-:Y:S01]  /*26410*/  HMMA.16816.F32.BF16 R48, R16, R46, R48 ;  /* 0x0000002e1030723c */ /* 0x000fe20000041830 */
[----:B---3--:R0:W-:Y:S04]  /*26420*/  STL.64 [R1+0x1500], R26 ;  /* 0x0015001a01007387 */ /* 0x0081e80000100a00 */
[----:B--2---:R-:W-:Y:S04]  /*26430*/  STL.64 [R1+0x14f8], R24 ;  /* 0x0014f81801007387 */ /* 0x004fe80000100a00 */
[----:B0-----:R-:W2:Y:S04]  /*26440*/  LDL.LU.64 R26, [R1+0x58] ;  /* 0x00005800011a7983 */ /* 0x001ea80000300a00 */
[----:B------:R0:W-:Y:S04]  /*26450*/  STL.64 [R1+0x490], R20 ;  /* 0x0004901401007387 */ /* 0x0001e80000100a00 */
[----:B------:R1:W-:Y:S04]  /*26460*/  STL.64 [R1+0x498], R22 ;  /* 0x0004981601007387 */ /* 0x0003e80000100a00 */
[----:B0-----:R-:W3:Y:S04]  /*26470*/  LDL.LU R20, [R1+0x2d0] ;  /* 0x0002d00001147983 */ /* 0x001ee80000300800 */
[----:B------:R-:W3:Y:S04]  /*26480*/  LDL.LU R21, [R1+0x2d4] ;  /* 0x0002d40001157983 */ /* 0x000ee80000300800 */
[----:B-1----:R-:W3:Y:S04]  /*26490*/  LDL.LU R22, [R1+0x2d8] ;  /* 0x0002d80001167983 */ /* 0x002ee80000300800 */
[----:B------:R-:W3:Y:S04]  /*264a0*/  LDL.LU R23, [R1+0x2dc] ;  /* 0x0002dc0001177983 */ /* 0x000ee80000300800 */
[----:B------:R0:W-:Y:S04]  /*264b0*/  STL.64 [R1+0x440], R28 ;  /* 0x0004401c01007387 */ /* 0x0001e80000100a00 */
[----:B------:R1:W-:Y:S04]  /*264c0*/  STL.64 [R1+0x448], R30 ;  /* 0x0004481e01007387 */ /* 0x0003e80000100a00 */
[----:B0-----:R-:W4:Y:S04]  /*264d0*/  LDL.LU R28, [R1+0x2c0] ;  /* 0x0002c000011c7983 */ /* 0x001f280000300800 */
[----:B------:R0:W-:Y:S04]  /*264e0*/  STL.64 [R1+0x370], R56 ;  /* 0x0003703801007387 */ /* 0x0001e80000100a00 */
[----:B------:R0:W-:Y:S04]  /*264f0*/  STL.64 [R1+0x378], R58 ;  /* 0x0003783a01007387 */ /* 0x0001e80000100a00 */
[----:B------:R-:W4:Y:S04]  /*26500*/  LDL.LU R29, [R1+0x2c4] ;  /* 0x0002c400011d7983 */ /* 0x000f280000300800 */
[----:B-1----:R-:W4:Y:S04]  /*26510*/  LDL.LU R30, [R1+0x2c8] ;  /* 0x0002c800011e7983 */ /* 0x002f280000300800 */
[----:B------:R-:W4:Y:S04]  /*26520*/  LDL.LU R31, [R1+0x2cc] ;  /* 0x0002cc00011f7983 */ /* 0x000f280000300800 */
[----:B0-----:R-:W4:Y:S04]  /*26530*/  LDL.LU R56, [R1+0x200] ;  /* 0x0002000001387983 */ /* 0x001f280000300800 */
[----:B------:R-:W4:Y:S04]  /*26540*/  LDL.LU R57, [R1+0x204] ;  /* 0x0002040001397983 */ /* 0x000f280000300800 */
[----:B------:R-:W4:Y:S01]  /*26550*/  LDL.LU R58, [R1+0x208] ;  /* 0x00020800013a7983 */ /* 0x000f220000300800 */
[----:B------:R-:W-:-:S03]  /*26560*/  IMAD.MOV.U32 R59, RZ, RZ, R61 ;  /* 0x000000ffff3b7224 */ /* 0x000fc600078e003d */
[----:B------:R-:W3:Y:S04]  /*26570*/  LDL.LU R61, [R1+0x1528] ;  /* 0x00152800013d7983 */ /* 0x000ee80000300800 */
[----:B------:R-:W-:Y:S04]  /*26580*/  STL.64 [R1+0x1f0], R48 ;  /* 0x0001f03001007387 */ /* 0x000fe80000100a00 */
[----:B------:R0:W-:Y:S04]  /*26590*/  STL.64 [R1+0x1f8], R50 ;  /* 0x0001f83201007387 */ /* 0x0001e80000100a00 */
[----:B0-----:R-:W2:Y:S04]  /*265a0*/  LDL.LU.64 R50, [R1+0x1520] ;  /* 0x0015200001327983 */ /* 0x001ea80000300a00 */
[----:B------:R-:W4:Y:S01]  /*265b0*/  LDL.LU.64 R48, [R1+0x1518] ;  /* 0x0015180001307983 */ /* 0x000f220000300a00 */
[----:B--2---:R-:W-:-:S15]  /*265c0*/  HMMA.16816.F32.BF16 R8, R16, R50, R8 ;  /* 0x000000321008723c */ /* 0x004fde0000041808 */
[----:B------:R-:W-:-:S08]  /*265d0*/  NOP ;  /* 0x0000000000007918 */ /* 0x000fd00000000000 */
[----:B------:R-:W-:Y:S04]  /*265e0*/  STL.64 [R1+0x1d0], R8 ;  /* 0x0001d00801007387 */ /* 0x000fe80000100a00 */
[----:B------:R0:W-:Y:S04]  /*265f0*/  STL.64 [R1+0x1d8], R10 ;  /* 0x0001d80a01007387 */ /* 0x0001e80000100a00 */
[----:B0-----:R-:W2:Y:S04]  /*26600*/  LDL.LU.64 R10, [R1+0x1510] ;  /* 0x00151000010a7983 */ /* 0x001ea80000300a00 */
[----:B------:R-:W2:Y:S01]  /*26610*/  LDL.LU.64 R8, [R1+0x1508] ;  /* 0x0015080001087983 */ /* 0x000ea20000300a00 */
[----:B------:R-:W-:Y:S03]  /*26620*/  HMMA.16816.F32.BF16 R12, R16, R54, R12 ;  /* 0x00000036100c723c */ /* 0x000fe6000004180c */
[----:B------:R-:W4:-:S15]  /*26630*/  LDL.LU R16, [R1+0x2f0] ;  /* 0x0002f00001107983 */ /* 0x000f1e0000300800 */
[----:B------:R-:W-:-:S05]  /*26640*/  NOP ;  /* 0x0000000000007918 */ /* 0x000fca0000000000 */
[----:B------:R-:W-:Y:S04]  /*26650*/  STL.64 [R1+0x1c0], R12 ;  /* 0x0001c00c01007387 */ /* 0x000fe80000100a00 */
[----:B------:R2:W-:Y:S04]  /*26660*/  STL.64 [R1+0x1c8], R14 ;  /* 0x0001c80e01007387 */ /* 0x0005e80000100a00 */
[----:B------:R-:W4:Y:S04]  /*26670*/  LDL.LU R17, [R1+0x2f4] ;  /* 0x0002f40001117983 */ /* 0x000f280000300800 */
[----:B------:R-:W4:Y:S01]  /*26680*/  LDL.LU R18, [R1+0x2f8] ;  /* 0x0002f80001127983 */ /* 0x000f220000300800 */
[----:B--2---:R-:W-:Y:S07]  /*26690*/  HMMA.16816.F32.BF16 R12, R8, R26, R4 ;  /* 0x0000001a080c723c */ /* 0x004fee0000041804 */
[----:B------:R-:W-:-:S02]  /*266a0*/  IMAD.MOV.U32 R5, RZ, RZ, R26 ;  /* 0x000000ffff057224 */ /* 0x000fc400078e001a */
[----:B------:R-:W-:Y:S02]  /*266b0*/  IMAD.MOV.U32 R4, RZ, RZ, R27 ;  /* 0x000000ffff047224 */ /* 0x000fe400078e001b */
[----:B------:R-:W2:Y:S04]  /*266c0*/  LDL.LU.64 R26, [R1+0x1500] ;  /* 0x00150000011a7983 */ /* 0x000ea80000300a00 */
[----:B------:R-:W2:Y:S08]  /*266d0*/  LDL.LU.64 R24, [R1+0x14f8] ;  /* 0x0014f80001187983 */ /* 0x000eb00000300a00 */
[----:B------:R-:W-:Y:S04]  /*266e0*/  STL.64 [R1+0x5d0], R12 ;  /* 0x0005d00c01007387 */ /* 0x000fe80000100a00 */
[----:B------:R0:W-:Y:S04]  /*266f0*/  STL.64 [R1+0x5d8], R14 ;  /* 0x0005d80e01007387 */ /* 0x0001e80000100a00 */
[----:B0-----:R-:W2:Y:S01]  /*26700*/  LDL.LU.64 R14, [R1+0x14f0] ;  /* 0x0014f000010e7983 */ /* 0x001ea20000300a00 */
[----:B---3--:R-:W-:-:S02]  /*26710*/  IMAD.MOV.U32 R19, RZ, RZ, R61 ;  /* 0x000000ffff137224 */ /* 0x008fc400078e003d */
[----:B------:R-:W-:Y:S01]  /*26720*/  IMAD.MOV.U32 R61, RZ, RZ, R12 ;  /* 0x000000ffff3d7224 */ /* 0x000fe200078e000c */
[----:B--2---:R-:W-:Y:S06]  /*26730*/  HMMA.16816.F32.BF16 R24, R8, R14, R24 ;  /* 0x0000000e0818723c */ /* 0x004fec0000041818 */
[----:B------:R-:W-:Y:S02]  /*26740*/  IMAD.MOV.U32 R7, RZ, RZ, R14 ;  /* 0x000000ffff077224 */ /* 0x000fe400078e000e */
[----:B------:R-:W-:-:S15]  /*26750*/  IMAD.MOV.U32 R6, RZ, RZ, R15 ;  /* 0x000000ffff067224 */ /* 0x000fde00078e000f */
[----:B------:R-:W-:Y:S04]  /*26760*/  STL.64 [R1+0x560], R24 ;  /* 0x0005601801007387 */ /* 0x000fe80000100a00 */
[----:B------:R0:W-:Y:S04]  /*26770*/  STL.64 [R1+0x568], R26 ;  /* 0x0005681a01007387 */ /* 0x0001e80000100a00 */
[----:B0-----:R-:W2:Y:S04]  /*26780*/  LDL.LU.64 R26, [R1+0x14e8] ;  /* 0x0014e800011a7983 */ /* 0x001ea80000300a00 */
[----:B------:R-:W2:Y:S04]  /*26790*/  LDL.LU.64 R24, [R1+0x14e0] ;  /* 0x0014e00001187983 */ /* 0x000ea80000300a00 */
[----:B------:R-:W3:Y:S04]  /*267a0*/  LDL.LU.64 R14, [R1+0x14d8] ;  /* 0x0014d800010e7983 */ /* 0x000ee80000300a00 */
[----:B------:R-:W3:Y:S01]  /*267b0*/  LDL.LU.64 R12, [R1+0x14d0] ;  /* 0x0014d000010c7983 */ /* 0x000ee20000300a00 */
[C---:B----4-:R-:W-:Y:S06]  /*267c0*/  HMMA.16816.F32.BF16 R16, R8.reuse, R38, R16 ;  /* 0x000000260810723c */ /* 0x050fec0000041810 */
[C---:B------:R-:W-:Y:S06]  /*267d0*/  HMMA.16816.F32.BF16 R20, R8.reuse, R46, R20 ;  /* 0x0000002e0814723c */ /* 0x040fec0000041814 */
[C---:B---3--:R-:W-:Y:S06]  /*267e0*/  HMMA.16816.F32.BF16 R12, R8.reuse, R34, R12 ;  /* 0x00000022080c723c */ /* 0x048fec000004180c */
[----:B--2---:R-:W-:-:S15]  /*267f0*/  HMMA.16816.F32.BF16 R24, R8, R42, R24 ;  /* 0x0000002a0818723c */ /* 0x004fde0000041818 */
[----:B------:R-:W-:-:S02]  /*26800*/  NOP ;  /* 0x0000000000007918 */ /* 0x000fc40000000000 */
[----:B------:R-:W-:Y:S04]  /*26810*/  STL.64 [R1+0x4e0], R12 ;  /* 0x0004e00c01007387 */ /* 0x000fe80000100a00 */
[----:B------:R0:W-:Y:S04]  /*26820*/  STL.64 [R1+0x4e8], R14 ;  /* 0x0004e80e01007387 */ /* 0x0001e80000100a00 */
[----:B0-----:R-:W2:Y:S04]  /*26830*/  LDL.LU.64 R14, [R1+0x14c8] ;  /* 0x0014c800010e7983 */ /* 0x001ea80000300a00 */
[----:B------:R-:W2:Y:S04]  /*26840*/  LDL.LU.64 R12, [R1+0x14c0] ;  /* 0x0014c000010c7983 */ /* 0x000ea80000300a00 */
[----:B------:R-:W-:Y:S04]  /*26850*/  STL.64 [R1+0x14b0], R34 ;  /* 0x0014b02201007387 */ /* 0x000fe80000100a00 */
[----:B------:R-:W-:Y:S04]  /*26860*/  STL.64 [R1+0x14a8], R32 ;  /* 0x0014a82001007387 */ /* 0x000fe80000100a00 */
[----:B------:R-:W-:Y:S04]  /*26870*/  STL.64 [R1+0x14a0], R38 ;  /* 0x0014a02601007387 */ /* 0x000fe80000100a00 */
[----:B------:R0:W-:Y:S04]  /*26880*/  STL.64 [R1+0x470], R16 ;  /* 0x0004701001007387 */ /* 0x0001e80000100a00 */
[----:B------:R1:W-:Y:S04]  /*26890*/  STL.64 [R1+0x478], R18 ;  /* 0x0004781201007387 */ /* 0x0003e80000100a00 */
[----:B------:R-:W-:Y:S04]  /*268a0*/  STL.64 [R1+0x400], R24 ;  /* 0x0004001801007387 */ /* 0x000fe80000100a00 */
[----:B------:R-:W-:Y:S04]  /*268b0*/  STL.64 [R1+0x408], R26 ;  /* 0x0004081a01007387 */ /* 0x000fe80000100a00 */
[----:B------:R-:W-:Y:S04]  /*268c0*/  STL.64 [R1+0x1498], R42 ;  /* 0x0014982a01007387 */ /* 0x000fe80000100a00 */
[----:B------:R-:W-:Y:S04]  /*268d0*/  STL.64 [R1+0x1490], R40 ;  /* 0x0014902801007387 */ /* 0x000fe80000100a00 */
[----:B------:R-:W-:Y:S04]  /*268e0*/  STL.64 [R1+0x350], R20 ;  /* 0x0003501401007387 */ /* 0x000fe80000100a00 */
[----:B------:R-:W-:Y:S04]  /*268f0*/  STL.64 [R1+0x358], R22 ;  /* 0x0003581601007387 */ /* 0x000fe80000100a00 */
[----:B------:R-:W-:Y:S04]  /*26900*/  STL.64 [R1+0x1488], R46 ;  /* 0x0014882e01007387 */ /* 0x000fe80000100a00 */
[----:B------:R-:W-:Y:S01]  /*26910*/  STL [R1+0x1480], R44 ;  /* 0x0014802c01007387 */ /* 0x000fe20000100800 */
[----:B0-----:R-:W-:-:S02]  /*26920*/  IMAD.MOV.U32 R17, RZ, RZ, R26 ;  /* 0x000000ffff117224 */ /* 0x001fc400078e001a */
[----:B------:R-:W-:Y:S02]  /*26930*/  IMAD.MOV.U32 R16, RZ, RZ, R24 ;  /* 0x000000ffff107224 */ /* 0x000fe400078e0018 */
[----:B-1----:R-:W-:Y:S02]  /*26940*/  IMAD.MOV.U32 R19, RZ, RZ, R22 ;  /* 0x000000ffff137224 */ /* 0x002fe400078e0016 */
[----:B------:R-:W-:-:S05]  /*26950*/  IMAD.MOV.U32 R18, RZ, RZ, R20 ;  /* 0x000000ffff127224 */ /* 0x000fca00078e0014 */
[----:B------:R-:W-:Y:S04]  /*26960*/  STL.64 [R1+0x13b0], R18 ;  /* 0x0013b01201007387 */ /* 0x000fe80000100a00 */
[----:B------:R0:W-:Y:S02]  /*26970*/  STL.64 [R1+0x13a8], R16 ;  /* 0x0013a81001007387 */ /* 0x0001e40000100a00 */
[----:B0-----:R-:W-:Y:S06]  /*26980*/  HMMA.16816.F32.BF16 R16, R8, R50, R28 ;  /* 0x000000320810723c */ /* 0x001fec000004181c */
[----:B------:R-:W-:Y:S04]  /*26990*/  STL.64 [R1+0x1478], R50 ;  /* 0x0014783201007387 */ /* 0x000fe80000100a00 */
[----:B------:R-:W-:-:S13]  /*269a0*/  STL.64 [R1+0x1470], R48 ;  /* 0x0014703001007387 */ /* 0x000fda0000100a00 */
[----:B------:R-:W-:Y:S04]  /*269b0*/  STL.64 [R1+0x330], R16 ;  /* 0x0003301001007387 */ /* 0x000fe80000100a00 */
[----:B------:R0:W-:Y:S02]  /*269c0*/  STL.64 [R1+0x338], R18 ;  /* 0x0003381201007387 */ /* 0x0001e40000100a00 */
[----:B0-----:R-:W-:Y:S06]  /*269d0*/  HMMA.16816.F32.BF16 R16, R8, R54, R56 ;  /* 0x000000360810723c */ /* 0x001fec0000041838 */
[----:B------:R-:W-:Y:S04]  /*269e0*/  STL.64 [R1+0x1468], R54 ;  /* 0x0014683601007387 */ /* 0x000fe80000100a00 */
[----:B------:R-:W3:-:S13]  /*269f0*/  LDL.LU R8, [R1+0x20] ;  /* 0x0000200001087983 */ /* 0x000eda0000300800 */
[----:B------:R-:W-:Y:S04]  /*26a00*/  STL.64 [R1+0x300], R16 ;  /* 0x0003001001007387 */ /* 0x000fe80000100a00 */
[----:B------:R-:W-:Y:S04]  /*26a10*/  STL.64 [R1+0x308], R18 ;  /* 0x0003081201007387 */ /* 0x000fe80000100a00 */
[----:B------:R-:W3:Y:S04]  /*26a20*/  LDL.LU R9, [R1+0x24] ;  /* 0x0000240001097983 */ /* 0x000ee80000300800 */
[----:B------:R-:W4:Y:S04]  /*26a30*/  LDL.LU R10, [R1+0x28] ;  /* 0x00002800010a7983 */ /* 0x000f280000300800 */
[----:B------:R-:W4:Y:S04]  /*26a40*/  LDL.LU R11, [R1+0x2c] ;  /* 0x00002c00010b7983 */ /* 0x000f280000300800 */
[----:B----4-:R0:W-:Y:S04]  /*26a50*/  STL.64 [R1+0x13c0], R10 ;  /* 0x0013c00a01007387 */ /* 0x0101e80000100a00 */
[----:B---3--:R-:W-:Y:S01]  /*26a60*/  STL.64 [R1+0x13b8], R8 ;  /* 0x0013b80801007387 */ /* 0x008fe20000100a00 */
[----:B0-----:R-:W-:-:S02]  /*26a70*/  IMAD.MOV.U32 R10, RZ, RZ, R7 ;  /* 0x000000ffff0a7224 */ /* 0x001fc400078e0007 */
[----:B------:R-:W-:-:S05]  /*26a80*/  IMAD.MOV.U32 R11, RZ, RZ, R6 ;  /* 0x000000ffff0b7224 */ /* 0x000fca00078e0006 */
[----:B------:R-:W-:Y:S04]  /*26a90*/  STL.64 [R1+0x14b8], R10 ;  /* 0x0014b80a01007387 */ /* 0x000fe80000100a00 */
[----:B------:R-:W3:Y:S04]  /*26aa0*/  LDL.LU R16, [R1+0x30] ;  /* 0x0000300001107983 */ /* 0x000ee80000300800 */
[----:B------:R-:W3:Y:S04]  /*26ab0*/  LDL.LU R17, [R1+0x34] ;  /* 0x0000340001117983 */ /* 0x000ee80000300800 */
[----:B------:R-:W4:Y:S04]  /*26ac0*/  LDL.LU R18, [R1+0x38] ;  /* 0x0000380001127983 */ /* 0x000f280000300800 */
[----:B------:R-:W4:Y:S04]  /*26ad0*/  LDL.LU R19, [R1+0x3c] ;  /* 0x00003c0001137983 */ /* 0x000f280000300800 */
[----:B----4-:R-:W-:Y:S04]  /*26ae0*/  STL.64 [R1+0x13d0], R18 ;  /* 0x0013d01201007387 */ /* 0x010fe80000100a00 */
[----:B---3--:R0:W-:Y:S04]  /*26af0*/  STL.64 [R1+0x13c8], R16 ;  /* 0x0013c81001007387 */ /* 0x0081e80000100a00 */
[----:B0-----:R-:W3:Y:S04]  /*26b00*/  LDL.LU R16, [R1+0x60] ;  /* 0x0000600001107983 */ /* 0x001ee80000300800 */
[----:B------:R-:W3:Y:S04]  /*26b10*/  LDL.LU R17, [R1+0x64] ;  /* 0x0000640001117983 */ /* 0x000ee80000300800 */
[----:B------:R-:W4:Y:S04]  /*26b20*/  LDL.LU R18, [R1+0x68] ;  /* 0x0000680001127983 */ /* 0x000f280000300800 */
[----:B------:R-:W4:Y:S04]  /*26b30*/  LDL.LU R19, [R1+0x6c] ;  /* 0x00006c0001137983 */ /* 0x000f280000300800 */
[----:B----4-:R0:W-:Y:S04]  /*26b40*/  STL.64 [R1+0x13e0], R18 ;  /* 0x0013e01201007387 */ /* 0x0101e80000100a00 */
[----:B---3--:R-:W-:Y:S01]  /*26b50*/  STL.64 [R1+0x13d8], R16 ;  /* 0x0013d81001007387 */ /* 0x008fe20000100a00 */
[----:B0-----:R-:W-:-:S02]  /*26b60*/  IMAD.MOV.U32 R19, RZ, RZ, R4 ;  /* 0x000000ffff137224 */ /* 0x001fc400078e0004 */
[----:B------:R-:W-:Y:S01]  /*26b70*/  IMAD.MOV.U32 R18, RZ, RZ, R5 ;  /* 0x000000ffff127224 */ /* 0x000fe200078e0005 */
        /* <DEDUP_REMOVED lines=54> */
[----:B----4-:R-:W-:Y:S04]  /*26ee0*/  STL.64 [R1+0x1450], R6 ;  /* 0x0014500601007387 */ /* 0x010fe80000100a00 */
[----:B---3--:R0:W-:Y:S04]  /*26ef0*/  STL.64 [R1+0x1448], R4 ;  /* 0x0014480401007387 */ /* 0x0081e80000100a00 */
[----:B0-----:R-:W3:Y:S04]  /*26f00*/  LDL.LU R4, [R1+0x110] ;  /* 0x0001100001047983 */ /* 0x001ee80000300800 */
[----:B------:R-:W3:Y:S04]  /*26f10*/  LDL.LU R5, [R1+0x114] ;  /* 0x0001140001057983 */ /* 0x000ee80000300800 */
        /* <DEDUP_REMOVED lines=10> */
[----:B------:R-:W3:Y:S04]  /*26fc0*/  LDL.LU R56, [R1] ;  /* 0x0000000001387983 */ /* 0x000ee80000300800 */
[----:B------:R-:W3:Y:S04]  /*26fd0*/  LDL.LU R57, [R1+0x4] ;  /* 0x0000040001397983 */ /* 0x000ee80000300800 */
[----:B------:R-:W4:Y:S04]  /*26fe0*/  LDL.LU R58, [R1+0x8] ;  /* 0x00000800013a7983 */ /* 0x000f280000300800 */
[----:B------:R-:W4:Y:S01]  /*26ff0*/  LDL.LU R59, [R1+0xc] ;  /* 0x00000c00013b7983 */ /* 0x000f220000300800 */
[C---:B--2---:R-:W-:Y:S03]  /*27000*/  HMMA.16816.F32.BF16 R8, R12.reuse, R18, R8 ;  /* 0x000000120c08723c */ /* 0x044fe60000041808 */
[----:B----4-:R-:W-:Y:S04]  /*27010*/  STL.64 [R1+0x13f0], R58 ;  /* 0x0013f03a01007387 */ /* 0x010fe80000100a00 */
[----:B---3--:R0:W-:Y:S04]  /*27020*/  STL.64 [R1+0x13e8], R56 ;  /* 0x0013e83801007387 */ /* 0x0081e80000100a00 */
[----:B0-----:R-:W2:Y:S04]  /*27030*/  LDL.LU R56, [R1+0x70] ;  /* 0x0000700001387983 */ /* 0x001ea80000300800 */
[----:B------:R-:W2:Y:S04]  /*27040*/  LDL.LU R57, [R1+0x74] ;  /* 0x0000740001397983 */ /* 0x000ea80000300800 */
[----:B------:R-:W2:Y:S04]  /*27050*/  LDL.LU R58, [R1+0x78] ;  /* 0x00007800013a7983 */ /* 0x000ea80000300800 */
[----:B------:R-:W2:Y:S04]  /*27060*/  LDL.LU R59, [R1+0x7c] ;  /* 0x00007c00013b7983 */ /* 0x000ea80000300800 */
[----:B------:R-:W-:Y:S04]  /*27070*/  STL.64 [R1+0x570], R8 ;  /* 0x0005700801007387 */ /* 0x000fe80000100a00 */
[----:B------:R0:W-:Y:S04]  /*27080*/  STL.64 [R1+0x578], R10 ;  /* 0x0005780a01007387 */ /* 0x0001e80000100a00 */
[----:B0-----:R-:W3:Y:S02]  /*27090*/  LDL.LU.64 R10, [R1+0x14b8] ;  /* 0x0014b800010a7983 */ /* 0x001ee40000300a00 */
[----:B---3--:R-:W-:-:S15]  /*270a0*/  HMMA.16816.F32.BF16 R32, R12, R10, R32 ;  /* 0x0000000a0c20723c */ /* 0x008fde0000041820 */
[----:B------:R-:W-:-:S08]  /*270b0*/  NOP ;  /* 0x0000000000007918 */ /* 0x000fd00000000000 */
[----:B------:R-:W-:Y:S04]  /*270c0*/  STL.64 [R1+0x4f0], R32 ;  /* 0x0004f02001007387 */ /* 0x000fe80000100a00 */
[----:B------:R0:W-:Y:S04]  /*270d0*/  STL.64 [R1+0x4f8], R34 ;  /* 0x0004f82201007387 */ /* 0x0001e80000100a00 */
[----:B0-----:R-:W3:Y:S04]  /*270e0*/  LDL.LU.64 R34, [R1+0x14b0] ;  /* 0x0014b00001227983 */ /* 0x001ee80000300a00 */
[----:B------:R0:W5:Y:S01]  /*270f0*/  LDL.LU.64 R32, [R1+0x14a8] ;  /* 0x0014a80001207983 */ /* 0x0001620000300a00 */
[----:B---3--:R-:W-:-:S15]  /*27100*/  HMMA.16816.F32.BF16 R36, R12, R34, R36 ;  /* 0x000000220c24723c */ /* 0x008fde0000041824 */
[----:B------:R-:W-:-:S08]  /*27110*/  NOP ;  /* 0x0000000000007918 */ /* 0x000fd00000000000 */
[----:B------:R-:W-:Y:S04]  /*27120*/  STL.64 [R1+0x480], R36 ;  /* 0x0004802401007387 */ /* 0x000fe80000100a00 */
[----:B------:R1:W-:Y:S04]  /*27130*/  STL.64 [R1+0x488], R38 ;  /* 0x0004882601007387 */ /* 0x0003e80000100a00 */
[----:B-1----:R-:W3:Y:S02]  /*27140*/  LDL.LU.64 R38, [R1+0x14a0] ;  /* 0x0014a00001267983 */ /* 0x002ee40000300a00 */
[----:B---3--:R-:W-:-:S15]  /*27150*/  HMMA.16816.F32.BF16 R40, R12, R38, R40 ;  /* 0x000000260c28723c */ /* 0x008fde0000041828 */
[----:B------:R-:W-:-:S08]  /*27160*/  NOP ;  /* 0x0000000000007918 */ /* 0x000fd00000000000 */
[----:B------:R-:W-:Y:S04]  /*27170*/  STL.64 [R1+0x430], R40 ;  /* 0x0004302801007387 */ /* 0x000fe80000100a00 */
[----:B------:R1:W-:Y:S04]  /*27180*/  STL.64 [R1+0x438], R42 ;  /* 0x0004382a01007387 */ /* 0x0003e80000100a00 */
[----:B-1----:R-:W3:Y:S04]  /*27190*/  LDL.LU.64 R42, [R1+0x1498] ;  /* 0x00149800012a7983 */ /* 0x002ee80000300a00 */
[----:B------:R0:W5:Y:S01]  /*271a0*/  LDL.LU.64 R40, [R1+0x1490] ;  /* 0x0014900001287983 */ /* 0x0001620000300a00 */
[----:B---3--:R-:W-:-:S15]  /*271b0*/  HMMA.16816.F32.BF16 R44, R12, R42, R44 ;  /* 0x0000002a0c2c723c */ /* 0x008fde000004182c */
[----:B------:R-:W-:-:S08]  /*271c0*/  NOP ;  /* 0x0000000000007918 */ /* 0x000fd00000000000 */
[----:B------:R-:W-:Y:S04]  /*271d0*/  STL.64 [R1+0x360], R44 ;  /* 0x0003602c01007387 */ /* 0x000fe80000100a00 */
[----:B------:R1:W-:Y:S04]  /*271e0*/  STL.64 [R1+0x368], R46 ;  /* 0x0003682e01007387 */ /* 0x0003e80000100a00 */
[----:B-1----:R-:W3:Y:S04]  /*271f0*/  LDL.LU.64 R46, [R1+0x1488] ;  /* 0x00148800012e7983 */ /* 0x002ee80000300a00 */
[----:B------:R0:W5:Y:S01]  /*27200*/  LDL.LU R44, [R1+0x1480] ;  /* 0x00148000012c7983 */ /* 0x0001620000300800 */
        /* <DEDUP_REMOVED lines=8> */
[----:B------:R1:W-:Y:S04]  /*27290*/  STL.64 [R1+0x310], R52 ;  /* 0x0003103401007387 */ /* 0x0003e80000100a00 */
[----:B------:R3:W-:Y:S01]  /*272a0*/  STL.64 [R1+0x318], R54 ;  /* 0x0003183601007387 */ /* 0x0007e20000100a00 */
[----:B-1----:R-:W1:Y:S03]  /*272b0*/  LDC R52, c[0x0][0x230] ;  /* 0x00008c00ff347b82 */ /* 0x002e660000000800 */
[----:B---3--:R-:W3:Y:S02]  /*272c0*/  LDL.LU.64 R54, [R1+0x1468] ;  /* 0x0014680001367983 */ /* 0x008ee40000300a00 */
[----:B---3--:R-:W-:Y:S02]  /*272d0*/  HMMA.16816.F32.BF16 R12, R12, R54, R20 ;  /* 0x000000360c0c723c */ /* 0x008fe40000041814 */
[----:B------:R-:W3:Y:S04]  /*272e0*/  LDL.LU.64 R22, [R1+0x1460] ;  /* 0x0014600001167983 */ /* 0x000ee80000300a00 */
[----:B------:R-:W3:-:S15]  /*272f0*/  LDL.LU.64 R20, [R1+0x1458] ;  /* 0x0014580001147983 */ /* 0x000ede0000300a00 */
[----:B------:R-:W-:-:S02]  /*27300*/  NOP ;  /* 0x0000000000007918 */ /* 0x000fc40000000000 */
[----:B------:R4:W-:Y:S04]  /*27310*/  STL.64 [R1+0x2e0], R12 ;  /* 0x0002e00c01007387 */ /* 0x0009e80000100a00 */
[----:B------:R2:W-:Y:S04]  /*27320*/  STL.64 [R1+0x2e8], R14 ;  /* 0x0002e80e01007387 */ /* 0x0005e80000100a00 */
[----:B----4-:R-:W4:Y:S04]  /*27330*/  LDL.LU R12, [R1+0xe0] ;  /* 0x0000e000010c7983 */ /* 0x010f280000300800 */
[----:B------:R-:W4:Y:S04]  /*27340*/  LDL.LU R13, [R1+0xe4] ;  /* 0x0000e400010d7983 */ /* 0x000f280000300800 */
[----:B--2---:R-:W4:Y:S04]  /*27350*/  LDL.LU R14, [R1+0xe8] ;  /* 0x0000e800010e7983 */ /* 0x004f280000300800 */
[----:B------:R-:W4:Y:S01]  /*27360*/  LDL.LU R15, [R1+0xec] ;  /* 0x0000ec00010f7983 */ /* 0x000f220000300800 */
[----:B---3--:R-:W-:-:S15]  /*27370*/  HMMA.16816.F32.BF16 R4, R20, R18, R4 ;  /* 0x000000121404723c */ /* 0x008fde0000041804 */
[----:B------:R-:W-:-:S08]  /*27380*/  NOP ;  /* 0x0000000000007918 */ /* 0x000fd00000000000 */
[----:B------:R-:W-:Y:S04]  /*27390*/  STL.64 [R1+0x5a0], R4 ;  /* 0x0005a00401007387 */ /* 0x000fe80000100a00 */
[----:B------:R2:W-:Y:S04]  /*273a0*/  STL.64 [R1+0x5a8], R6 ;  /* 0x0005a80601007387 */ /* 0x0005e80000100a00 */
[----:B--2---:R-:W2:Y:S04]  /*273b0*/  LDL.LU.64 R6, [R1+0x1450] ;  /* 0x0014500001067983 */ /* 0x004ea80000300a00 */
[----:B------:R-:W2:Y:S02]  /*273c0*/  LDL.LU.64 R4, [R1+0x1448] ;  /* 0x0014480001047983 */ /* 0x000ea40000300a00 */
[----:B--2---:R-:W-:-:S15]  /*273d0*/  HMMA.16816.F32.BF16 R4, R20, R10, R4 ;  /* 0x0000000a1404723c */ /* 0x004fde0000041804 */
        /* <DEDUP_REMOVED lines=10> */
[----:B------:R-:W2:Y:S01]  /*27480*/  LDL.LU.64 R4, [R1+0x1428] ;  /* 0x0014280001047983 */ /* 0x000ea20000300a00 */
[----:B----4-:R-:W-:-:S15]  /*27490*/  HMMA.16816.F32.BF16 R12, R20, R38, R12 ;  /* 0x00000026140c723c */ /* 0x010fde000004180c */
[----:B------:R-:W-:-:S08]  /*274a0*/  NOP ;  /* 0x0000000000007918 */ /* 0x000fd00000000000 */
[----:B------:R3:W-:Y:S04]  /*274b0*/  STL.64 [R1+0x450], R12 ;  /* 0x0004500c01007387 */ /* 0x0007e80000100a00 */
[----:B------:R-:W-:Y:S01]  /*274c0*/  STL.64 [R1+0x458], R14 ;  /* 0x0004580e01007387 */ /* 0x000fe20000100a00 */
[----:B--2---:R-:W-:-:S15]  /*274d0*/  HMMA.16816.F32.BF16 R4, R20, R42, R4 ;  /* 0x0000002a1404723c */ /* 0x004fde0000041804 */
[----:B------:R-:W-:-:S08]  /*274e0*/  NOP ;  /* 0x0000000000007918 */ /* 0x000fd00000000000 */
[----:B------:R-:W-:Y:S01]  /*274f0*/  STL.64 [R1+0x3f0], R4 ;  /* 0x0003f00401007387 */ /* 0x000fe20000100a00 */
[----:B---3--:R-:W-:-:S03]  /*27500*/  IMAD.MOV.U32 R13, RZ, RZ, R6 ;  /* 0x000000ffff0d7224 */ /* 0x008fc600078e0006 */
[----:B------:R2:W-:Y:S01]  /*27510*/  STL.64 [R1+0x3f8], R6 ;  /* 0x0003f80601007387 */ /* 0x0005e20000100a00 */
[----:B------:R-:W-:-:S03]  /*27520*/  IMAD.MOV.U32 R12, RZ, RZ, R4 ;  /* 0x000000ffff0c7224 */ /* 0x000fc600078e0004 */
[----:B--2---:R-:W2:Y:S04]  /*27530*/  LDL.LU.64 R6, [R1+0x1420] ;  /* 0x0014200001067983 */ /* 0x004ea80000300a00 */
[----:B------:R-:W2:Y:S01]  /*27540*/  LDL.LU.64 R4, [R1+0x1418] ;  /* 0x0014180001047983 */ /* 0x000ea20000300a00 */
[C---:B------:R-:W-:Y:S06]  /*27550*/  HMMA.16816.F32.BF16 R28, R20.reuse, R50, R28 ;  /* 0x00000032141c723c */ /* 0x040fec000004181c */
[C---:B--2---:R-:W-:Y:S06]  /*27560*/  HMMA.16816.F32.BF16 R4, R20.reuse, R46, R4 ;  /* 0x0000002e1404723c */ /* 0x044fec0000041804 */
[----:B------:R-:W-:-:S15]  /*27570*/  HMMA.16816.F32.BF16 R20, R20, R54, R24 ;  /* 0x000000361414723c */ /* 0x000fde0000041818 */
[----:B------:R-:W-:-:S02]  /*27580*/  NOP ;  /* 0x0000000000007918 */ /* 0x000fc40000000000 */
[----:B------:R-:W-:Y:S04]  /*27590*/  STL.64 [R1+0x380], R4 ;  /* 0x0003800401007387 */ /* 0x000fe80000100a00 */
[----:B------:R2:W-:Y:S04]  /*275a0*/  STL.64 [R1+0x388], R6 ;  /* 0x0003880601007387 */ /* 0x0005e80000100a00 */
[----:B--2---:R-:W2:Y:S04]  /*275b0*/  LDL.LU.64 R6, [R1+0x620] ;  /* 0x0006200001067983 */ /* 0x004ea80000300a00 */
[----:B------:R3:W-:Y:S04]  /*275c0*/  STL.64 [R1+0x320], R28 ;  /* 0x0003201c01007387 */ /* 0x0007e80000100a00 */
[----:B------:R4:W-:Y:S04]  /*275d0*/  STL.64 [R1+0x328], R30 ;  /* 0x0003281e01007387 */ /* 0x0009e80000100a00 */
[----:B---3--:R-:W3:Y:S04]  /*275e0*/  LDL.LU.64 R28, [R1+0x1410] ;  /* 0x00141000011c7983 */ /* 0x008ee80000300a00 */
[----:B----4-:R-:W4:Y:S04]  /*275f0*/  LDL.LU.64 R30, [R1+0x618] ;  /* 0x00061800011e7983 */ /* 0x010f280000300a00 */
[----:B------:R-:W2:Y:S04]  /*27600*/  LDL.LU.64 R26, [R1+0x1408] ;  /* 0x00140800011a7983 */ /* 0x000ea80000300a00 */
[----:B------:R-:W2:Y:S04]  /*27610*/  LDL.LU.64 R24, [R1+0x1400] ;  /* 0x0014000001187983 */ /* 0x000ea80000300a00 */
[----:B------:R0:W-:Y:S04]  /*27620*/  STL.64 [R1+0x2f0], R20 ;  /* 0x0002f01401007387 */ /* 0x0001e80000100a00 */
[----:B------:R1:W-:Y:S04]  /*27630*/  STL.64 [R1+0x2f8], R22 ;  /* 0x0002f81601007387 */ /* 0x0003e80000100a00 */
[----:B0-----:R-:W3:Y:S01]  /*27640*/  LDL.LU R20, [R1+0x10] ;  /* 0x0000100001147983 */ /* 0x001ee20000300800 */
[----:B------:R-:W-:-:S03]  /*27650*/  IMAD.MOV.U32 R21, RZ, RZ, R0 ;  /* 0x000000ffff157224 */ /* 0x000fc600078e0000 */
[----:B------:R-:W4:Y:S01]  /*27660*/  LDL.LU R0, [R1+0x13fc] ;  /* 0x0013fc0001007983 */ /* 0x000f220000300800 */
[----:B-1----:R-:W-:-:S03]  /*27670*/  IMAD.MOV.U32 R22, RZ, RZ, R2 ;  /* 0x000000ffff167224 */ /* 0x002fc600078e0002 */
[----:B------:R-:W4:Y:S01]  /*27680*/  LDL.LU R2, [R1+0x13f8] ;  /* 0x0013f80001027983 */ /* 0x000f220000300800 */
[----:B--2---:R-:W-:Y:S03]  /*27690*/  HMMA.16816.F32.BF16 R16, R24, R18, R56 ;  /* 0x000000121810723c */ /* 0x004fe60000041838 */
[----:B------:R-:W2:Y:S04]  /*276a0*/  LDL.LU.64 R58, [R1+0x13f0] ;  /* 0x0013f000013a7983 */ /* 0x000ea80000300a00 */
[----:B------:R-:W2:-:S15]  /*276b0*/  LDL.LU.64 R56, [R1+0x13e8] ;  /* 0x0013e80001387983 */ /* 0x000e9e0000300a00 */
[----:B------:R-:W-:-:S01]  /*276c0*/  NOP ;  /* 0x0000000000007918 */ /* 0x000fc20000000000 */
[----:B------:R-:W-:Y:S04]  /*276d0*/  STL.64 [R1+0x550], R16 ;  /* 0x0005501001007387 */ /* 0x000fe80000100a00 */
[----:B------:R0:W-:Y:S04]  /*276e0*/  STL.64 [R1+0x558], R18 ;  /* 0x0005581201007387 */ /* 0x0001e80000100a00 */
[----:B0-----:R-:W3:Y:S04]  /*276f0*/  LDL.LU.64 R18, [R1+0x13e0] ;  /* 0x0013e00001127983 */ /* 0x001ee80000300a00 */
[----:B------:R-:W3:Y:S02]  /*27700*/  LDL.LU.64 R16, [R1+0x13d8] ;  /* 0x0013d80001107983 */ /* 0x000ee40000300a00 */
[----:B---3--:R-:W-:Y:S02]  /*27710*/  HMMA.16816.F32.BF16 R8, R24, R10, R16 ;  /* 0x0000000a1808723c */ /* 0x008fe40000041810 */
[----:B------:R-:W3:Y:S04]  /*27720*/  LDL.LU.64 R18, [R1+0x13d0] ;  /* 0x0013d00001127983 */ /* 0x000ee80000300a00 */
[----:B------:R-:W3:-:S15]  /*27730*/  LDL.LU.64 R16, [R1+0x13c8] ;  /* 0x0013c80001107983 */ /* 0x000ede0000300a00 */
[----:B------:R-:W-:-:S02]  /*27740*/  NOP ;  /* 0x0000000000007918 */ /* 0x000fc40000000000 */
[----:B------:R-:W-:Y:S04]  /*27750*/  STL.64 [R1+0x4c0], R8 ;  /* 0x0004c00801007387 */ /* 0x000fe80000100a00 */
[----:B------:R0:W-:Y:S04]  /*27760*/  STL.64 [R1+0x4c8], R10 ;  /* 0x0004c80a01007387 */ /* 0x0001e80000100a00 */
[----:B0-----:R-:W4:Y:S04]  /*27770*/  LDL.LU.64 R10, [R1+0x13c0] ;  /* 0x0013c000010a7983 */ /* 0x001f280000300a00 */
[----:B------:R-:W4:Y:S01]  /*27780*/  LDL.LU.64 R8, [R1+0x13b8] ;  /* 0x0013b80001087983 */ /* 0x000f220000300a00 */
[----:B------:R-:W-:Y:S01]  /*27790*/  IMAD.MOV.U32 R23, RZ, RZ, R3 ;  /* 0x000000ffff177224 */ /* 0x000fe200078e0003 */
[C---:B--2---:R-:W-:Y:S01]  /*277a0*/  HMMA.16816.F32.BF16 R56, R24.reuse, R46, R56 ;  /* 0x0000002e1838723c */ /* 0x044fe20000041838 */
[----:B------:R-:W0:Y:S05]  /*277b0*/  LDC R47, c[0x0][0x238] ;  /* 0x00008e00ff2f7b82 */ /* 0x000e2a0000000800 */
[----:B------:R-:W-:-:S15]  /*277c0*/  HMMA.16816.F32.BF16 R20, R24, R42, R20 ;  /* 0x0000002a1814723c */ /* 0x000fde0000041814 */
[----:B------:R-:W-:-:S03]  /*277d0*/  NOP ;  /* 0x0000000000007918 */ /* 0x000fc60000000000 */
[----:B------:R-:W-:Y:S01]  /*277e0*/  IMAD.MOV.U32 R42, RZ, RZ, R58 ;  /* 0x000000ffff2a7224 */ /* 0x000fe200078e003a */
[C---:B---3--:R-:W-:Y:S06]  /*277f0*/  HMMA.16816.F32.BF16 R16, R24.reuse, R34, R16 ;  /* 0x000000221810723c */ /* 0x048fec0000041810 */
[----:B----4-:R-:W-:-:S15]  /*27800*/  HMMA.16816.F32.BF16 R36, R24, R38, R8 ;  /* 0x000000261824723c */ /* 0x010fde0000041808 */
[----:B------:R-:W-:-:S02]  /*27810*/  NOP ;  /* 0x0000000000007918 */ /* 0x000fc40000000000 */
[----:B------:R-:W-:Y:S04]  /*27820*/  STL.64 [R1+0x410], R16 ;  /* 0x0004101001007387 */ /* 0x000fe80000100a00 */
[----:B------:R1:W-:Y:S04]  /*27830*/  STL.64 [R1+0x418], R18 ;  /* 0x0004181201007387 */ /* 0x0003e80000100a00 */
[----:B-1----:R1:W5:Y:S04]  /*27840*/  LDL.LU.64 R18, [R1+0x13b0] ;  /* 0x0013b00001127983 */ /* 0x0023680000300a00 */
[----:B------:R1:W5:Y:S04]  /*27850*/  LDL.LU.64 R16, [R1+0x13a8] ;  /* 0x0013a80001107983 */ /* 0x0003680000300a00 */
[----:B------:R-:W2:Y:S04]  /*27860*/  LDL.LU.64 R10, [R1+0x610] ;  /* 0x00061000010a7983 */ /* 0x000ea80000300a00 */
[----:B------:R3:W-:Y:S04]  /*27870*/  STL.64 [R1+0x390], R36 ;  /* 0x0003902401007387 */ /* 0x0007e80000100a00 */
[----:B------:R4:W-:Y:S04]  /*27880*/  STL.64 [R1+0x398], R38 ;  /* 0x0003982601007387 */ /* 0x0009e80000100a00 */
[----:B---3--:R-:W3:Y:S04]  /*27890*/  LDL.LU R36, [R1+0x758] ;  /* 0x0007580001247983 */ /* 0x008ee80000300800 */
[----:B------:R-:W-:Y:S04]  /*278a0*/  STL.64 [R1+0x3a0], R20 ;  /* 0x0003a01401007387 */ /* 0x000fe80000100a00 */
[----:B------:R-:W-:Y:S04]  /*278b0*/  STL.64 [R1+0x3a8], R22 ;  /* 0x0003a81601007387 */ /* 0x000fe80000100a00 */
[----:B------:R-:W-:Y:S04]  /*278c0*/  STL.64 [R1+0x3b0], R56 ;  /* 0x0003b03801007387 */ /* 0x000fe80000100a00 */
[----:B------:R0:W-:Y:S01]  /*278d0*/  STL.64 [R1+0x3b8], R58 ;  /* 0x0003b83a01007387 */ /* 0x0001e20000100a00 */
[----:B----4-:R-:W-:-:S03]  /*278e0*/  IMAD.MOV.U32 R38, RZ, RZ, R56 ;  /* 0x000000ffff267224 */ /* 0x010fc600078e0038 */
[----:B0-----:R-:W4:Y:S04]  /*278f0*/  LDL.LU.64 R58, [R1+0x13a0] ;  /* 0x0013a000013a7983 */ /* 0x001f280000300a00 */
[----:B------:R-:W4:Y:S01]  /*27900*/  LDL.LU.64 R56, [R1+0x1398] ;  /* 0x0013980001387983 */ /* 0x000f220000300a00 */
[----:B------:R-:W-:-:S03]  /*27910*/  IMAD.SHL.U32 R47, R47, 0x40, RZ ;  /* 0x000000402f2f7824 */ /* 0x000fc600078e00ff */
[----:B------:R-:W2:Y:S01]  /*27920*/  LDL.LU R46, [R1+0x1208] ;  /* 0x00120800012e7983 */ /* 0x000ea20000300800 */
[----:B------:R-:W-:-:S03]  /*27930*/  IMAD.SHL.U32 R47, R47, 0x2, RZ ;  /* 0x000000022f2f7824 */ /* 0x000fc600078e00ff */
[----:B------:R-:W2:Y:S04]  /*27940*/  LDL.LU R43, [R1+0x1200] ;  /* 0x00120000012b7983 */ /* 0x000ea80000300800 */
[----:B------:R-:W2:Y:S04]  /*27950*/  LDL.LU R60, [R1+0x11f8] ;  /* 0x0011f800013c7983 */ /* 0x000ea80000300800 */
[----:B------:R-:W2:Y:S01]  /*27960*/  LDL.LU R39, [R1+0x11f0] ;  /* 0x0011f00001277983 */ /* 0x000ea20000300800 */
[----:B------:R-:W-:-:S03]  /*27970*/  IMAD.MOV.U32 R14, RZ, RZ, R4 ;  /* 0x000000ffff0e7224 */ /* 0x000fc600078e0004 */
[----:B------:R-:W2:Y:S01]  /*27980*/  LDL.LU R35, [R1+0x1214] ;  /* 0x0012140001237983 */ /* 0x000ea20000300800 */
[----:B------:R-:W-:-:S03]  /*27990*/  IMAD.MOV.U32 R34, RZ, RZ, R22 ;  /* 0x000000ffff227224 */ /* 0x000fc600078e0016 */
[----:B------:R-:W2:Y:S01]  /*279a0*/  LDL.LU R21, [R1+0x11e8] ;  /* 0x0011e80001157983 */ /* 0x000ea20000300800 */
[----:B------:R-:W-:-:S03]  /*279b0*/  IADD3 R4, P0, R6, R47, RZ ;  /* 0x0000002f06047210 */ /* 0x000fc60007f1e0ff */
[----:B------:R-:W2:Y:S04]  /*279c0*/  LDL.LU R22, [R1+0x120c] ;  /* 0x00120c0001167983 */ /* 0x000ea80000300800 */
[----:B------:R-:W2:Y:S04]  /*279d0*/  LDL.LU R23, [R1+0x11e0] ;  /* 0x0011e00001177983 */ /* 0x000ea80000300800 */
[----:B------:R-:W2:Y:S04]  /*279e0*/  LDL.LU R15, [R1+0x1204] ;  /* 0x00120400010f7983 */ /* 0x000ea80000300800 */
[----:B------:R-:W2:Y:S04]  /*279f0*/  LDL.LU R53, [R1+0x11d8] ;  /* 0x0011d80001357983 */ /* 0x000ea80000300800 */
[----:B------:R-:W2:Y:S01]  /*27a00*/  LDL.LU R45, [R1+0x11fc] ;  /* 0x0011fc00012d7983 */ /* 0x000ea20000300800 */
[----:B------:R-:W-:-:S03]  /*27a10*/  IMAD.X R5, R7, 0x1, R2, P0 ;  /* 0x0000000107057824 */ /* 0x000fc600000e0602 */
[----:B------:R-:W2:Y:S01]  /*27a20*/  LDL.LU R3, [R1+0x11d0] ;  /* 0x0011d00001037983 */ /* 0x000ea20000300800 */
[----:B------:R-:W-:-:S05]  /*27a30*/  IADD3 R6, P0, R30, R47, RZ ;  /* 0x0000002f1e067210 */ /* 0x000fca0007f1e0ff */
[----:B------:R-:W-:Y:S01]  /*27a40*/  IMAD.X R7, R31, 0x1, R2, P0 ;  /* 0x000000011f077824 */ /* 0x000fe200000e0602 */
[----:B----4-:R-:W-:-:S15]  /*27a50*/  HMMA.16816.F32.BF16 R56, R24, R50, R56 ;  /* 0x000000321838723c */ /* 0x010fde0000041838 */
[----:B------:R-:W-:-:S08]  /*27a60*/  NOP ;  /* 0x0000000000007918 */ /* 0x000fd00000000000 */
[----:B------:R0:W-:Y:S04]  /*27a70*/  STL.64 [R1+0x3d0], R56 ;  /* 0x0003d03801007387 */ /* 0x0001e80000100a00 */
[----:B------:R4:W-:Y:S01]  /*27a80*/  STL.64 [R1+0x3d8], R58 ;  /* 0x0003d83a01007387 */ /* 0x0009e20000100a00 */
[----:B------:R-:W-:Y:S02]  /*27a90*/  IMAD.MOV.U32 R50, RZ, RZ, R57 ;  /* 0x000000ffff327224 */ /* 0x000fe400078e0039 */
[----:B------:R-:W-:Y:S01]  /*27aa0*/  IMAD.MOV.U32 R51, RZ, RZ, R59 ;  /* 0x000000ffff337224 */ /* 0x000fe200078e003b */
[----:B0-----:R-:W2:Y:S04]  /*27ab0*/  LDL.LU.64 R56, [R1+0x608] ;  /* 0x0006080001387983 */ /* 0x001ea80000300a00 */
[----:B----4-:R-:W4:Y:S04]  /*27ac0*/  LDL.LU R58, [R1+0x1218] ;  /* 0x00121800013a7983 */ /* 0x010f280000300800 */
[----:B------:R-:W4:Y:S04]  /*27ad0*/  LDL.LU R59, [R1+0x1210] ;  /* 0x00121000013b7983 */ /* 0x000f280000300800 */
[----:B------:R-:W2:Y:S01]  /*27ae0*/  LDL.LU.64 R30, [R1+0x1390] ;  /* 0x00139000011e7983 */ /* 0x000ea20000300a00 */
[----:B------:R-:W-:-:S02]  /*27af0*/  VIADD R52, R52, 0x3f ;  /* 0x0000003f34347836 */ /* 0x000fc40000000000 */
[----:B---3--:R-:W-:-:S03]  /*27b00*/  VIADD R36, R36, 0x1 ;  /* 0x0000000124247836 */ /* 0x008fc60000000000 */
[----:B------:R-:W-:-:S04]  /*27b10*/  SHF.R.S32.HI R37, RZ, 0x1f, R52 ;  /* 0x0000001fff257819 */ /* 0x000fc80000011434 */
[----:B------:R-:W-:-:S04]  /*27b20*/  LEA.HI R52, R37, R52, RZ, 0x6 ;  /* 0x0000003425347211 */ /* 0x000fc800078f30ff */
[----:B------:R-:W-:Y:S01]  /*27b30*/  SHF.R.S32.HI R52, RZ, 0x6, R52 ;  /* 0x00000006ff347819 */ /* 0x000fe20000011434 */
[----:B--2---:R-:W-:-:S15]  /*27b40*/  HMMA.16816.F32.BF16 R28, R24, R54, R28 ;  /* 0x00000036181c723c */ /* 0x004fde000004181c */
[----:B------:R-:W-:-:S08]  /*27b50*/  NOP ;  /* 0x0000000000007918 */ /* 0x000fd00000000000 */
[----:B------:R-:W-:Y:S04]  /*27b60*/  STL.64 [R1+0x3c0], R28 ;  /* 0x0003c01c01007387 */ /* 0x000fe80000100a00 */
[----:B------:R-:W-:Y:S04]  /*27b70*/  STL.64 [R1+0x3c8], R30 ;  /* 0x0003c81e01007387 */ /* 0x000fe80000100a00 */
[----:B------:R0:W-:Y:S04]  /*27b80*/  STL [R1+0x758], R36 ;  /* 0x0007582401007387 */ /* 0x0001e80000100800 */
[----:B------:R-:W2:Y:S01]  /*27b90*/  LDL.LU R37, [R1+0x11f4] ;  /* 0x0011f40001257983 */ /* 0x000ea20000300800 */
[----:B------:R-:W-:-:S02]  /*27ba0*/  IADD3 R8, P1, R10, R47, RZ ;  /* 0x0000002f0a087210 */ /* 0x000fc40007f3e0ff */
[----:B------:R-:W-:Y:S02]  /*27bb0*/  ISETP.NE.U32.AND P0, PT, R36, R52, PT ;  /* 0x000000342400720c */ /* 0x000fe40003f05070 */
[-C--:B------:R-:W-:Y:S01]  /*27bc0*/  IADD3 R9, P2, R56, R47.reuse, RZ ;  /* 0x0000002f38097210 */ /* 0x080fe20007f5e0ff */
[----:B------:R-:W3:Y:S01]  /*27bd0*/  LDL.LU R52, [R1+0x11c8] ;  /* 0x0011c80001347983 */ /* 0x000ee20000300800 */
[-C--:B----4-:R-:W-:Y:S01]  /*27be0*/  IADD3 R58, P6, R58, R47.reuse, RZ ;  /* 0x0000002f3a3a7210 */ /* 0x090fe20007fde0ff */
[--C-:B------:R-:W-:Y:S02]  /*27bf0*/  IMAD.X R10, R11, 0x1, R2.reuse, P1 ;  /* 0x000000010b0a7824 */ /* 0x100fe400008e0602 */
[----:B0-----:R-:W4:Y:S04]  /*27c00*/  LDL.LU R36, [R1+0x11ec] ;  /* 0x0011ec0001247983 */ /* 0x001f280000300800 */
[----:B------:R0:W-:Y:S01]  /*27c10*/  STL.64 [R1+0x620], R4 ;  /* 0x0006200401007387 */ /* 0x0001e20000100a00 */
[-C--:B------:R-:W-:Y:S01]  /*27c20*/  IADD3 R59, P1, R59, R47.reuse, RZ ;  /* 0x0000002f3b3b7210 */ /* 0x080fe20007f3e0ff */
[----:B------:R-:W-:Y:S01]  /*27c30*/  IMAD.X R11, R57, 0x1, R2, P2 ;  /* 0x00000001390b7824 */ /* 0x000fe200010e0602 */
[----:B------:R-:W-:-:S02]  /*27c40*/  IADD3 R60, P4, R60, R47, RZ ;  /* 0x0000002f3c3c7210 */ /* 0x000fc40007f9e0ff */
[-C--:B------:R-:W-:Y:S02]  /*27c50*/  IADD3 R46, P2, R46, R47.reuse, RZ ;  /* 0x0000002f2e2e7210 */ /* 0x080fe40007f5e0ff */
[-C--:B------:R-:W-:Y:S01]  /*27c60*/  IADD3 R43, P3, R43, R47.reuse, RZ ;  /* 0x0000002f2b2b7210 */ /* 0x080fe20007f7e0ff */
[----:B0-----:R-:W-:Y:S02]  /*27c70*/  IMAD.MOV.U32 R4, RZ, RZ, R6 ;  /* 0x000000ffff047224 */ /* 0x001fe400078e0006 */
[----:B------:R-:W-:Y:S01]  /*27c80*/  IMAD.MOV.U32 R5, RZ, RZ, R7 ;  /* 0x000000ffff057224 */ /* 0x000fe200078e0007 */
[----:B------:R-:W-:Y:S01]  /*27c90*/  IADD3 R39, P5, R39, R47, RZ ;  /* 0x0000002f27277210 */ /* 0x000fe20007fbe0ff */
[----:B------:R-:W-:-:S03]  /*27ca0*/  IMAD.X R35, R35, 0x1, R2, P6 ;  /* 0x0000000123237824 */ /* 0x000fc600030e0602 */
[----:B------:R-:W-:Y:S04]  /*27cb0*/  STL.64 [R1+0x618], R4 ;  /* 0x0006180401007387 */ /* 0x000fe80000100a00 */
[----:B------:R-:W-:Y:S04]  /*27cc0*/  STL [R1+0x1218], R58 ;  /* 0x0012183a01007387 */ /* 0x000fe80000100800 */
[----:B------:R-:W-:Y:S04]  /*27cd0*/  STL [R1+0x1210], R59 ;  /* 0x0012103b01007387 */ /* 0x000fe80000100800 */
[----:B------:R0:W-:Y:S04]  /*27ce0*/  STL [R1+0x11f8], R60 ;  /* 0x0011f83c01007387 */ /* 0x0001e80000100800 */
[----:B------:R-:W-:Y:S01]  /*27cf0*/  STL [R1+0x1208], R46 ;  /* 0x0012082e01007387 */ /* 0x000fe20000100800 */
[-C--:B------:R-:W-:Y:S01]  /*27d00*/  IADD3 R21, P6, R21, R47.reuse, RZ ;  /* 0x0000002f15157210 */ /* 0x080fe20007fde0ff */
[--C-:B------:R-:W-:Y:S01]  /*27d10*/  IMAD.X R22, R22, 0x1, R2.reuse, P1 ;  /* 0x0000000116167824 */ /* 0x100fe200008e0602 */
[-C--:B------:R-:W-:Y:S01]  /*27d20*/  IADD3 R23, P1, R23, R47.reuse, RZ ;  /* 0x0000002f17177210 */ /* 0x080fe20007f3e0ff */
[--C-:B------:R-:W-:Y:S01]  /*27d30*/  IMAD.X R15, R15, 0x1, R2.reuse, P2 ;  /* 0x000000010f0f7824 */ /* 0x100fe200010e0602 */
[----:B------:R-:W-:Y:S01]  /*27d40*/  IADD3 R53, P2, R53, R47, RZ ;  /* 0x0000002f35357210 */ /* 0x000fe20007f5e0ff */
[----:B0-----:R-:W4:Y:S04]  /*27d50*/  LDL.LU R60, [R1+0x11c0] ;  /* 0x0011c000013c7983 */ /* 0x001f280000300800 */
[----:B------:R-:W-:Y:S04]  /*27d60*/  STL [R1+0x1200], R43 ;  /* 0x0012002b01007387 */ /* 0x000fe80000100800 */
[----:B------:R-:W-:Y:S04]  /*27d70*/  STL [R1+0x11f0], R39 ;  /* 0x0011f02701007387 */ /* 0x000fe80000100800 */
[----:B------:R-:W-:Y:S04]  /*27d80*/  STL [R1+0x1214], R35 ;  /* 0x0012142301007387 */ /* 0x000fe80000100800 */
[----:B------:R-:W-:Y:S04]  /*27d90*/  STL [R1+0x11e8], R21 ;  /* 0x0011e81501007387 */ /* 0x000fe80000100800 */
[----:B------:R-:W-:Y:S01]  /*27da0*/  STL [R1+0x120c], R22 ;  /* 0x00120c1601007387 */ /* 0x000fe20000100800 */
[----:B------:R-:W-:-:S03]  /*27db0*/  IMAD.X R45, R45, 0x1, R2, P3 ;  /* 0x000000012d2d7824 */ /* 0x000fc600018e0602 */
[----:B------:R-:W-:Y:S04]  /*27dc0*/  STL [R1+0x11e0], R23 ;  /* 0x0011e01701007387 */ /* 0x000fe80000100800 */
[----:B------:R-:W-:Y:S01]  /*27dd0*/  STL [R1+0x1204], R15 ;  /* 0x0012040f01007387 */ /* 0x000fe20000100800 */
[----:B------:R-:W-:-:S03]  /*27de0*/  IADD3 R3, P3, R3, R47, RZ ;  /* 0x0000002f03037210 */ /* 0x000fc60007f7e0ff */
[----:B------:R-:W4:Y:S04]  /*27df0*/  LDL.LU R26, [R1+0x11e4] ;  /* 0x0011e400011a7983 */ /* 0x000f280000300800 */
[----:B------:R-:W-:Y:S04]  /*27e00*/  STL [R1+0x11d8], R53 ;  /* 0x0011d83501007387 */ /* 0x000fe80000100800 */
[----:B------:R-:W4:Y:S04]  /*27e10*/  LDL.LU R27, [R1+0x11b8] ;  /* 0x0011b800011b7983 */ /* 0x000f280000300800 */
[----:B------:R-:W-:Y:S04]  /*27e20*/  STL [R1+0x11fc], R45 ;  /* 0x0011fc2d01007387 */ /* 0x000fe80000100800 */
[----:B------:R-:W4:Y:S04]  /*27e30*/  LDL.LU R54, [R1+0x11dc] ;  /* 0x0011dc0001367983 */ /* 0x000f280000300800 */
[----:B------:R0:W-:Y:S01]  /*27e40*/  STL [R1+0x11d0], R3 ;  /* 0x0011d00301007387 */ /* 0x0001e20000100800 */
[----:B------:R-:W-:-:S03]  /*27e50*/  IMAD.MOV.U32 R24, RZ, RZ, R28 ;  /* 0x000000ffff187224 */ /* 0x000fc600078e001c */
[----:B------:R-:W4:Y:S04]  /*27e60*/  LDL.LU R55, [R1+0x11b0] ;  /* 0x0011b00001377983 */ /* 0x000f280000300800 */
[----:B------:R-:W4:Y:S01]  /*27e70*/  LDL.LU R28, [R1+0x11d4] ;  /* 0x0011d400011c7983 */ /* 0x000f220000300800 */
[----:B------:R-:W-:-:S03]  /*27e80*/  IMAD.MOV.U32 R25, RZ, RZ, R30 ;  /* 0x000000ffff197224 */ /* 0x000fc600078e001e */
[----:B------:R-:W4:Y:S04]  /*27e90*/  LDL.LU R29, [R1+0x11a8] ;  /* 0x0011a800011d7983 */ /* 0x000f280000300800 */
[----:B------:R-:W4:Y:S04]  /*27ea0*/  LDL.LU R30, [R1+0x11cc] ;  /* 0x0011cc00011e7983 */ /* 0x000f280000300800 */
[----:B------:R-:W4:Y:S04]  /*27eb0*/  LDL.LU R31, [R1+0x11a0] ;  /* 0x0011a000011f7983 */ /* 0x000f280000300800 */
[----:B------:R-:W4:Y:S04]  /*27ec0*/  LDL.LU R56, [R1+0x11c4] ;  /* 0x0011c40001387983 */ /* 0x000f280000300800 */
[----:B0-----:R-:W4:Y:S04]  /*27ed0*/  LDL.LU R3, [R1+0x1198] ;  /* 0x0011980001037983 */ /* 0x001f280000300800 */
[----:B------:R-:W4:Y:S01]  /*27ee0*/  LDL.LU R45, [R1+0x11bc] ;  /* 0x0011bc00012d7983 */ /* 0x000f220000300800 */
[----:B--2---:R-:W-:-:S05]  /*27ef0*/  IMAD.X R37, R37, 0x1, R2, P4 ;  /* 0x0000000125257824 */ /* 0x004fca00020e0602 */
[----:B------:R0:W-:Y:S04]  /*27f00*/  STL [R1+0x11f4], R37 ;  /* 0x0011f42501007387 */ /* 0x0001e80000100800 */
[----:B0-----:R-:W2:Y:S01]  /*27f10*/  LDL.LU R37, [R1+0x1190] ;  /* 0x0011900001257983 */ /* 0x001ea20000300800 */
[-C--:B---3--:R-:W-:Y:S01]  /*27f20*/  IADD3 R52, P4, R52, R47.reuse, RZ ;  /* 0x0000002f34347210 */ /* 0x088fe20007f9e0ff */
[----:B----4-:R-:W-:Y:S02]  /*27f30*/  IMAD.X R36, R36, 0x1, R2, P5 ;  /* 0x0000000124247824 */ /* 0x010fe400028e0602 */
[----:B------:R-:W3:Y:S04]  /*27f40*/  LDL.LU R57, [R1+0x11b4] ;  /* 0x0011b40001397983 */ /* 0x000ee80000300800 */
[----:B------:R-:W4:Y:S04]  /*27f50*/  LDL.LU R58, [R1+0x1188] ;  /* 0x00118800013a7983 */ /* 0x000f280000300800 */
[----:B------:R-:W-:Y:S04]  /*27f60*/  STL [R1+0x11c8], R52 ;  /* 0x0011c83401007387 */ /* 0x000fe80000100800 */
[----:B------:R-:W4:Y:S04]  /*27f70*/  LDL.LU R59, [R1+0x11ac] ;  /* 0x0011ac00013b7983 */ /* 0x000f280000300800 */
[----:B------:R0:W-:Y:S04]  /*27f80*/  STL [R1+0x11ec], R36 ;  /* 0x0011ec2401007387 */ /* 0x0001e80000100800 */
[----:B------:R-:W4:Y:S04]  /*27f90*/  LDL.LU R46, [R1+0x1180] ;  /* 0x00118000012e7983 */ /* 0x000f280000300800 */
[----:B------:R-:W4:Y:S04]  /*27fa0*/  LDL.LU R43, [R1+0x11a4] ;  /* 0x0011a400012b7983 */ /* 0x000f280000300800 */
[----:B0-----:R-:W4:Y:S04]  /*27fb0*/  LDL.LU R36, [R1+0x1178] ;  /* 0x0011780001247983 */ /* 0x001f280000300800 */
[----:B------:R-:W4:Y:S04]  /*27fc0*/  LDL.LU R39, [R1+0x119c] ;  /* 0x00119c0001277983 */ /* 0x000f280000300800 */
[----:B------:R-:W4:Y:S04]  /*27fd0*/  LDL.LU R35, [R1+0x1170] ;  /* 0x0011700001237983 */ /* 0x000f280000300800 */
[----:B------:R-:W4:Y:S01]  /*27fe0*/  LDL.LU R21, [R1+0x1194] ;  /* 0x0011940001157983 */ /* 0x000f220000300800 */
[----:B------:R-:W-:-:S05]  /*27ff0*/  IADD3 R60, P5, R60, R47, RZ ;  /* 0x0000002f3c3c7210 */ /* 0x000fca0007fbe0ff */
[----:B------:R0:W-:Y:S04]  /*28000*/  STL [R1+0x11c0], R60 ;  /* 0x0011c03c01007387 */ /* 0x0001e80000100800 */
[----:B------:R-:W4:Y:S04]  /*28010*/  LDL.LU R22, [R1+0x1168] ;  /* 0x0011680001167983 */ /* 0x000f280000300800 */
[----:B------:R-:W4:Y:S04]  /*28020*/  LDL.LU R23, [R1+0x118c] ;  /* 0x00118c0001177983 */ /* 0x000f280000300800 */
[----:B------:R-:W4:Y:S04]  /*28030*/  LDL.LU R15, [R1+0x1160] ;  /* 0x00116000010f7983 */ /* 0x000f280000300800 */
[----:B------:R-:W4:Y:S04]  /*28040*/  LDL.LU R53, [R1+0x1184] ;  /* 0x0011840001357983 */ /* 0x000f280000300800 */
[----:B------:R-:W4:Y:S01]  /*28050*/  LDL.LU R52, [R1+0x1158] ;  /* 0x0011580001347983 */ /* 0x000f220000300800 */
[--C-:B------:R-:W-:Y:S01]  /*28060*/  IMAD.X R26, R26, 0x1, R2.reuse, P6 ;  /* 0x000000011a1a7824 */ /* 0x100fe200030e0602 */
[-C--:B------:R-:W-:Y:S01]  /*28070*/  IADD3 R27, P6, R27, R47.reuse, RZ ;  /* 0x0000002f1b1b7210 */ /* 0x080fe20007fde0ff */
[--C-:B------:R-:W-:Y:S01]  /*28080*/  IMAD.X R54, R54, 0x1, R2.reuse, P1 ;  /* 0x0000000136367824 */ /* 0x100fe200008e0602 */
[----:B0-----:R-:W4:Y:S01]  /*28090*/  LDL.LU R60, [R1+0x117c] ;  /* 0x00117c00013c7983 */ /* 0x001f220000300800 */
[----:B------:R-:W-:Y:S01]  /*280a0*/  IADD3 R55, P1, R55, R47, RZ ;  /* 0x0000002f37377210 */ /* 0x000fe20007f3e0ff */
[----:B------:R-:W-:-:S02]  /*280b0*/  IMAD.X R28, R28, 0x1, R2, P2 ;  /* 0x000000011c1c7824 */ /* 0x000fc400010e0602 */
[----:B------:R-:W-:Y:S01]  /*280c0*/  STL [R1+0x11e4], R26 ;  /* 0x0011e41a01007387 */ /* 0x000fe20000100800 */
[----:B------:R-:W-:-:S03]  /*280d0*/  IADD3 R29, P2, R29, R47, RZ ;  /* 0x0000002f1d1d7210 */ /* 0x000fc60007f5e0ff */
[----:B------:R-:W-:Y:S01]  /*280e0*/  STL [R1+0x11b8], R27 ;  /* 0x0011b81b01007387 */ /* 0x000fe20000100800 */
[--C-:B------:R-:W-:Y:S02]  /*280f0*/  IMAD.X R30, R30, 0x1, R2.reuse, P3 ;  /* 0x000000011e1e7824 */ /* 0x100fe400018e0602 */
[----:B------:R-:W-:Y:S01]  /*28100*/  IMAD.X R56, R56, 0x1, R2, P4 ;  /* 0x0000000138387824 */ /* 0x000fe200020e0602 */
[----:B------:R-:W-:Y:S01]  /*28110*/  STL [R1+0x11dc], R54 ;  /* 0x0011dc3601007387 */ /* 0x000fe20000100800 */
[----:B------:R-:W-:-:S03]  /*28120*/  IADD3 R3, P4, R3, R47, RZ ;  /* 0x0000002f03037210 */ /* 0x000fc60007f9e0ff */
[----:B------:R-:W-:Y:S01]  /*28130*/  STL [R1+0x11b0], R55 ;  /* 0x0011b03701007387 */ /* 0x000fe20000100800 */
[----:B------:R-:W-:-:S03]  /*28140*/  IADD3 R31, P3, R31, R47, RZ ;  /* 0x0000002f1f1f7210 */ /* 0x000fc60007f7e0ff */
[----:B------:R-:W-:Y:S04]  /*28150*/  STL [R1+0x11d4], R28 ;  /* 0x0011d41c01007387 */ /* 0x000fe80000100800 */
[----:B------:R-:W-:Y:S04]  /*28160*/  STL [R1+0x11a8], R29 ;  /* 0x0011a81d01007387 */ /* 0x000fe80000100800 */
[----:B------:R-:W-:Y:S04]  /*28170*/  STL [R1+0x11cc], R30 ;  /* 0x0011cc1e01007387 */ /* 0x000fe80000100800 */
[----:B------:R0:W-:Y:S01]  /*28180*/  STL [R1+0x1198], R3 ;  /* 0x0011980301007387 */ /* 0x0001e20000100800 */
[----:B------:R-:W-:-:S03]  /*28190*/  IMAD.X R45, R45, 0x1, R2, P5 ;  /* 0x000000012d2d7824 */ /* 0x000fc600028e0602 */
[----:B------:R-:W-:Y:S04]  /*281a0*/  STL [R1+0x11a0], R31 ;  /* 0x0011a01f01007387 */ /* 0x000fe80000100800 */
[----:B0-----:R-:W4:Y:S04]  /*281b0*/  LDL.LU R3, [R1+0x1150] ;  /* 0x0011500001037983 */ /* 0x001f280000300800 */
[----:B------:R-:W-:Y:S04]  /*281c0*/  STL [R1+0x11c4], R56 ;  /* 0x0011c43801007387 */ /* 0x000fe80000100800 */
[----:B------:R0:W-:Y:S04]  /*281d0*/  STL [R1+0x11bc], R45 ;  /* 0x0011bc2d01007387 */ /* 0x0001e80000100800 */
[----:B0-----:R-:W4:Y:S01]  /*281e0*/  LDL.LU R45, [R1+0x1174] ;  /* 0x00117400012d7983 */ /* 0x001f220000300800 */
[----:B--2---:R-:W-:-:S05]  /*281f0*/  IADD3 R37, P5, R37, R47, RZ ;  /* 0x0000002f25257210 */ /* 0x004fca0007fbe0ff */
[----:B------:R0:W-:Y:S04]  /*28200*/  STL [R1+0x1190], R37 ;  /* 0x0011902501007387 */ /* 0x0001e80000100800 */
[----:B0-----:R-:W2:Y:S01]  /*28210*/  LDL.LU R37, [R1+0x1148] ;  /* 0x0011480001257983 */ /* 0x001ea20000300800 */
[--C-:B---3--:R-:W-:Y:S01]  /*28220*/  IMAD.X R57, R57, 0x1, R2.reuse, P6 ;  /* 0x0000000139397824 */ /* 0x108fe200030e0602 */
[-C--:B----4-:R-:W-:Y:S01]  /*28230*/  IADD3 R58, P6, R58, R47.reuse, RZ ;  /* 0x0000002f3a3a7210 */ /* 0x090fe20007fde0ff */
[--C-:B------:R-:W-:Y:S02]  /*28240*/  IMAD.X R59, R59, 0x1, R2.reuse, P1 ;  /* 0x000000013b3b7824 */ /* 0x100fe400008e0602 */
[----:B------:R-:W-:Y:S01]  /*28250*/  IMAD.X R43, R43, 0x1, R2, P2 ;  /* 0x000000012b2b7824 */ /* 0x000fe200010e0602 */
[----:B------:R-:W-:-:S02]  /*28260*/  IADD3 R36, P2, R36, R47, RZ ;  /* 0x0000002f24247210 */ /* 0x000fc40007f5e0ff */
[----:B------:R-:W-:Y:S01]  /*28270*/  IADD3 R46, P1, R46, R47, RZ ;  /* 0x0000002f2e2e7210 */ /* 0x000fe20007f3e0ff */
[----:B------:R-:W-:Y:S04]  /*28280*/  STL [R1+0x11b4], R57 ;  /* 0x0011b43901007387 */ /* 0x000fe80000100800 */
[----:B------:R-:W-:Y:S04]  /*28290*/  STL [R1+0x1188], R58 ;  /* 0x0011883a01007387 */ /* 0x000fe80000100800 */
[----:B------:R-:W-:Y:S01]  /*282a0*/  STL [R1+0x11ac], R59 ;  /* 0x0011ac3b01007387 */ /* 0x000fe20000100800 */
[----:B------:R-:W-:-:S03]  /*282b0*/  IMAD.X R39, R39, 0x1, R2, P3 ;  /* 0x0000000127277824 */ /* 0x000fc600018e0602 */
[----:B------:R0:W-:Y:S01]  /*282c0*/  STL [R1+0x1178], R36 ;  /* 0x0011782401007387 */ /* 0x0001e20000100800 */
[----:B------:R-:W-:-:S03]  /*282d0*/  IADD3 R35, P3, R35, R47, RZ ;  /* 0x0000002f23237210 */ /* 0x000fc60007f7e0ff */
[----:B------:R-:W-:Y:S01]  /*282e0*/  STL [R1+0x1180], R46 ;  /* 0x0011802e01007387 */ /* 0x000fe20000100800 */
[--C-:B------:R-:W-:Y:S01]  /*282f0*/  IMAD.X R21, R21, 0x1, R2.reuse, P4 ;  /* 0x0000000115157824 */ /* 0x100fe200020e0602 */
[-C--:B------:R-:W-:Y:S01]  /*28300*/  IADD3 R22, P4, R22, R47.reuse, RZ ;  /* 0x0000002f16167210 */ /* 0x080fe20007f9e0ff */
[--C-:B------:R-:W-:Y:S01]  /*28310*/  IMAD.X R23, R23, 0x1, R2.reuse, P5 ;  /* 0x0000000117177824 */ /* 0x100fe200028e0602 */
[----:B------:R-:W-:Y:S01]  /*28320*/  IADD3 R15, P5, R15, R47, RZ ;  /* 0x0000002f0f0f7210 */ /* 0x000fe20007fbe0ff */
[----:B0-----:R-:W3:Y:S04]  /*28330*/  LDL.LU R36, [R1+0x116c] ;  /* 0x00116c0001247983 */ /* 0x001ee80000300800 */
[----:B------:R-:W-:Y:S04]  /*28340*/  STL [R1+0x11a4], R43 ;  /* 0x0011a42b01007387 */ /* 0x000fe80000100800 */
[----:B------:R-:W-:Y:S04]  /*28350*/  STL [R1+0x119c], R39 ;  /* 0x00119c2701007387 */ /* 0x000fe80000100800 */
[----:B------:R-:W-:Y:S04]  /*28360*/  STL [R1+0x1170], R35 ;  /* 0x0011702301007387 */ /* 0x000fe80000100800 */
[----:B------:R-:W-:Y:S01]  /*28370*/  STL [R1+0x1194], R21 ;  /* 0x0011941501007387 */ /* 0x000fe20000100800 */
[----:B------:R-:W-:-:S03]  /*28380*/  IMAD.X R53, R53, 0x1, R2, P6 ;  /* 0x0000000135357824 */ /* 0x000fc600030e0602 */
[----:B------:R-:W-:Y:S01]  /*28390*/  STL [R1+0x1168], R22 ;  /* 0x0011681601007387 */ /* 0x000fe20000100800 */
[----:B------:R-:W-:-:S03]  /*283a0*/  IADD3 R52, P6, R52, R47, RZ ;  /* 0x0000002f34347210 */ /* 0x000fc60007fde0ff */
[----:B------:R-:W-:Y:S04]  /*283b0*/  STL [R1+0x118c], R23 ;  /* 0x00118c1701007387 */ /* 0x000fe80000100800 */
[----:B------:R-:W-:Y:S01]  /*283c0*/  STL [R1+0x1160], R15 ;  /* 0x0011600f01007387 */ /* 0x000fe20000100800 */
[----:B------:R-:W-:-:S03]  /*283d0*/  IMAD.X R60, R60, 0x1, R2, P1 ;  /* 0x000000013c3c7824 */ /* 0x000fc600008e0602 */
[----:B------:R-:W4:Y:S04]  /*283e0*/  LDL.LU R26, [R1+0x1140] ;  /* 0x00114000011a7983 */ /* 0x000f280000300800 */
[----:B------:R-:W-:Y:S04]  /*283f0*/  STL [R1+0x1184], R53 ;  /* 0x0011843501007387 */ /* 0x000fe80000100800 */
[----:B------:R-:W4:Y:S04]  /*28400*/  LDL.LU R27, [R1+0x1164] ;  /* 0x00116400011b7983 */ /* 0x000f280000300800 */
[----:B------:R-:W-:Y:S04]  /*28410*/  STL [R1+0x1158], R52 ;  /* 0x0011583401007387 */ /* 0x000fe80000100800 */
[----:B------:R-:W4:Y:S04]  /*28420*/  LDL.LU R54, [R1+0x1138] ;  /* 0x0011380001367983 */ /* 0x000f280000300800 */
[----:B------:R0:W-:Y:S04]  /*28430*/  STL [R1+0x117c], R60 ;  /* 0x00117c3c01007387 */ /* 0x0001e80000100800 */
[----:B------:R-:W4:Y:S04]  /*28440*/  LDL.LU R55, [R1+0x115c] ;  /* 0x00115c0001377983 */ /* 0x000f280000300800 */
[----:B------:R-:W4:Y:S04]  /*28450*/  LDL.LU R28, [R1+0x1130] ;  /* 0x00113000011c7983 */ /* 0x000f280000300800 */
[----:B------:R-:W4:Y:S04]  /*28460*/  LDL.LU R29, [R1+0x1154] ;  /* 0x00115400011d7983 */ /* 0x000f280000300800 */
[----:B------:R-:W4:Y:S04]  /*28470*/  LDL.LU R30, [R1+0x1128] ;  /* 0x00112800011e7983 */ /* 0x000f280000300800 */
[----:B------:R-:W4:Y:S04]  /*28480*/  LDL.LU R31, [R1+0x114c] ;  /* 0x00114c00011f7983 */ /* 0x000f280000300800 */
[----:B------:R-:W4:Y:S04]  /*28490*/  LDL.LU R56, [R1+0x1120] ;  /* 0x0011200001387983 */ /* 0x000f280000300800 */
[----:B0-----:R-:W4:Y:S04]  /*284a0*/  LDL.LU R60, [R1+0x1144] ;  /* 0x00114400013c7983 */ /* 0x001f280000300800 */
[----:B------:R-:W4:Y:S01]  /*284b0*/  LDL.LU R52, [R1+0x1118] ;  /* 0x0011180001347983 */ /* 0x000f220000300800 */
[----:B------:R-:W-:-:S05]  /*284c0*/  IADD3 R3, P1, R3, R47, RZ ;  /* 0x0000002f03037210 */ /* 0x000fca0007f3e0ff */
[----:B------:R0:W-:Y:S01]  /*284d0*/  STL [R1+0x1150], R3 ;  /* 0x0011500301007387 */ /* 0x0001e20000100800 */
[----:B------:R-:W-:-:S03]  /*284e0*/  IMAD.X R45, R45, 0x1, R2, P2 ;  /* 0x000000012d2d7824 */ /* 0x000fc600010e0602 */
[----:B0-----:R-:W4:Y:S04]  /*284f0*/  LDL.LU R3, [R1+0x113c] ;  /* 0x00113c0001037983 */ /* 0x001f280000300800 */
[----:B------:R-:W4:Y:S04]  /*28500*/  LDL.LU R57, [R1+0x1110] ;  /* 0x0011100001397983 */ /* 0x000f280000300800 */
[----:B------:R-:W4:Y:S04]  /*28510*/  LDL.LU R58, [R1+0x1134] ;  /* 0x00113400013a7983 */ /* 0x000f280000300800 */
[----:B------:R-:W-:Y:S04]  /*28520*/  STL [R1+0x1174], R45 ;  /* 0x0011742d01007387 */ /* 0x000fe80000100800 */
[----:B------:R-:W4:Y:S01]  /*28530*/  LDL.LU R59, [R1+0x1108] ;  /* 0x00110800013b7983 */ /* 0x000f220000300800 */
[----:B--2---:R-:W-:-:S05]  /*28540*/  IADD3 R37, P2, R37, R47, RZ ;  /* 0x0000002f25257210 */ /* 0x004fca0007f5e0ff */
[----:B------:R0:W-:Y:S04]  /*28550*/  STL [R1+0x1148], R37 ;  /* 0x0011482501007387 */ /* 0x0001e80000100800 */
[----:B------:R-:W2:Y:S04]  /*28560*/  LDL.LU R46, [R1+0x112c] ;  /* 0x00112c00012e7983 */ /* 0x000ea80000300800 */
[----:B------:R-:W2:Y:S04]  /*28570*/  LDL.LU R43, [R1+0x1100] ;  /* 0x00110000012b7983 */ /* 0x000ea80000300800 */
[----:B0-----:R-:W2:Y:S04]  /*28580*/  LDL.LU R37, [R1+0x1124] ;  /* 0x0011240001257983 */ /* 0x001ea80000300800 */
[----:B------:R-:W2:Y:S04]  /*28590*/  LDL.LU R39, [R1+0x10f8] ;  /* 0x0010f80001277983 */ /* 0x000ea80000300800 */
[----:B------:R-:W2:Y:S04]  /*285a0*/  LDL.LU R35, [R1+0x111c] ;  /* 0x00111c0001237983 */ /* 0x000ea80000300800 */
[----:B------:R-:W2:Y:S01]  /*285b0*/  LDL.LU R21, [R1+0x10f0] ;  /* 0x0010f00001157983 */ /* 0x000ea20000300800 */
[----:B---3--:R-:W-:-:S05]  /*285c0*/  IMAD.X R36, R36, 0x1, R2, P3 ;  /* 0x0000000124247824 */ /* 0x008fca00018e0602 */
[----:B------:R0:W-:Y:S04]  /*285d0*/  STL [R1+0x116c], R36 ;  /* 0x00116c2401007387 */ /* 0x0001e80000100800 */
[----:B------:R-:W3:Y:S04]  /*285e0*/  LDL.LU R22, [R1+0x1114] ;  /* 0x0011140001167983 */ /* 0x000ee80000300800 */
[----:B------:R-:W3:Y:S04]  /*285f0*/  LDL.LU R23, [R1+0x10e8] ;  /* 0x0010e80001177983 */ /* 0x000ee80000300800 */
[----:B------:R-:W3:Y:S04]  /*28600*/  LDL.LU R15, [R1+0x110c] ;  /* 0x00110c00010f7983 */ /* 0x000ee80000300800 */
[----:B------:R-:W3:Y:S04]  /*28610*/  LDL.LU R53, [R1+0x10e0] ;  /* 0x0010e00001357983 */ /* 0x000ee80000300800 */
[----:B------:R-:W3:Y:S01]  /*28620*/  LDL.LU R45, [R1+0x1104] ;  /* 0x00110400012d7983 */ /* 0x000ee20000300800 */
[----:B----4-:R-:W-:-:S03]  /*28630*/  IADD3 R26, P3, R26, R47, RZ ;  /* 0x0000002f1a1a7210 */ /* 0x010fc60007f7e0ff */
[----:B0-----:R-:W4:Y:S01]  /*28640*/  LDL.LU R36, [R1+0x10d8] ;  /* 0x0010d80001247983 */ /* 0x001f220000300800 */
[--C-:B------:R-:W-:Y:S01]  /*28650*/  IMAD.X R27, R27, 0x1, R2.reuse, P4 ;  /* 0x000000011b1b7824 */ /* 0x100fe200020e0602 */
[-C--:B------:R-:W-:Y:S01]  /*28660*/  IADD3 R54, P4, R54, R47.reuse, RZ ;  /* 0x0000002f36367210 */ /* 0x080fe20007f9e0ff */
[--C-:B------:R-:W-:Y:S01]  /*28670*/  IMAD.X R55, R55, 0x1, R2.reuse, P5 ;  /* 0x0000000137377824 */ /* 0x100fe200028e0602 */
[----:B------:R-:W-:Y:S01]  /*28680*/  IADD3 R28, P5, R28, R47, RZ ;  /* 0x0000002f1c1c7210 */ /* 0x000fe20007fbe0ff */
[----:B------:R-:W-:Y:S01]  /*28690*/  STL [R1+0x1140], R26 ;  /* 0x0011401a01007387 */ /* 0x000fe20000100800 */
[----:B------:R-:W-:-:S03]  /*286a0*/  IMAD.X R29, R29, 0x1, R2, P6 ;  /* 0x000000011d1d7824 */ /* 0x000fc600030e0602 */
[----:B------:R-:W-:Y:S01]  /*286b0*/  STL [R1+0x1164], R27 ;  /* 0x0011641b01007387 */ /* 0x000fe20000100800 */
[----:B------:R-:W-:-:S03]  /*286c0*/  IADD3 R30, P6, R30, R47, RZ ;  /* 0x0000002f1e1e7210 */ /* 0x000fc60007fde0ff */
[----:B------:R-:W-:Y:S04]  /*286d0*/  STL [R1+0x1138], R54 ;  /* 0x0011383601007387 */ /* 0x000fe80000100800 */
[----:B------:R-:W-:Y:S01]  /*286e0*/  STL [R1+0x115c], R55 ;  /* 0x00115c3701007387 */ /* 0x000fe20000100800 */
[--C-:B------:R-:W-:Y:S02]  /*286f0*/  IMAD.X R60, R60, 0x1, R2.reuse, P2 ;  /* 0x000000013c3c7824 */ /* 0x100fe400010e0602 */
[----:B------:R-:W-:Y:S01]  /*28700*/  IMAD.X R31, R31, 0x1, R2, P1 ;  /* 0x000000011f1f7824 */ /* 0x000fe200008e0602 */
[----:B------:R-:W-:Y:S04]  /*28710*/  STL [R1+0x1130], R28 ;  /* 0x0011301c01007387 */ /* 0x000fe80000100800 */
[----:B------:R-:W-:Y:S01]  /*28720*/  STL [R1+0x1154], R29 ;  /* 0x0011541d01007387 */ /* 0x000fe20000100800 */
[----:B------:R-:W-:-:S03]  /*28730*/  IADD3 R56, P1, R56, R47, RZ ;  /* 0x0000002f38387210 */ /* 0x000fc60007f3e0ff */
[----:B------:R-:W-:Y:S04]  /*28740*/  STL [R1+0x1128], R30 ;  /* 0x0011281e01007387 */ /* 0x000fe80000100800 */
[----:B------:R0:W-:Y:S01]  /*28750*/  STL [R1+0x1144], R60 ;  /* 0x0011443c01007387 */ /* 0x0001e20000100800 */
[----:B------:R-:W-:-:S03]  /*28760*/  IADD3 R52, P2, R52, R47, RZ ;  /* 0x0000002f34347210 */ /* 0x000fc60007f5e0ff */
[----:B------:R-:W-:Y:S04]  /*28770*/  STL [R1+0x114c], R31 ;  /* 0x00114c1f01007387 */ /* 0x000fe80000100800 */
[----:B0-----:R-:W4:Y:S04]  /*28780*/  LDL.LU R60, [R1+0x10fc] ;  /* 0x0010fc00013c7983 */ /* 0x001f280000300800 */
[----:B------:R-:W-:Y:S04]  /*28790*/  STL [R1+0x1120], R56 ;  /* 0x0011203801007387 */ /* 0x000fe80000100800 */
[----:B------:R0:W-:Y:S01]  /*287a0*/  STL [R1+0x1118], R52 ;  /* 0x0011183401007387 */ /* 0x0001e20000100800 */
[--C-:B------:R-:W-:Y:S01]  /*287b0*/  IMAD.X R3, R3, 0x1, R2.reuse, P3 ;  /* 0x0000000103037824 */ /* 0x100fe200018e0602 */
[-C--:B------:R-:W-:Y:S01]  /*287c0*/  IADD3 R57, P3, R57, R47.reuse, RZ ;  /* 0x0000002f39397210 */ /* 0x080fe20007f7e0ff */
[--C-:B------:R-:W-:Y:S01]  /*287d0*/  IMAD.X R58, R58, 0x1, R2.reuse, P4 ;  /* 0x000000013a3a7824 */ /* 0x100fe200020e0602 */
[----:B------:R-:W-:Y:S01]  /*287e0*/  IADD3 R59, P4, R59, R47, RZ ;  /* 0x0000002f3b3b7210 */ /* 0x000fe20007f9e0ff */
[----:B0-----:R-:W4:Y:S04]  /*287f0*/  LDL.LU R52, [R1+0x10d0] ;  /* 0x0010d00001347983 */ /* 0x001f280000300800 */
[----:B------:R0:W-:Y:S04]  /*28800*/  STL [R1+0x113c], R3 ;  /* 0x00113c0301007387 */ /* 0x0001e80000100800 */
[----:B0-----:R-:W4:Y:S04]  /*28810*/  LDL.LU R3, [R1+0x10f4] ;  /* 0x0010f40001037983 */ /* 0x001f280000300800 */
[----:B------:R-:W-:Y:S04]  /*28820*/  STL [R1+0x1110], R57 ;  /* 0x0011103901007387 */ /* 0x000fe80000100800 */
[----:B------:R-:W-:Y:S04]  /*28830*/  STL [R1+0x1134], R58 ;  /* 0x0011343a01007387 */ /* 0x000fe80000100800 */
[----:B------:R-:W-:Y:S01]  /*28840*/  STL [R1+0x1108], R59 ;  /* 0x0011083b01007387 */ /* 0x000fe20000100800 */
[----:B--2---:R-:W-:-:S02]  /*28850*/  IMAD.X R46, R46, 0x1, R2, P5 ;  /* 0x000000012e2e7824 */ /* 0x004fc400028e0602 */
[----:B------:R-:W-:-:S05]  /*28860*/  IMAD.X R37, R37, 0x1, R2, P6 ;  /* 0x0000000125257824 */ /* 0x000fca00030e0602 */
[----:B------:R0:W-:Y:S04]  /*28870*/  STL [R1+0x1124], R37 ;  /* 0x0011242501007387 */ /* 0x0001e80000100800 */
[----:B------:R-:W-:Y:S04]  /*28880*/  STL [R1+0x112c], R46 ;  /* 0x00112c2e01007387 */ /* 0x000fe80000100800 */
[----:B0-----:R-:W2:Y:S01]  /*28890*/  LDL.LU R37, [R1+0x10c8] ;  /* 0x0010c80001257983 */ /* 0x001ea20000300800 */
[-C--:B------:R-:W-:Y:S02]  /*288a0*/  IADD3 R43, P5, R43, R47.reuse, RZ ;  /* 0x0000002f2b2b7210 */ /* 0x080fe40007fbe0ff */
[-C--:B------:R-:W-:Y:S01]  /*288b0*/  IADD3 R39, P6, R39, R47.reuse, RZ ;  /* 0x0000002f27277210 */ /* 0x080fe20007fde0ff */
[--C-:B------:R-:W-:Y:S01]  /*288c0*/  IMAD.X R35, R35, 0x1, R2.reuse, P1 ;  /* 0x0000000123237824 */ /* 0x100fe200008e0602 */
[-C--:B------:R-:W-:Y:S01]  /*288d0*/  IADD3 R21, P1, R21, R47.reuse, RZ ;  /* 0x0000002f15157210 */ /* 0x080fe20007f3e0ff */
[----:B---3--:R-:W-:Y:S01]  /*288e0*/  IMAD.X R22, R22, 0x1, R2, P2 ;  /* 0x0000000116167824 */ /* 0x008fe200010e0602 */
[----:B------:R-:W-:Y:S01]  /*288f0*/  STL [R1+0x1100], R43 ;  /* 0x0011002b01007387 */ /* 0x000fe20000100800 */
[----:B------:R-:W-:-:S03]  /*28900*/  IADD3 R23, P2, R23, R47, RZ ;  /* 0x0000002f17177210 */ /* 0x000fc60007f5e0ff */
[----:B------:R-:W-:Y:S01]  /*28910*/  STL [R1+0x10f8], R39 ;  /* 0x0010f82701007387 */ /* 0x000fe20000100800 */
[----:B------:R-:W-:-:S03]  /*28920*/  IMAD.X R15, R15, 0x1, R2, P3 ;  /* 0x000000010f0f7824 */ /* 0x000fc600018e0602 */
[----:B------:R-:W-:Y:S04]  /*28930*/  STL [R1+0x111c], R35 ;  /* 0x00111c2301007387 */ /* 0x000fe80000100800 */
[----:B------:R-:W-:Y:S01]  /*28940*/  STL [R1+0x10f0], R21 ;  /* 0x0010f01501007387 */ /* 0x000fe20000100800 */
[----:B------:R-:W-:-:S03]  /*28950*/  IADD3 R53, P3, R53, R47, RZ ;  /* 0x0000002f35357210 */ /* 0x000fc60007f7e0ff */
[----:B------:R-:W-:Y:S01]  /*28960*/  STL [R1+0x1114], R22 ;  /* 0x0011141601007387 */ /* 0x000fe20000100800 */
[----:B------:R-:W-:-:S03]  /*28970*/  IMAD.X R45, R45, 0x1, R2, P4 ;  /* 0x000000012d2d7824 */ /* 0x000fc600020e0602 */
[----:B------:R-:W-:Y:S04]  /*28980*/  STL [R1+0x10e8], R23 ;  /* 0x0010e81701007387 */ /* 0x000fe80000100800 */
[----:B------:R-:W-:Y:S01]  /*28990*/  STL [R1+0x110c], R15 ;  /* 0x00110c0f01007387 */ /* 0x000fe20000100800 */
[----:B----4-:R-:W-:-:S03]  /*289a0*/  IADD3 R36, P4, R36, R47, RZ ;  /* 0x0000002f24247210 */ /* 0x010fc60007f9e0ff */
[----:B------:R-:W3:Y:S04]  /*289b0*/  LDL.LU R26, [R1+0x10ec] ;  /* 0x0010ec00011a7983 */ /* 0x000ee80000300800 */
        /* <DEDUP_REMOVED lines=10> */
[----:B------:R-:W4:Y:S01]  /*28a60*/  LDL.LU R56, [R1+0x10cc] ;  /* 0x0010cc0001387983 */ /* 0x000f220000300800 */
[----:B------:R-:W-:-:S03]  /*28a70*/  IMAD.X R60, R60, 0x1, R2, P5 ;  /* 0x000000013c3c7824 */ /* 0x000fc600028e0602 */
[----:B0-----:R-:W4:Y:S04]  /*28a80*/  LDL.LU R36, [R1+0x10a0] ;  /* 0x0010a00001247983 */ /* 0x001f280000300800 */
[----:B------:R-:W4:Y:S04]  /*28a90*/  LDL.LU R45, [R1+0x10c4] ;  /* 0x0010c400012d7983 */ /* 0x000f280000300800 */
[----:B------:R0:W-:Y:S01]  /*28aa0*/  STL [R1+0x10fc], R60 ;  /* 0x0010fc3c01007387 */ /* 0x0001e20000100800 */
[----:B------:R-:W-:-:S03]  /*28ab0*/  IADD3 R52, P5, R52, R47, RZ ;  /* 0x0000002f34347210 */ /* 0x000fc60007fbe0ff */
[----:B0-----:R-:W4:Y:S04]  /*28ac0*/  LDL.LU R60, [R1+0x1098] ;  /* 0x00109800013c7983 */ /* 0x001f280000300800 */
[----:B------:R-:W4:Y:S04]  /*28ad0*/  LDL.LU R57, [R1+0x10bc] ;  /* 0x0010bc0001397983 */ /* 0x000f280000300800 */
[----:B------:R-:W4:Y:S04]  /*28ae0*/  LDL.LU R58, [R1+0x1090] ;  /* 0x00109000013a7983 */ /* 0x000f280000300800 */
[----:B------:R-:W-:Y:S04]  /*28af0*/  STL [R1+0x10d0], R52 ;  /* 0x0010d03401007387 */ /* 0x000fe80000100800 */
[----:B------:R-:W4:Y:S01]  /*28b00*/  LDL.LU R59, [R1+0x10b4] ;  /* 0x0010b400013b7983 */ /* 0x000f220000300800 */
[----:B------:R-:W-:-:S05]  /*28b10*/  IMAD.X R3, R3, 0x1, R2, P6 ;  /* 0x0000000103037824 */ /* 0x000fca00030e0602 */
[----:B------:R0:W-:Y:S04]  /*28b20*/  STL [R1+0x10f4], R3 ;  /* 0x0010f40301007387 */ /* 0x0001e80000100800 */
[----:B------:R-:W4:Y:S04]  /*28b30*/  LDL.LU R46, [R1+0x1088] ;  /* 0x00108800012e7983 */ /* 0x000f280000300800 */
[----:B------:R-:W4:Y:S04]  /*28b40*/  LDL.LU R43, [R1+0x10ac] ;  /* 0x0010ac00012b7983 */ /* 0x000f280000300800 */
[----:B0-----:R-:W4:Y:S04]  /*28b50*/  LDL.LU R3, [R1+0x1080] ;  /* 0x0010800001037983 */ /* 0x001f280000300800 */
[----:B------:R-:W4:Y:S04]  /*28b60*/  LDL.LU R39, [R1+0x10a4] ;  /* 0x0010a40001277983 */ /* 0x000f280000300800 */
[----:B------:R-:W4:Y:S04]  /*28b70*/  LDL.LU R35, [R1+0x1078] ;  /* 0x0010780001237983 */ /* 0x000f280000300800 */
[----:B------:R-:W4:Y:S01]  /*28b80*/  LDL.LU R21, [R1+0x109c] ;  /* 0x00109c0001157983 */ /* 0x000f220000300800 */
[----:B--2---:R-:W-:-:S05]  /*28b90*/  IADD3 R37, P6, R37, R47, RZ ;  /* 0x0000002f25257210 */ /* 0x004fca0007fde0ff */
[----:B------:R0:W-:Y:S04]  /*28ba0*/  STL [R1+0x10c8], R37 ;  /* 0x0010c82501007387 */ /* 0x0001e80000100800 */
[----:B------:R-:W2:Y:S04]  /*28bb0*/  LDL.LU R22, [R1+0x1070] ;  /* 0x0010700001167983 */ /* 0x000ea80000300800 */
[----:B------:R-:W2:Y:S04]  /*28bc0*/  LDL.LU R23, [R1+0x1094] ;  /* 0x0010940001177983 */ /* 0x000ea80000300800 */
[----:B------:R-:W2:Y:S04]  /*28bd0*/  LDL.LU R15, [R1+0x1068] ;  /* 0x00106800010f7983 */ /* 0x000ea80000300800 */
[----:B------:R-:W2:Y:S04]  /*28be0*/  LDL.LU R53, [R1+0x108c] ;  /* 0x00108c0001357983 */ /* 0x000ea80000300800 */
[----:B------:R-:W2:Y:S04]  /*28bf0*/  LDL.LU R52, [R1+0x1060] ;  /* 0x0010600001347983 */ /* 0x000ea80000300800 */
[----:B0-----:R-:W2:Y:S01]  /*28c00*/  LDL.LU R37, [R1+0x1084] ;  /* 0x0010840001257983 */ /* 0x001ea20000300800 */
[--C-:B---3--:R-:W-:Y:S01]  /*28c10*/  IMAD.X R26, R26, 0x1, R2.reuse, P1 ;  /* 0x000000011a1a7824 */ /* 0x108fe200008e0602 */
[-C--:B----4-:R-:W-:Y:S01]  /*28c20*/  IADD3 R27, P1, R27, R47.reuse, RZ ;  /* 0x0000002f1b1b7210 */ /* 0x090fe20007f3e0ff */
[--C-:B------:R-:W-:Y:S01]  /*28c30*/  IMAD.X R54, R54, 0x1, R2.reuse, P2 ;  /* 0x0000000136367824 */ /* 0x100fe200010e0602 */
[-C--:B------:R-:W-:Y:S01]  /*28c40*/  IADD3 R55, P2, R55, R47.reuse, RZ ;  /* 0x0000002f37377210 */ /* 0x080fe20007f5e0ff */
[----:B------:R-:W-:Y:S01]  /*28c50*/  IMAD.X R28, R28, 0x1, R2, P3 ;  /* 0x000000011c1c7824 */ /* 0x000fe200018e0602 */
[----:B------:R-:W-:Y:S01]  /*28c60*/  STL [R1+0x10ec], R26 ;  /* 0x0010ec1a01007387 */ /* 0x000fe20000100800 */
[----:B------:R-:W-:-:S03]  /*28c70*/  IADD3 R29, P3, R29, R47, RZ ;  /* 0x0000002f1d1d7210 */ /* 0x000fc60007f7e0ff */
[----:B------:R-:W-:Y:S01]  /*28c80*/  STL [R1+0x10c0], R27 ;  /* 0x0010c01b01007387 */ /* 0x000fe20000100800 */
[--C-:B------:R-:W-:Y:S02]  /*28c90*/  IMAD.X R30, R30, 0x1, R2.reuse, P4 ;  /* 0x000000011e1e7824 */ /* 0x100fe400020e0602 */
[--C-:B------:R-:W-:Y:S01]  /*28ca0*/  IMAD.X R56, R56, 0x1, R2.reuse, P5 ;  /* 0x0000000138387824 */ /* 0x100fe200028e0602 */
[----:B------:R-:W-:Y:S04]  /*28cb0*/  STL [R1+0x10e4], R54 ;  /* 0x0010e43601007387 */ /* 0x000fe80000100800 */
[----:B------:R-:W-:Y:S01]  /*28cc0*/  STL [R1+0x10b8], R55 ;  /* 0x0010b83701007387 */ /* 0x000fe20000100800 */
[-C--:B------:R-:W-:Y:S02]  /*28cd0*/  IADD3 R36, P5, R36, R47.reuse, RZ ;  /* 0x0000002f24247210 */ /* 0x080fe40007fbe0ff */
[----:B------:R-:W-:Y:S01]  /*28ce0*/  IADD3 R31, P4, R31, R47, RZ ;  /* 0x0000002f1f1f7210 */ /* 0x000fe20007f9e0ff */
[----:B------:R-:W-:Y:S04]  /*28cf0*/  STL [R1+0x10dc], R28 ;  /* 0x0010dc1c01007387 */ /* 0x000fe80000100800 */
[----:B------:R-:W-:Y:S04]  /*28d00*/  STL [R1+0x10b0], R29 ;  /* 0x0010b01d01007387 */ /* 0x000fe80000100800 */
[----:B------:R-:W-:Y:S04]  /*28d10*/  STL [R1+0x10d4], R30 ;  /* 0x0010d41e01007387 */ /* 0x000fe80000100800 */
[----:B------:R0:W-:Y:S01]  /*28d20*/  STL [R1+0x10a0], R36 ;  /* 0x0010a02401007387 */ /* 0x0001e20000100800 */
[----:B------:R-:W-:-:S03]  /*28d30*/  IMAD.X R45, R45, 0x1, R2, P6 ;  /* 0x000000012d2d7824 */ /* 0x000fc600030e0602 */
[----:B------:R-:W-:Y:S01]  /*28d40*/  STL [R1+0x10a8], R31 ;  /* 0x0010a81f01007387 */ /* 0x000fe20000100800 */
[----:B------:R-:W-:-:S03]  /*28d50*/  IADD3 R60, P6, R60, R47, RZ ;  /* 0x0000002f3c3c7210 */ /* 0x000fc60007fde0ff */
[----:B0-----:R-:W3:Y:S04]  /*28d60*/  LDL.LU R36, [R1+0x1058] ;  /* 0x0010580001247983 */ /* 0x001ee80000300800 */
[----:B------:R-:W-:Y:S04]  /*28d70*/  STL [R1+0x10cc], R56 ;  /* 0x0010cc3801007387 */ /* 0x000fe80000100800 */
[----:B------:R0:W-:Y:S01]  /*28d80*/  STL [R1+0x10c4], R45 ;  /* 0x0010c42d01007387 */ /* 0x0001e20000100800 */
[--C-:B------:R-:W-:Y:S01]  /*28d90*/  IMAD.X R57, R57, 0x1, R2.reuse, P1 ;  /* 0x0000000139397824 */ /* 0x100fe200008e0602 */
[-C--:B------:R-:W-:Y:S01]  /*28da0*/  IADD3 R58, P1, R58, R47.reuse, RZ ;  /* 0x0000002f3a3a7210 */ /* 0x080fe20007f3e0ff */
[--C-:B------:R-:W-:Y:S01]  /*28db0*/  IMAD.X R59, R59, 0x1, R2.reuse, P2 ;  /* 0x000000013b3b7824 */ /* 0x100fe200010e0602 */
[----:B0-----:R-:W4:Y:S04]  /*28dc0*/  LDL.LU R45, [R1+0x107c] ;  /* 0x00107c00012d7983 */ /* 0x001f280000300800 */
[----:B------:R0:W-:Y:S01]  /*28dd0*/  STL [R1+0x1098], R60 ;  /* 0x0010983c01007387 */ /* 0x0001e20000100800 */
[----:B------:R-:W-:Y:S01]  /*28de0*/  IMAD.X R43, R43, 0x1, R2, P3 ;  /* 0x000000012b2b7824 */ /* 0x000fe200018e0602 */
[----:B------:R-:W-:-:S02]  /*28df0*/  IADD3 R46, P2, R46, R47, RZ ;  /* 0x0000002f2e2e7210 */ /* 0x000fc40007f5e0ff */
[----:B0-----:R-:W4:Y:S01]  /*28e00*/  LDL.LU R60, [R1+0x1050] ;  /* 0x00105000013c7983 */ /* 0x001f220000300800 */
[----:B------:R-:W-:-:S03]  /*28e10*/  IADD3 R3, P3, R3, R47, RZ ;  /* 0x0000002f03037210 */ /* 0x000fc60007f7e0ff */
[----:B------:R-:W-:Y:S04]  /*28e20*/  STL [R1+0x10bc], R57 ;  /* 0x0010bc3901007387 */ /* 0x000fe80000100800 */
[----:B------:R-:W-:Y:S04]  /*28e30*/  STL [R1+0x1090], R58 ;  /* 0x0010903a01007387 */ /* 0x000fe80000100800 */
[----:B------:R-:W-:Y:S01]  /*28e40*/  STL [R1+0x10b4], R59 ;  /* 0x0010b43b01007387 */ /* 0x000fe20000100800 */
[----:B------:R-:W-:-:S03]  /*28e50*/  IMAD.X R39, R39, 0x1, R2, P4 ;  /* 0x0000000127277824 */ /* 0x000fc600020e0602 */
[----:B------:R0:W-:Y:S01]  /*28e60*/  STL [R1+0x1080], R3 ;  /* 0x0010800301007387 */ /* 0x0001e20000100800 */
[----:B------:R-:W-:-:S03]  /*28e70*/  IADD3 R35, P4, R35, R47, RZ ;  /* 0x0000002f23237210 */ /* 0x000fc60007f9e0ff */
[----:B------:R-:W-:Y:S01]  /*28e80*/  STL [R1+0x1088], R46 ;  /* 0x0010882e01007387 */ /* 0x000fe20000100800 */
[----:B------:R-:W-:-:S03]  /*28e90*/  IMAD.X R21, R21, 0x1, R2, P5 ;  /* 0x0000000115157824 */ /* 0x000fc600028e0602 */
[----:B0-----:R-:W4:Y:S04]  /*28ea0*/  LDL.LU R3, [R1+0x1074] ;  /* 0x0010740001037983 */ /* 0x001f280000300800 */
[----:B------:R-:W-:Y:S04]  /*28eb0*/  STL [R1+0x10ac], R43 ;  /* 0x0010ac2b01007387 */ /* 0x000fe80000100800 */
[----:B------:R-:W-:Y:S04]  /*28ec0*/  STL [R1+0x10a4], R39 ;  /* 0x0010a42701007387 */ /* 0x000fe80000100800 */
[----:B------:R-:W-:Y:S04]  /*28ed0*/  STL [R1+0x1078], R35 ;  /* 0x0010782301007387 */ /* 0x000fe80000100800 */
[----:B------:R-:W-:Y:S01]  /*28ee0*/  STL [R1+0x109c], R21 ;  /* 0x00109c1501007387 */ /* 0x000fe20000100800 */
[-C--:B--2---:R-:W-:Y:S01]  /*28ef0*/  IADD3 R22, P5, R22, R47.reuse, RZ ;  /* 0x0000002f16167210 */ /* 0x084fe20007fbe0ff */
[--C-:B------:R-:W-:Y:S01]  /*28f00*/  IMAD.X R23, R23, 0x1, R2.reuse, P6 ;  /* 0x0000000117177824 */ /* 0x100fe200030e0602 */
[-C--:B------:R-:W-:Y:S01]  /*28f10*/  IADD3 R15, P6, R15, R47.reuse, RZ ;  /* 0x0000002f0f0f7210 */ /* 0x080fe20007fde0ff */
[--C-:B------:R-:W-:Y:S01]  /*28f20*/  IMAD.X R53, R53, 0x1, R2.reuse, P1 ;  /* 0x0000000135357824 */ /* 0x100fe200008e0602 */
[----:B------:R-:W-:Y:S01]  /*28f30*/  IADD3 R52, P1, R52, R47, RZ ;  /* 0x0000002f34347210 */ /* 0x000fe20007f3e0ff */
[----:B------:R-:W-:Y:S04]  /*28f40*/  STL [R1+0x1070], R22 ;  /* 0x0010701601007387 */ /* 0x000fe80000100800 */
[----:B------:R-:W-:Y:S04]  /*28f50*/  STL [R1+0x1094], R23 ;  /* 0x0010941701007387 */ /* 0x000fe80000100800 */
[----:B------:R-:W-:Y:S01]  /*28f60*/  STL [R1+0x1068], R15 ;  /* 0x0010680f01007387 */ /* 0x000fe20000100800 */
[----:B------:R-:W-:-:S03]  /*28f70*/  IMAD.X R37, R37, 0x1, R2, P2 ;  /* 0x0000000125257824 */ /* 0x000fc600010e0602 */
[----:B------:R-:W2:Y:S04]  /*28f80*/  LDL.LU R26, [R1+0x1048] ;  /* 0x00104800011a7983 */ /* 0x000ea80000300800 */
[----:B------:R-:W-:Y:S04]  /*28f90*/  STL [R1+0x108c], R53 ;  /* 0x00108c3501007387 */ /* 0x000fe80000100800 */
[----:B------:R-:W2:Y:S04]  /*28fa0*/  LDL.LU R27, [R1+0x106c] ;  /* 0x00106c00011b7983 */ /* 0x000ea80000300800 */
[----:B------:R-:W-:Y:S04]  /*28fb0*/  STL [R1+0x1060], R52 ;  /* 0x0010603401007387 */ /* 0x000fe80000100800 */
[----:B------:R-:W2:Y:S04]  /*28fc0*/  LDL.LU R54, [R1+0x1040] ;  /* 0x0010400001367983 */ /* 0x000ea80000300800 */
[----:B------:R0:W-:Y:S04]  /*28fd0*/  STL [R1+0x1084], R37 ;  /* 0x0010842501007387 */ /* 0x0001e80000100800 */
[----:B------:R-:W2:Y:S04]  /*28fe0*/  LDL.LU R55, [R1+0x1064] ;  /* 0x0010640001377983 */ /* 0x000ea80000300800 */
[----:B------:R-:W2:Y:S04]  /*28ff0*/  LDL.LU R28, [R1+0x1038] ;  /* 0x00103800011c7983 */ /* 0x000ea80000300800 */
[----:B------:R-:W2:Y:S04]  /*29000*/  LDL.LU R29, [R1+0x105c] ;  /* 0x00105c00011d7983 */ /* 0x000ea80000300800 */
[----:B------:R-:W2:Y:S04]  /*29010*/  LDL.LU R30, [R1+0x1030] ;  /* 0x00103000011e7983 */ /* 0x000ea80000300800 */
[----:B------:R-:W2:Y:S04]  /*29020*/  LDL.LU R31, [R1+0x1054] ;  /* 0x00105400011f7983 */ /* 0x000ea80000300800 */
[----:B------:R-:W2:Y:S04]  /*29030*/  LDL.LU R56, [R1+0x1028] ;  /* 0x0010280001387983 */ /* 0x000ea80000300800 */
[----:B0-----:R-:W2:Y:S04]  /*29040*/  LDL.LU R37, [R1+0x104c] ;  /* 0x00104c0001257983 */ /* 0x001ea80000300800 */
[----:B------:R-:W2:Y:S01]  /*29050*/  LDL.LU R52, [R1+0x1020] ;  /* 0x0010200001347983 */ /* 0x000ea20000300800 */
[----:B---3--:R-:W-:-:S05]  /*29060*/  IADD3 R36, P2, R36, R47, RZ ;  /* 0x0000002f24247210 */ /* 0x008fca0007f5e0ff */
[----:B------:R0:W-:Y:S01]  /*29070*/  STL [R1+0x1058], R36 ;  /* 0x0010582401007387 */ /* 0x0001e20000100800 */
[----:B----4-:R-:W-:-:S03]  /*29080*/  IMAD.X R45, R45, 0x1, R2, P3 ;  /* 0x000000012d2d7824 */ /* 0x010fc600018e0602 */
[----:B0-----:R-:W3:Y:S04]  /*29090*/  LDL.LU R36, [R1+0x1044] ;  /* 0x0010440001247983 */ /* 0x001ee80000300800 */
[----:B------:R-:W4:Y:S04]  /*290a0*/  LDL.LU R57, [R1+0x1018] ;  /* 0x0010180001397983 */ /* 0x000f280000300800 */
[----:B------:R-:W4:Y:S04]  /*290b0*/  LDL.LU R58, [R1+0x103c] ;  /* 0x00103c00013a7983 */ /* 0x000f280000300800 */
[----:B------:R-:W-:Y:S04]  /*290c0*/  STL [R1+0x107c], R45 ;  /* 0x00107c2d01007387 */ /* 0x000fe80000100800 */
[----:B------:R-:W4:Y:S01]  /*290d0*/  LDL.LU R59, [R1+0x1010] ;  /* 0x00101000013b7983 */ /* 0x000f220000300800 */
[----:B------:R-:W-:-:S05]  /*290e0*/  IADD3 R60, P3, R60, R47, RZ ;  /* 0x0000002f3c3c7210 */ /* 0x000fca0007f7e0ff */
[----:B------:R0:W-:Y:S04]  /*290f0*/  STL [R1+0x1050], R60 ;  /* 0x0010503c01007387 */ /* 0x0001e80000100800 */
[----:B------:R-:W4:Y:S04]  /*29100*/  LDL.LU R46, [R1+0x1034] ;  /* 0x00103400012e7983 */ /* 0x000f280000300800 */
[----:B------:R-:W4:Y:S04]  /*29110*/  LDL.LU R43, [R1+0x1008] ;  /* 0x00100800012b7983 */ /* 0x000f280000300800 */
[----:B0-----:R-:W4:Y:S01]  /*29120*/  LDL.LU R60, [R1+0x102c] ;  /* 0x00102c00013c7983 */ /* 0x001f220000300800 */
[----:B------:R-:W-:-:S03]  /*29130*/  IMAD.X R3, R3, 0x1, R2, P4 ;  /* 0x0000000103037824 */ /* 0x000fc600020e0602 */
[----:B------:R-:W4:Y:S04]  /*29140*/  LDL.LU R39, [R1+0x1000] ;  /* 0x0010000001277983 */ /* 0x000f280000300800 */
[----:B------:R-:W4:Y:S04]  /*29150*/  LDL.LU R35, [R1+0x1024] ;  /* 0x0010240001237983 */ /* 0x000f280000300800 */
[----:B------:R-:W4:Y:S04]  /*29160*/  LDL.LU R21, [R1+0xff8] ;  /* 0x000ff80001157983 */ /* 0x000f280000300800 */
[----:B------:R0:W-:Y:S04]  /*29170*/  STL [R1+0x1074], R3 ;  /* 0x0010740301007387 */ /* 0x0001e80000100800 */
[----:B------:R-:W4:Y:S04]  /*29180*/  LDL.LU R22, [R1+0x101c] ;  /* 0x00101c0001167983 */ /* 0x000f280000300800 */
[----:B------:R-:W4:Y:S04]  /*29190*/  LDL.LU R23, [R1+0xff0] ;  /* 0x000ff00001177983 */ /* 0x000f280000300800 */
[----:B------:R-:W4:Y:S04]  /*291a0*/  LDL.LU R15, [R1+0x1014] ;  /* 0x00101400010f7983 */ /* 0x000f280000300800 */
[----:B------:R-:W4:Y:S04]  /*291b0*/  LDL.LU R53, [R1+0xfe8] ;  /* 0x000fe80001357983 */ /* 0x000f280000300800 */
[----:B------:R-:W4:Y:S04]  /*291c0*/  LDL.LU R45, [R1+0x100c] ;  /* 0x00100c00012d7983 */ /* 0x000f280000300800 */
[----:B0-----:R-:W4:Y:S01]  /*291d0*/  LDL.LU R3, [R1+0xfe0] ;  /* 0x000fe00001037983 */ /* 0x001f220000300800 */
[-C--:B--2---:R-:W-:Y:S01]  /*291e0*/  IADD3 R26, P4, R26, R47.reuse, RZ ;  /* 0x0000002f1a1a7210 */ /* 0x084fe20007f9e0ff */
        /* <DEDUP_REMOVED lines=13> */
[----:B------:R-:W-:Y:S04]  /*292c0*/  STL [R1+0x105c], R29 ;  /* 0x00105c1d01007387 */ /* 0x000fe80000100800 */
[----:B------:R-:W-:Y:S04]  /*292d0*/  STL [R1+0x1030], R30 ;  /* 0x0010301e01007387 */ /* 0x000fe80000100800 */
[----:B------:R0:W-:Y:S04]  /*292e0*/  STL [R1+0x104c], R37 ;  /* 0x00104c2501007387 */ /* 0x0001e80000100800 */
[----:B------:R-:W-:Y:S04]  /*292f0*/  STL [R1+0x1054], R31 ;  /* 0x0010541f01007387 */ /* 0x000fe80000100800 */
[----:B0-----:R-:W2:Y:S01]  /*29300*/  LDL.LU R37, [R1+0x1004] ;  /* 0x0010040001257983 */ /* 0x001ea20000300800 */
[----:B------:R-:W-:-:S02]  /*29310*/  IADD3 R56, P2, R56, R47, RZ ;  /* 0x0000002f38387210 */ /* 0x000fc40007f5e0ff */
[----:B------:R-:W-:-:S03]  /*29320*/  IADD3 R52, P3, R52, R47, RZ ;  /* 0x0000002f34347210 */ /* 0x000fc60007f7e0ff */
[----:B------:R-:W-:Y:S04]  /*29330*/  STL [R1+0x1028], R56 ;  /* 0x0010283801007387 */ /* 0x000fe80000100800 */
[----:B------:R0:W-:Y:S04]  /*29340*/  STL [R1+0x1020], R52 ;  /* 0x0010203401007387 */ /* 0x0001e80000100800 */
[----:B0-----:R-:W2:Y:S01]  /*29350*/  LDL.LU R52, [R1+0xfd8] ;  /* 0x000fd80001347983 */ /* 0x001ea20000300800 */
[--C-:B---3--:R-:W-:Y:S01]  /*29360*/  IMAD.X R36, R36, 0x1, R2.reuse, P4 ;  /* 0x0000000124247824 */ /* 0x108fe200020e0602 */
[----:B----4-:R-:W-:Y:S01]  /*29370*/  IADD3 R57, P4, R57, R47, RZ ;  /* 0x0000002f39397210 */ /* 0x010fe20007f9e0ff */
[----:B------:R-:W-:-:S03]  /*29380*/  IMAD.X R58, R58, 0x1, R2, P5 ;  /* 0x000000013a3a7824 */ /* 0x000fc600028e0602 */
[----:B------:R0:W-:Y:S01]  /*29390*/  STL [R1+0x1044], R36 ;  /* 0x0010442401007387 */ /* 0x0001e20000100800 */
[----:B------:R-:W-:-:S03]  /*293a0*/  IADD3 R59, P5, R59, R47, RZ ;  /* 0x0000002f3b3b7210 */ /* 0x000fc60007fbe0ff */
[----:B0-----:R-:W3:Y:S01]  /*293b0*/  LDL.LU R36, [R1+0xffc] ;  /* 0x000ffc0001247983 */ /* 0x001ee20000300800 */
[----:B------:R-:W-:-:S03]  /*293c0*/  IMAD.X R46, R46, 0x1, R2, P6 ;  /* 0x000000012e2e7824 */ /* 0x000fc600030e0602 */
[----:B------:R-:W-:Y:S01]  /*293d0*/  STL [R1+0x1018], R57 ;  /* 0x0010183901007387 */ /* 0x000fe20000100800 */
[----:B------:R-:W-:-:S03]  /*293e0*/  IADD3 R43, P6, R43, R47, RZ ;  /* 0x0000002f2b2b7210 */ /* 0x000fc60007fde0ff */
[----:B------:R-:W-:Y:S01]  /*293f0*/  STL [R1+0x103c], R58 ;  /* 0x00103c3a01007387 */ /* 0x000fe20000100800 */
[----:B------:R-:W-:-:S03]  /*29400*/  IMAD.X R60, R60, 0x1, R2, P1 ;  /* 0x000000013c3c7824 */ /* 0x000fc600008e0602 */
[----:B------:R-:W-:Y:S01]  /*29410*/  STL [R1+0x1010], R59 ;  /* 0x0010103b01007387 */ /* 0x000fe20000100800 */
[-C--:B------:R-:W-:Y:S01]  /*29420*/  IADD3 R39, P1, R39, R47.reuse, RZ ;  /* 0x0000002f27277210 */ /* 0x080fe20007f3e0ff */
[--C-:B------:R-:W-:Y:S01]  /*29430*/  IMAD.X R35, R35, 0x1, R2.reuse, P2 ;  /* 0x0000000123237824 */ /* 0x100fe200010e0602 */
[-C--:B------:R-:W-:Y:S01]  /*29440*/  IADD3 R21, P2, R21, R47.reuse, RZ ;  /* 0x0000002f15157210 */ /* 0x080fe20007f5e0ff */
[----:B------:R0:W-:Y:S04]  /*29450*/  STL [R1+0x102c], R60 ;  /* 0x00102c3c01007387 */ /* 0x0001e80000100800 */
[----:B------:R-:W-:Y:S01]  /*29460*/  STL [R1+0x1034], R46 ;  /* 0x0010342e01007387 */ /* 0x000fe20000100800 */
        /* <DEDUP_REMOVED lines=30> */
[----:B0-----:R-:W2:Y:S04]  /*29650*/  LDL.LU R37, [R1+0xfa0] ;  /* 0x000fa00001257983 */ /* 0x001ea80000300800 */
[----:B------:R-:W2:Y:S01]  /*29660*/  LDL.LU R57, [R1+0xfc4] ;  /* 0x000fc40001397983 */ /* 0x000ea20000300800 */
[----:B------:R-:W-:-:S03]  /*29670*/  IADD3 R52, P6, R52, R47, RZ ;  /* 0x0000002f34347210 */ /* 0x000fc60007fde0ff */
[----:B------:R-:W2:Y:S04]  /*29680*/  LDL.LU R58, [R1+0xf98] ;  /* 0x000f9800013a7983 */ /* 0x000ea80000300800 */
[----:B------:R-:W-:Y:S04]  /*29690*/  STL [R1+0xfd8], R52 ;  /* 0x000fd83401007387 */ /* 0x000fe80000100800 */
[----:B------:R-:W2:Y:S01]  /*296a0*/  LDL.LU R59, [R1+0xfbc] ;  /* 0x000fbc00013b7983 */ /* 0x000ea20000300800 */
[----:B---3--:R-:W-:-:S05]  /*296b0*/  IMAD.X R36, R36, 0x1, R2, P1 ;  /* 0x0000000124247824 */ /* 0x008fca00008e0602 */
[----:B------:R0:W-:Y:S04]  /*296c0*/  STL [R1+0xffc], R36 ;  /* 0x000ffc2401007387 */ /* 0x0001e80000100800 */
[----:B------:R-:W3:Y:S04]  /*296d0*/  LDL.LU R46, [R1+0xf90] ;  /* 0x000f9000012e7983 */ /* 0x000ee80000300800 */
[----:B------:R-:W3:Y:S04]  /*296e0*/  LDL.LU R43, [R1+0xfb4] ;  /* 0x000fb400012b7983 */ /* 0x000ee80000300800 */
[----:B0-----:R-:W3:Y:S04]  /*296f0*/  LDL.LU R36, [R1+0xf88] ;  /* 0x000f880001247983 */ /* 0x001ee80000300800 */
[----:B------:R-:W3:Y:S04]  /*29700*/  LDL.LU R39, [R1+0xfac] ;  /* 0x000fac0001277983 */ /* 0x000ee80000300800 */
[----:B------:R-:W3:Y:S04]  /*29710*/  LDL.LU R35, [R1+0xf80] ;  /* 0x000f800001237983 */ /* 0x000ee80000300800 */
[----:B------:R-:W3:Y:S01]  /*29720*/  LDL.LU R21, [R1+0xfa4] ;  /* 0x000fa40001157983 */ /* 0x000ee20000300800 */
[----:B----4-:R-:W-:-:S05]  /*29730*/  IADD3 R60, P1, R60, R47, RZ ;  /* 0x0000002f3c3c7210 */ /* 0x010fca0007f3e0ff */
        /* <DEDUP_REMOVED lines=34> */
[--C-:B------:R-:W-:Y:S01]  /*29960*/  IMAD.X R57, R57, 0x1, R2.reuse, P2 ;  /* 0x0000000139397824 */ /* 0x100fe200010e0602 */
[----:B------:R-:W-:Y:S01]  /*29970*/  IADD3 R58, P2, R58, R47, RZ ;  /* 0x0000002f3a3a7210 */ /* 0x000fe20007f5e0ff */
[----:B------:R-:W-:-:S03]  /*29980*/  IMAD.X R59, R59, 0x1, R2, P3 ;  /* 0x000000013b3b7824 */ /* 0x000fc600018e0602 */
[----:B------:R-:W-:Y:S04]  /*29990*/  STL [R1+0xfc4], R57 ;  /* 0x000fc43901007387 */ /* 0x000fe80000100800 */
[----:B------:R-:W-:Y:S01]  /*299a0*/  STL [R1+0xf98], R58 ;  /* 0x000f983a01007387 */ /* 0x000fe20000100800 */
[--C-:B---3--:R-:W-:Y:S01]  /*299b0*/  IMAD.X R43, R43, 0x1, R2.reuse, P4 ;  /* 0x000000012b2b7824 */ /* 0x108fe200020e0602 */
[-C--:B------:R-:W-:Y:S02]  /*299c0*/  IADD3 R46, P3, R46, R47.reuse, RZ ;  /* 0x0000002f2e2e7210 */ /* 0x080fe40007f7e0ff */
[----:B------:R-:W-:Y:S01]  /*299d0*/  STL [R1+0xfbc], R59 ;  /* 0x000fbc3b01007387 */ /* 0x000fe20000100800 */
[-C--:B------:R-:W-:Y:S01]  /*299e0*/  IADD3 R36, P4, R36, R47.reuse, RZ ;  /* 0x0000002f24247210 */ /* 0x080fe20007f9e0ff */
[--C-:B------:R-:W-:Y:S01]  /*299f0*/  IMAD.X R39, R39, 0x1, R2.reuse, P5 ;  /* 0x0000000127277824 */ /* 0x100fe200028e0602 */
[----:B------:R-:W-:Y:S01]  /*29a00*/  IADD3 R35, P5, R35, R47, RZ ;  /* 0x0000002f23237210 */ /* 0x000fe20007fbe0ff */
[----:B------:R-:W-:-:S02]  /*29a10*/  IMAD.X R21, R21, 0x1, R2, P6 ;  /* 0x0000000115157824 */ /* 0x000fc400030e0602 */
[----:B------:R0:W-:Y:S04]  /*29a20*/  STL [R1+0xf88], R36 ;  /* 0x000f882401007387 */ /* 0x0001e80000100800 */
[----:B------:R-:W-:Y:S01]  /*29a30*/  STL [R1+0xf90], R46 ;  /* 0x000f902e01007387 */ /* 0x000fe20000100800 */
[----:B----4-:R-:W-:-:S03]  /*29a40*/  IADD3 R22, P6, R22, R47, RZ ;  /* 0x0000002f16167210 */ /* 0x010fc60007fde0ff */
[----:B0-----:R-:W3:Y:S04]  /*29a50*/  LDL.LU R36, [R1+0xf7c] ;  /* 0x000f7c0001247983 */ /* 0x001ee80000300800 */
[----:B------:R-:W-:Y:S01]  /*29a60*/  STL [R1+0xfb4], R43 ;  /* 0x000fb42b01007387 */ /* 0x000fe20000100800 */
[----:B------:R-:W-:-:S03]  /*29a70*/  IMAD.X R23, R23, 0x1, R2, P1 ;  /* 0x0000000117177824 */ /* 0x000fc600008e0602 */
[----:B------:R-:W-:Y:S01]  /*29a80*/  STL [R1+0xfac], R39 ;  /* 0x000fac2701007387 */ /* 0x000fe20000100800 */
[----:B------:R-:W-:-:S03]  /*29a90*/  IADD3 R15, P1, R15, R47, RZ ;  /* 0x0000002f0f0f7210 */ /* 0x000fc60007f3e0ff */
        /* <DEDUP_REMOVED lines=87> */
[----:B------:R-:W-:Y:S01]  /*2a010*/  IADD3 R21, P3, R21, R47, RZ ;  /* 0x0000002f15157210 */ /* 0x000fe20007f7e0ff */
[----:B------:R-:W-:Y:S04]  /*2a020*/  STL [R1+0xf10], R43 ;  /* 0x000f102b01007387 */ /* 0x000fe80000100800 */
[----:B------:R-:W-:Y:S01]  /*2a030*/  STL [R1+0xf08], R39 ;  /* 0x000f082701007387 */ /* 0x000fe20000100800 */
[----:B---3--:R-:W-:-:S03]  /*2a040*/  IMAD.X R22, R22, 0x1, R2, P4 ;  /* 0x0000000116167824 */ /* 0x008fc600020e0602 */
[----:B------:R-:W-:Y:S01]  /*2a050*/  STL [R1+0xf2c], R35 ;  /* 0x000f2c2301007387 */ /* 0x000fe20000100800 */
[----:B------:R-:W-:Y:S01]  /*2a060*/  IMAD.X R15, R15, 0x1, R2, P5 ;  /* 0x000000010f0f7824 */ /* 0x000fe200028e0602 */
[-C--:B------:R-:W-:Y:S02]  /*2a070*/  IADD3 R23, P4, R23, R47.reuse, RZ ;  /* 0x0000002f17177210 */ /* 0x080fe40007f9e0ff */
[----:B------:R-:W-:Y:S01]  /*2a080*/  STL [R1+0xf00], R21 ;  /* 0x000f001501007387 */ /* 0x000fe20000100800 */
[----:B------:R-:W-:-:S03]  /*2a090*/  IADD3 R53, P5, R53, R47, RZ ;  /* 0x0000002f35357210 */ /* 0x000fc60007fbe0ff */
[----:B------:R-:W-:Y:S01]  /*2a0a0*/  STL [R1+0xf24], R22 ;  /* 0x000f241601007387 */ /* 0x000fe20000100800 */
[----:B------:R-:W-:-:S03]  /*2a0b0*/  IMAD.X R45, R45, 0x1, R2, P6 ;  /* 0x000000012d2d7824 */ /* 0x000fc600030e0602 */
[----:B------:R-:W-:Y:S04]  /*2a0c0*/  STL [R1+0xef8], R23 ;  /* 0x000ef81701007387 */ /* 0x000fe80000100800 */
[----:B------:R-:W-:Y:S04]  /*2a0d0*/  STL [R1+0xf1c], R15 ;  /* 0x000f1c0f01007387 */ /* 0x000fe80000100800 */
[----:B------:R-:W3:Y:S01]  /*2a0e0*/  LDL.LU R26, [R1+0xefc] ;  /* 0x000efc00011a7983 */ /* 0x000ee20000300800 */
[----:B----4-:R-:W-:-:S03]  /*2a0f0*/  IADD3 R36, P6, R36, R47, RZ ;  /* 0x0000002f24247210 */ /* 0x010fc60007fde0ff */
        /* <DEDUP_REMOVED lines=13> */
[----:B------:R-:W-:-:S05]  /*2a1d0*/  IMAD.X R60, R60, 0x1, R2, P1 ;  /* 0x000000013c3c7824 */ /* 0x000fca00008e0602 */
        /* <DEDUP_REMOVED lines=43> */
[----:B0-----:R-:W3:Y:S04]  /*2a490*/  LDL.LU R36, [R1+0xe60] ;  /* 0x000e600001247983 */ /* 0x001ee80000300800 */
[----:B------:R-:W-:Y:S04]  /*2a4a0*/  STL [R1+0xedc], R56 ;  /* 0x000edc3801007387 */ /* 0x000fe80000100800 */
[----:B------:R0:W-:Y:S04]  /*2a4b0*/  STL [R1+0xed4], R45 ;  /* 0x000ed42d01007387 */ /* 0x0001e80000100800 */
[----:B0-----:R-:W4:Y:S01]  /*2a4c0*/  LDL.LU R45, [R1+0xe88] ;  /* 0x000e8800012d7983 */ /* 0x001f220000300800 */
[-C--:B------:R-:W-:Y:S01]  /*2a4d0*/  IADD3 R60, P2, R60, R47.reuse, RZ ;  /* 0x0000002f3c3c7210 */ /* 0x080fe20007f5e0ff */
[----:B------:R-:W-:Y:S01]  /*2a4e0*/  IMAD.X R57, R57, 0x1, R2, P3 ;  /* 0x0000000139397824 */ /* 0x000fe200018e0602 */
[----:B------:R-:W-:-:S03]  /*2a4f0*/  IADD3 R58, P3, R58, R47, RZ ;  /* 0x0000002f3a3a7210 */ /* 0x000fc60007f7e0ff */
[----:B------:R0:W-:Y:S01]  /*2a500*/  STL [R1+0xea8], R60 ;  /* 0x000ea83c01007387 */ /* 0x0001e20000100800 */
[----:B------:R-:W-:-:S03]  /*2a510*/  IMAD.X R59, R59, 0x1, R2, P4 ;  /* 0x000000013b3b7824 */ /* 0x000fc600020e0602 */
[----:B0-----:R-:W4:Y:S01]  /*2a520*/  LDL.LU R60, [R1+0xe58] ;  /* 0x000e5800013c7983 */ /* 0x001f220000300800 */
[----:B------:R-:W-:Y:S01]  /*2a530*/  IMAD.X R43, R43, 0x1, R2, P5 ;  /* 0x000000012b2b7824 */ /* 0x000fe200028e0602 */
[-C--:B------:R-:W-:Y:S02]  /*2a540*/  IADD3 R46, P4, R46, R47.reuse, RZ ;  /* 0x0000002f2e2e7210 */ /* 0x080fe40007f9e0ff */
[----:B------:R-:W-:Y:S04]  /*2a550*/  STL [R1+0xecc], R57 ;  /* 0x000ecc3901007387 */ /* 0x000fe80000100800 */
[----:B------:R-:W-:Y:S01]  /*2a560*/  STL [R1+0xea0], R58 ;  /* 0x000ea03a01007387 */ /* 0x000fe20000100800 */
[----:B------:R-:W-:-:S03]  /*2a570*/  IADD3 R3, P5, R3, R47, RZ ;  /* 0x0000002f03037210 */ /* 0x000fc60007fbe0ff */
[----:B------:R-:W-:Y:S01]  /*2a580*/  STL [R1+0xec4], R59 ;  /* 0x000ec43b01007387 */ /* 0x000fe20000100800 */
[--C-:B------:R-:W-:Y:S01]  /*2a590*/  IMAD.X R39, R39, 0x1, R2.reuse, P6 ;  /* 0x0000000127277824 */ /* 0x100fe200030e0602 */
[-C--:B------:R-:W-:Y:S01]  /*2a5a0*/  IADD3 R35, P6, R35, R47.reuse, RZ ;  /* 0x0000002f23237210 */ /* 0x080fe20007fde0ff */
[--C-:B------:R-:W-:Y:S01]  /*2a5b0*/  IMAD.X R21, R21, 0x1, R2.reuse, P1 ;  /* 0x0000000115157824 */ /* 0x100fe200008e0602 */
[----:B------:R0:W-:Y:S04]  /*2a5c0*/  STL [R1+0xe8c], R3 ;  /* 0x000e8c0301007387 */ /* 0x0001e80000100800 */
[----:B------:R-:W-:Y:S04]  /*2a5d0*/  STL [R1+0xe94], R46 ;  /* 0x000e942e01007387 */ /* 0x000fe80000100800 */
        /* <DEDUP_REMOVED lines=40> */
[----:B0-----:R-:W4:Y:S04]  /*2a860*/  LDL.LU R60, [R1+0xe34] ;  /* 0x000e3400013c7983 */ /* 0x001f280000300800 */
[----:B------:R-:W4:Y:S04]  /*2a870*/  LDL.LU R39, [R1+0xe08] ;  /* 0x000e080001277983 */ /* 0x000f280000300800 */
[----:B------:R-:W4:Y:S04]  /*2a880*/  LDL.LU R35, [R1+0xe2c] ;  /* 0x000e2c0001237983 */ /* 0x000f280000300800 */
[----:B------:R-:W4:Y:S01]  /*2a890*/  LDL.LU R21, [R1+0xe00] ;  /* 0x000e000001157983 */ /* 0x000f220000300800 */
[----:B------:R-:W-:-:S05]  /*2a8a0*/  IMAD.X R3, R3, 0x1, R2, P6 ;  /* 0x0000000103037824 */ /* 0x000fca00030e0602 */
        /* <DEDUP_REMOVED lines=36> */
[----:B0-----:R-:W3:Y:S04]  /*2aaf0*/  LDL.LU R36, [R1+0xe04] ;  /* 0x000e040001247983 */ /* 0x001ee80000300800 */
[----:B------:R-:W-:Y:S01]  /*2ab00*/  STL [R1+0xe20], R57 ;  /* 0x000e203901007387 */ /* 0x000fe20000100800 */
[----:B------:R-:W-:-:S03]  /*2ab10*/  IMAD.X R46, R46, 0x1, R2, P2 ;  /* 0x000000012e2e7824 */ /* 0x000fc600010e0602 */
[----:B------:R-:W-:Y:S04]  /*2ab20*/  STL [R1+0xe44], R58 ;  /* 0x000e443a01007387 */ /* 0x000fe80000100800 */
[----:B------:R-:W-:Y:S01]  /*2ab30*/  STL [R1+0xe18], R59 ;  /* 0x000e183b01007387 */ /* 0x000fe20000100800 */
[-C--:B------:R-:W-:Y:S01]  /*2ab40*/  IADD3 R43, P2, R43, R47.reuse, RZ ;  /* 0x0000002f2b2b7210 */ /* 0x080fe20007f5e0ff */
[--C-:B------:R-:W-:Y:S01]  /*2ab50*/  IMAD.X R60, R60, 0x1, R2.reuse, P3 ;  /* 0x000000013c3c7824 */ /* 0x100fe200018e0602 */
[-C--:B------:R-:W-:Y:S01]  /*2ab60*/  IADD3 R39, P3, R39, R47.reuse, RZ ;  /* 0x0000002f27277210 */ /* 0x080fe20007f7e0ff */
[--C-:B------:R-:W-:Y:S01]  /*2ab70*/  IMAD.X R35, R35, 0x1, R2.reuse, P4 ;  /* 0x0000000123237824 */ /* 0x100fe200020e0602 */
[----:B------:R-:W-:Y:S02]  /*2ab80*/  IADD3 R21, P4, R21, R47, RZ ;  /* 0x0000002f15157210 */ /* 0x000fe40007f9e0ff */
[----:B------:R0:W-:Y:S04]  /*2ab90*/  STL [R1+0xe34], R60 ;  /* 0x000e343c01007387 */ /* 0x0001e80000100800 */
[----:B------:R-:W-:Y:S01]  /*2aba0*/  STL [R1+0xe3c], R46 ;  /* 0x000e3c2e01007387 */ /* 0x000fe20000100800 */
[----:B------:R-:W-:-:S03]  /*2abb0*/  IMAD.X R22, R22, 0x1, R2, P5 ;  /* 0x0000000116167824 */ /* 0x000fc600028e0602 */
[----:B0-----:R-:W4:Y:S04]  /*2abc0*/  LDL.LU R60, [R1+0xdd8] ;  /* 0x000dd800013c7983 */ /* 0x001f280000300800 */
        /* <DEDUP_REMOVED lines=49> */
[----:B------:R-:W-:-:S03]  /*2aee0*/  IMAD.X R26, R26, 0x1, R2, P4 ;  /* 0x000000011a1a7824 */ /* 0x000fc600020e0602 */
[----:B0-----:R-:W4:Y:S01]  /*2aef0*/  LDL.LU R60, [R1+0xd94] ;  /* 0x000d9400013c7983 */ /* 0x001f220000300800 */
[-C--:B------:R-:W-:Y:S01]  /*2af00*/  IADD3 R27, P4, R27, R47.reuse, RZ ;  /* 0x0000002f1b1b7210 */ /* 0x080fe20007f9e0ff */
        /* <DEDUP_REMOVED lines=38> */
[----:B------:R-:W-:Y:S04]  /*2b170*/  STL [R1+0xd98], R46 ;  /* 0x000d982e01007387 */ /* 0x000fe80000100800 */
[----:B0-----:R-:W3:Y:S04]  /*2b180*/  LDL.LU R36, [R1+0xd84] ;  /* 0x000d840001247983 */ /* 0x001ee80000300800 */
[----:B------:R-:W-:Y:S04]  /*2b190*/  STL [R1+0xdbc], R43 ;  /* 0x000dbc2b01007387 */ /* 0x000fe80000100800 */
[----:B------:R-:W-:Y:S01]  /*2b1a0*/  STL [R1+0xdb4], R39 ;  /* 0x000db42701007387 */ /* 0x000fe20000100800 */
[----:B----4-:R-:W-:Y:S01]  /*2b1b0*/  IMAD.X R23, R23, 0x1, R2, P3 ;  /* 0x0000000117177824 */ /* 0x010fe200018e0602 */
[----:B------:R-:W-:-:S02]  /*2b1c0*/  IADD3 R22, P2, R22, R47, RZ ;  /* 0x0000002f16167210 */ /* 0x000fc40007f5e0ff */
[----:B------:R-:W-:Y:S01]  /*2b1d0*/  STL [R1+0xd88], R35 ;  /* 0x000d882301007387 */ /* 0x000fe20000100800 */
[----:B------:R-:W-:-:S03]  /*2b1e0*/  IADD3 R15, P3, R15, R47, RZ ;  /* 0x0000002f0f0f7210 */ /* 0x000fc60007f7e0ff */
        /* <DEDUP_REMOVED lines=68> */
[----:B------:R-:W-:-:S03]  /*2b630*/  IMAD.X R3, R3, 0x1, R2, P1 ;  /* 0x0000000103037824 */ /* 0x000fc600008e0602 */
[----:B0-----:R-:W4:Y:S01]  /*2b640*/  LDL.LU R52, [R1+0xce8] ;  /* 0x000ce80001347983 */ /* 0x001f220000300800 */
[-C--:B------:R-:W-:Y:S01]  /*2b650*/  IADD3 R57, P1, R57, R47.reuse, RZ ;  /* 0x0000002f39397210 */ /* 0x080fe20007f3e0ff */
[----:B------:R-:W-:Y:S02]  /*2b660*/  IMAD.X R58, R58, 0x1, R2, P2 ;  /* 0x000000013a3a7824 */ /* 0x000fe400010e0602 */
[----:B------:R0:W-:Y:S01]  /*2b670*/  STL [R1+0xd54], R3 ;  /* 0x000d540301007387 */ /* 0x0001e20000100800 */
[----:B------:R-:W-:-:S03]  /*2b680*/  IADD3 R59, P2, R59, R47, RZ ;  /* 0x0000002f3b3b7210 */ /* 0x000fc60007f5e0ff */
        /* <DEDUP_REMOVED lines=13> */
[----:B------:R-:W-:Y:S04]  /*2b760*/  STL [R1+0xd18], R43 ;  /* 0x000d182b01007387 */ /* 0x000fe80000100800 */
[----:B------:R-:W-:Y:S04]  /*2b770*/  STL [R1+0xd10], R39 ;  /* 0x000d102701007387 */ /* 0x000fe80000100800 */
[----:B------:R-:W-:Y:S01]  /*2b780*/  STL [R1+0xd34], R35 ;  /* 0x000d342301007387 */ /* 0x000fe20000100800 */
[--C-:B---3--:R-:W-:Y:S01]  /*2b790*/  IMAD.X R22, R22, 0x1, R2.reuse, P6 ;  /* 0x0000000116167824 */ /* 0x108fe200030e0602 */
[-C--:B------:R-:W-:Y:S01]  /*2b7a0*/  IADD3 R23, P6, R23, R47.reuse, RZ ;  /* 0x0000002f17177210 */ /* 0x080fe20007fde0ff */
[----:B------:R-:W-:Y:S01]  /*2b7b0*/  IMAD.X R15, R15, 0x1, R2, P1 ;  /* 0x000000010f0f7824 */ /* 0x000fe200008e0602 */
        /* <DEDUP_REMOVED lines=74> */
[----:B0-----:R-:W4:Y:S04]  /*2bc60*/  LDL.LU R60, [R1+0xc68] ;  /* 0x000c6800013c7983 */ /* 0x001f280000300800 */
[----:B------:R-:W-:Y:S01]  /*2bc70*/  STL [R1+0xcd4], R57 ;  /* 0x000cd43901007387 */ /* 0x000fe20000100800 */
[--C-:B------:R-:W-:Y:S01]  /*2bc80*/  IMAD.X R43, R43, 0x1, R2.reuse, P1 ;  /* 0x000000012b2b7824 */ /* 0x100fe200008e0602 */
[-C--:B------:R-:W-:Y:S02]  /*2bc90*/  IADD3 R46, P6, R46, R47.reuse, RZ ;  /* 0x0000002f2e2e7210 */ /* 0x080fe40007fde0ff */
[----:B------:R-:W-:Y:S04]  /*2bca0*/  STL [R1+0xca8], R58 ;  /* 0x000ca83a01007387 */ /* 0x000fe80000100800 */
[----:B------:R-:W-:Y:S01]  /*2bcb0*/  STL [R1+0xccc], R59 ;  /* 0x000ccc3b01007387 */ /* 0x000fe20000100800 */
[-C--:B------:R-:W-:Y:S01]  /*2bcc0*/  IADD3 R3, P1, R3, R47.reuse, RZ ;  /* 0x0000002f03037210 */ /* 0x080fe20007f3e0ff */
[--C-:B------:R-:W-:Y:S01]  /*2bcd0*/  IMAD.X R39, R39, 0x1, R2.reuse, P2 ;  /* 0x0000000127277824 */ /* 0x100fe200010e0602 */
[----:B------:R-:W-:Y:S01]  /*2bce0*/  IADD3 R35, P2, R35, R47, RZ ;  /* 0x0000002f23237210 */ /* 0x000fe20007f5e0ff */
[----:B------:R-:W-:-:S02]  /*2bcf0*/  IMAD.X R21, R21, 0x1, R2, P3 ;  /* 0x0000000115157824 */ /* 0x000fc400018e0602 */
        /* <DEDUP_REMOVED lines=94> */
[----:B------:R-:W-:Y:S04]  /*2c2e0*/  STL [R1+0xc4c], R46 ;  /* 0x000c4c2e01007387 */ /* 0x000fe80000100800 */
[----:B0-----:R-:W4:Y:S04]  /*2c2f0*/  LDL.LU R60, [R1+0xbe8] ;  /* 0x000be800013c7983 */ /* 0x001f280000300800 */
[----:B------:R-:W-:Y:S01]  /*2c300*/  STL [R1+0xc20], R43 ;  /* 0x000c202b01007387 */ /* 0x000fe20000100800 */
[----:B------:R-:W-:-:S03]  /*2c310*/  IMAD.X R22, R22, 0x1, R2, P1 ;  /* 0x0000000116167824 */ /* 0x000fc600008e0602 */
[----:B------:R-:W-:Y:S01]  /*2c320*/  STL [R1+0xc18], R39 ;  /* 0x000c182701007387 */ /* 0x000fe20000100800 */
[-C--:B------:R-:W-:Y:S01]  /*2c330*/  IADD3 R23, P1, R23, R47.reuse, RZ ;  /* 0x0000002f17177210 */ /* 0x080fe20007f3e0ff */
[----:B------:R-:W-:Y:S02]  /*2c340*/  IMAD.X R15, R15, 0x1, R2, P2 ;  /* 0x000000010f0f7824 */ /* 0x000fe400010e0602 */
        /* <DEDUP_REMOVED lines=77> */
[----:B------:R-:W-:Y:S04]  /*2c820*/  STL [R1+0xbb0], R58 ;  /* 0x000bb03a01007387 */ /* 0x000fe80000100800 */
[----:B------:R-:W-:Y:S01]  /*2c830*/  STL [R1+0xbd4], R59 ;  /* 0x000bd43b01007387 */ /* 0x000fe20000100800 */
[----:B---3--:R-:W-:Y:S01]  /*2c840*/  IMAD.X R43, R43, 0x1, R2, P2 ;  /* 0x000000012b2b7824 */ /* 0x008fe200010e0602 */
[----:B------:R-:W-:-:S02]  /*2c850*/  IADD3 R46, P1, R46, R47, RZ ;  /* 0x0000002f2e2e7210 */ /* 0x000fc40007f3e0ff */
[-C--:B------:R-:W-:Y:S01]  /*2c860*/  IADD3 R36, P2, R36, R47.reuse, RZ ;  /* 0x0000002f24247210 */ /* 0x080fe20007f5e0ff */
[--C-:B------:R-:W-:Y:S01]  /*2c870*/  IMAD.X R39, R39, 0x1, R2.reuse, P3 ;  /* 0x0000000127277824 */ /* 0x100fe200018e0602 */
[-C--:B------:R-:W-:Y:S01]  /*2c880*/  IADD3 R35, P3, R35, R47.reuse, RZ ;  /* 0x0000002f23237210 */ /* 0x080fe20007f7e0ff */
[--C-:B------:R-:W-:Y:S02]  /*2c890*/  IMAD.X R21, R21, 0x1, R2.reuse, P4 ;  /* 0x0000000115157824 */ /* 0x100fe400020e0602 */
        /* <DEDUP_REMOVED lines=36> */
[----:B------:R0:W-:Y:S04]  /*2cae0*/  STL [R1+0xb9c], R45 ;  /* 0x000b9c2d01007387 */ /* 0x0001e80000100800 */
[----:B------:R-:W4:Y:S01]  /*2caf0*/  LDL.LU R59, [R1+0xb30] ;  /* 0x000b3000013b7983 */ /* 0x000f220000300800 */
[----:B--2---:R-:W-:-:S05]  /*2cb00*/  IADD3 R37, P2, R37, R47, RZ ;  /* 0x0000002f25257210 */ /* 0x004fca0007f5e0ff */
[----:B------:R2:W-:Y:S04]  /*2cb10*/  STL [R1+0xb70], R37 ;  /* 0x000b702501007387 */ /* 0x0005e80000100800 */
[----:B------:R-:W4:Y:S04]  /*2cb20*/  LDL.LU R46, [R1+0xb54] ;  /* 0x000b5400012e7983 */ /* 0x000f280000300800 */
[----:B------:R-:W4:Y:S04]  /*2cb30*/  LDL.LU R43, [R1+0xb28] ;  /* 0x000b2800012b7983 */ /* 0x000f280000300800 */
[----:B0-----:R-:W4:Y:S04]  /*2cb40*/  LDL.LU R45, [R1+0xb4c] ;  /* 0x000b4c00012d7983 */ /* 0x001f280000300800 */
[----:B------:R-:W4:Y:S04]  /*2cb50*/  LDL.LU R39, [R1+0xb20] ;  /* 0x000b200001277983 */ /* 0x000f280000300800 */
[----:B------:R-:W4:Y:S04]  /*2cb60*/  LDL.LU R35, [R1+0xb44] ;  /* 0x000b440001237983 */ /* 0x000f280000300800 */
[----:B------:R-:W4:Y:S01]  /*2cb70*/  LDL.LU R21, [R1+0xb18] ;  /* 0x000b180001157983 */ /* 0x000f220000300800 */
[----:B---3--:R-:W-:-:S05]  /*2cb80*/  IMAD.X R36, R36, 0x1, R2, P3 ;  /* 0x0000000124247824 */ /* 0x008fca00018e0602 */
[----:B------:R0:W-:Y:S04]  /*2cb90*/  STL [R1+0xb94], R36 ;  /* 0x000b942401007387 */ /* 0x0001e80000100800 */
[----:B------:R-:W3:Y:S04]  /*2cba0*/  LDL.LU R22, [R1+0xb3c] ;  /* 0x000b3c0001167983 */ /* 0x000ee80000300800 */
[----:B------:R-:W3:Y:S04]  /*2cbb0*/  LDL.LU R23, [R1+0xb10] ;  /* 0x000b100001177983 */ /* 0x000ee80000300800 */
[----:B------:R-:W3:Y:S04]  /*2cbc0*/  LDL.LU R15, [R1+0xb34] ;  /* 0x000b3400010f7983 */ /* 0x000ee80000300800 */
[----:B------:R-:W3:Y:S04]  /*2cbd0*/  LDL.LU R53, [R1+0xb08] ;  /* 0x000b080001357983 */ /* 0x000ee80000300800 */
[----:B--2---:R-:W2:Y:S01]  /*2cbe0*/  LDL.LU R37, [R1+0xb2c] ;  /* 0x000b2c0001257983 */ /* 0x004ea20000300800 */
        /* <DEDUP_REMOVED lines=23> */
[----:B------:R0:W-:Y:S04]  /*2cd60*/  STL [R1+0xb40], R52 ;  /* 0x000b403401007387 */ /* 0x0001e80000100800 */
[----:B0-----:R-:W4:Y:S01]  /*2cd70*/  LDL.LU R52, [R1+0xaf8] ;  /* 0x000af80001347983 */ /* 0x001f220000300800 */
[--C-:B------:R-:W-:Y:S01]  /*2cd80*/  IMAD.X R3, R3, 0x1, R2.reuse, P3 ;  /* 0x0000000103037824 */ /* 0x100fe200018e0602 */
[----:B------:R-:W-:Y:S01]  /*2cd90*/  IADD3 R57, P3, R57, R47, RZ ;  /* 0x0000002f39397210 */ /* 0x000fe20007f7e0ff */
[----:B------:R-:W-:-:S03]  /*2cda0*/  IMAD.X R58, R58, 0x1, R2, P4 ;  /* 0x000000013a3a7824 */ /* 0x000fc600020e0602 */
[----:B------:R0:W-:Y:S01]  /*2cdb0*/  STL [R1+0xb64], R3 ;  /* 0x000b640301007387 */ /* 0x0001e20000100800 */
[----:B------:R-:W-:-:S03]  /*2cdc0*/  IADD3 R59, P4, R59, R47, RZ ;  /* 0x0000002f3b3b7210 */ /* 0x000fc60007f9e0ff */
[----:B0-----:R-:W4:Y:S04]  /*2cdd0*/  LDL.LU R3, [R1+0xb1c] ;  /* 0x000b1c0001037983 */ /* 0x001f280000300800 */
[----:B------:R-:W-:Y:S04]  /*2cde0*/  STL [R1+0xb38], R57 ;  /* 0x000b383901007387 */ /* 0x000fe80000100800 */
[----:B------:R-:W-:Y:S04]  /*2cdf0*/  STL [R1+0xb5c], R58 ;  /* 0x000b5c3a01007387 */ /* 0x000fe80000100800 */
[----:B------:R-:W-:Y:S01]  /*2ce00*/  STL [R1+0xb30], R59 ;  /* 0x000b303b01007387 */ /* 0x000fe20000100800 */
[----:B------:R-:W-:-:S02]  /*2ce10*/  IMAD.X R46, R46, 0x1, R2, P5 ;  /* 0x000000012e2e7824 */ /* 0x000fc400028e0602 */
[----:B------:R-:W-:-:S05]  /*2ce20*/  IMAD.X R45, R45, 0x1, R2, P6 ;  /* 0x000000012d2d7824 */ /* 0x000fca00030e0602 */
[----:B------:R0:W-:Y:S04]  /*2ce30*/  STL [R1+0xb4c], R45 ;  /* 0x000b4c2d01007387 */ /* 0x0001e80000100800 */
[----:B------:R-:W-:Y:S04]  /*2ce40*/  STL [R1+0xb54], R46 ;  /* 0x000b542e01007387 */ /* 0x000fe80000100800 */
[----:B0-----:R-:W4:Y:S01]  /*2ce50*/  LDL.LU R45, [R1+0xaf0] ;  /* 0x000af000012d7983 */ /* 0x001f220000300800 */
[-C--:B------:R-:W-:Y:S02]  /*2ce60*/  IADD3 R43, P5, R43, R47.reuse, RZ ;  /* 0x0000002f2b2b7210 */ /* 0x080fe40007fbe0ff */
[-C--:B------:R-:W-:Y:S01]  /*2ce70*/  IADD3 R39, P6, R39, R47.reuse, RZ ;  /* 0x0000002f27277210 */ /* 0x080fe20007fde0ff */
[--C-:B------:R-:W-:Y:S01]  /*2ce80*/  IMAD.X R35, R35, 0x1, R2.reuse, P1 ;  /* 0x0000000123237824 */ /* 0x100fe200008e0602 */
[-C--:B------:R-:W-:Y:S01]  /*2ce90*/  IADD3 R21, P1, R21, R47.reuse, RZ ;  /* 0x0000002f15157210 */ /* 0x080fe20007f3e0ff */
[----:B------:R-:W-:Y:S04]  /*2cea0*/  STL [R1+0xb28], R43 ;  /* 0x000b282b01007387 */ /* 0x000fe80000100800 */
[----:B------:R-:W-:Y:S04]  /*2ceb0*/  STL [R1+0xb20], R39 ;  /* 0x000b202701007387 */ /* 0x000fe80000100800 */
[----:B------:R-:W-:Y:S04]  /*2cec0*/  STL [R1+0xb44], R35 ;  /* 0x000b442301007387 */ /* 0x000fe80000100800 */
[----:B------:R-:W-:Y:S01]  /*2ced0*/  STL [R1+0xb18], R21 ;  /* 0x000b181501007387 */ /* 0x000fe20000100800 */
[--C-:B---3--:R-:W-:Y:S01]  /*2cee0*/  IMAD.X R22, R22, 0x1, R2.reuse, P2 ;  /* 0x0000000116167824 */ /* 0x108fe200010e0602 */
[-C--:B------:R-:W-:Y:S01]  /*2cef0*/  IADD3 R23, P2, R23, R47.reuse, RZ ;  /* 0x0000002f17177210 */ /* 0x080fe20007f5e0ff */
[--C-:B------:R-:W-:Y:S01]  /*2cf00*/  IMAD.X R15, R15, 0x1, R2.reuse, P3 ;  /* 0x000000010f0f7824 */ /* 0x100fe200018e0602 */
[-C--:B------:R-:W-:Y:S01]  /*2cf10*/  IADD3 R53, P3, R53, R47.reuse, RZ ;  /* 0x0000002f35357210 */ /* 0x080fe20007f7e0ff */
[----:B--2---:R-:W-:Y:S01]  /*2cf20*/  IMAD.X R37, R37, 0x1, R2, P4 ;  /* 0x0000000125257824 */ /* 0x004fe200020e0602 */
[----:B------:R-:W-:Y:S04]  /*2cf30*/  STL [R1+0xb3c], R22 ;  /* 0x000b3c1601007387 */ /* 0x000fe80000100800 */
[----:B------:R-:W-:Y:S04]  /*2cf40*/  STL [R1+0xb10], R23 ;  /* 0x000b101701007387 */ /* 0x000fe80000100800 */
[----:B------:R-:W-:Y:S04]  /*2cf50*/  STL [R1+0xb34], R15 ;  /* 0x000b340f01007387 */ /* 0x000fe80000100800 */
[----:B------:R-:W2:Y:S01]  /*2cf60*/  LDL.LU R26, [R1+0xb14] ;  /* 0x000b1400011a7983 */ /* 0x000ea20000300800 */
[----:B----4-:R-:W-:-:S03]  /*2cf70*/  IADD3 R36, P4, R36, R47, RZ ;  /* 0x0000002f24247210 */ /* 0x010fc60007f9e0ff */
[----:B------:R-:W-:Y:S04]  /*2cf80*/  STL [R1+0xb08], R53 ;  /* 0x000b083501007387 */ /* 0x000fe80000100800 */
[----:B------:R-:W3:Y:S04]  /*2cf90*/  LDL.LU R27, [R1+0xae8] ;  /* 0x000ae800011b7983 */ /* 0x000ee80000300800 */
[----:B------:R0:W-:Y:S04]  /*2cfa0*/  STL [R1+0xb2c], R37 ;  /* 0x000b2c2501007387 */ /* 0x0001e80000100800 */
        /* <DEDUP_REMOVED lines=9> */
[----:B-1----:R-:W4:Y:S01]  /*2d040*/  LDL.LU R36, [R1+0xaec] ;  /* 0x000aec0001247983 */ /* 0x002f220000300800 */
        /* <DEDUP_REMOVED lines=22> */
[----:B------:R-:W4:Y:S04]  /*2d1b0*/  LDL.LU R52, [R1+0xa88] ;  /* 0x000a880001347983 */ /* 0x000f280000300800 */
[----:B0-----:R-:W4:Y:S01]  /*2d1c0*/  LDL.LU R45, [R1+0xaac] ;  /* 0x000aac00012d7983 */ /* 0x001f220000300800 */
[--C-:B--2---:R-:W-:Y:S01]  /*2d1d0*/  IMAD.X R26, R26, 0x1, R2.reuse, P1 ;  /* 0x000000011a1a7824 */ /* 0x104fe200008e0602 */
[-C--:B---3--:R-:W-:Y:S01]  /*2d1e0*/  IADD3 R27, P1, R27, R47.reuse, RZ ;  /* 0x0000002f1b1b7210 */ /* 0x088fe20007f3e0ff */
[--C-:B----4-:R-:W-:Y:S01]  /*2d1f0*/  IMAD.X R54, R54, 0x1, R2.reuse, P2 ;  /* 0x0000000136367824 */ /* 0x110fe200010e0602 */
[-C--:B------:R-:W-:Y:S01]  /*2d200*/  IADD3 R55, P2, R55, R47.reuse, RZ ;  /* 0x0000002f37377210 */ /* 0x080fe20007f5e0ff */
[----:B------:R-:W-:Y:S01]  /*2d210*/  IMAD.X R28, R28, 0x1, R2, P3 ;  /* 0x000000011c1c7824 */ /* 0x000fe200018e0602 */
        /* <DEDUP_REMOVED lines=11> */
[----:B------:R-:W-:Y:S01]  /*2d2d0*/  STL [R1+0xafc], R30 ;  /* 0x000afc1e01007387 */ /* 0x000fe20000100800 */
[----:B------:R-:W-:-:S03]  /*2d2e0*/  IMAD.X R36, R36, 0x1, R2, P6 ;  /* 0x0000000124247824 */ /* 0x000fc600030e0602 */
[----:B------:R0:W-:Y:S04]  /*2d2f0*/  STL [R1+0xac8], R37 ;  /* 0x000ac82501007387 */ /* 0x0001e80000100800 */
[----:B------:R-:W-:Y:S04]  /*2d300*/  STL [R1+0xad0], R31 ;  /* 0x000ad01f01007387 */ /* 0x000fe80000100800 */
[----:B0-----:R-:W2:Y:S04]  /*2d310*/  LDL.LU R37, [R1+0xa80] ;  /* 0x000a800001257983 */ /* 0x001ea80000300800 */
[----:B------:R-:W-:Y:S04]  /*2d320*/  STL [R1+0xaf4], R56 ;  /* 0x000af43801007387 */ /* 0x000fe80000100800 */
[----:B------:R0:W-:Y:S04]  /*2d330*/  STL [R1+0xaec], R36 ;  /* 0x000aec2401007387 */ /* 0x0001e80000100800 */
[----:B0-----:R-:W3:Y:S01]  /*2d340*/  LDL.LU R36, [R1+0xaa4] ;  /* 0x000aa40001247983 */ /* 0x001ee20000300800 */
[-C--:B------:R-:W-:Y:S01]  /*2d350*/  IADD3 R60, P6, R60, R47.reuse, RZ ;  /* 0x0000002f3c3c7210 */ /* 0x080fe20007fde0ff */
[--C-:B------:R-:W-:Y:S01]  /*2d360*/  IMAD.X R57, R57, 0x1, R2.reuse, P1 ;  /* 0x0000000139397824 */ /* 0x100fe200008e0602 */
[----:B------:R-:W-:Y:S01]  /*2d370*/  IADD3 R58, P1, R58, R47, RZ ;  /* 0x0000002f3a3a7210 */ /* 0x000fe20007f3e0ff */
[----:B------:R-:W-:-:S02]  /*2d380*/  IMAD.X R59, R59, 0x1, R2, P2 ;  /* 0x000000013b3b7824 */ /* 0x000fc400010e0602 */
[----:B------:R0:W-:Y:S04]  /*2d390*/  STL [R1+0xac0], R60 ;  /* 0x000ac03c01007387 */ /* 0x0001e80000100800 */
[----:B0-----:R-:W4:Y:S04]  /*2d3a0*/  LDL.LU R60, [R1+0xa78] ;  /* 0x000a7800013c7983 */ /* 0x001f280000300800 */
[----:B------:R-:W-:Y:S01]  /*2d3b0*/  STL [R1+0xae4], R57 ;  /* 0x000ae43901007387 */ /* 0x000fe20000100800 */
[----:B------:R-:W-:Y:S01]  /*2d3c0*/  IMAD.X R43, R43, 0x1, R2, P3 ;  /* 0x000000012b2b7824 */ /* 0x000fe200018e0602 */
[----:B------:R-:W-:-:S02]  /*2d3d0*/  IADD3 R46, P2, R46, R47, RZ ;  /* 0x0000002f2e2e7210 */ /* 0x000fc40007f5e0ff */
[----:B------:R-:W-:Y:S04]  /*2d3e0*/  STL [R1+0xab8], R58 ;  /* 0x000ab83a01007387 */ /* 0x000fe80000100800 */
[----:B------:R-:W-:Y:S01]  /*2d3f0*/  STL [R1+0xadc], R59 ;  /* 0x000adc3b01007387 */ /* 0x000fe20000100800 */
[-C--:B------:R-:W-:Y:S01]  /*2d400*/  IADD3 R3, P3, R3, R47.reuse, RZ ;  /* 0x0000002f03037210 */ /* 0x080fe20007f7e0ff */
[--C-:B------:R-:W-:Y:S01]  /*2d410*/  IMAD.X R39, R39, 0x1, R2.reuse, P4 ;  /* 0x0000000127277824 */ /* 0x100fe200020e0602 */
[-C--:B------:R-:W-:Y:S01]  /*2d420*/  IADD3 R35, P4, R35, R47.reuse, RZ ;  /* 0x0000002f23237210 */ /* 0x080fe20007f9e0ff */
[--C-:B------:R-:W-:Y:S02]  /*2d430*/  IMAD.X R21, R21, 0x1, R2.reuse, P5 ;  /* 0x0000000115157824 */ /* 0x100fe400028e0602 */
[----:B------:R0:W-:Y:S04]  /*2d440*/  STL [R1+0xaa8], R3 ;  /* 0x000aa80301007387 */ /* 0x0001e80000100800 */
[----:B------:R1:W-:Y:S04]  /*2d450*/  STL [R1+0xab0], R46 ;  /* 0x000ab02e01007387 */ /* 0x0003e80000100800 */
[----:B0-----:R-:W4:Y:S04]  /*2d460*/  LDL.LU R3, [R1+0xa9c] ;  /* 0x000a9c0001037983 */ /* 0x001f280000300800 */
[----:B------:R0:W-:Y:S04]  /*2d470*/  STL [R1+0xad4], R43 ;  /* 0x000ad42b01007387 */ /* 0x0001e80000100800 */
[----:B------:R3:W-:Y:S04]  /*2d480*/  STL [R1+0xacc], R39 ;  /* 0x000acc2701007387 */ /* 0x0007e80000100800 */
[----:B------:R4:W-:Y:S04]  /*2d490*/  STL [R1+0xaa0], R35 ;  /* 0x000aa02301007387 */ /* 0x0009e80000100800 */
[----:B------:R4:W-:Y:S01]  /*2d4a0*/  STL [R1+0xac4], R21 ;  /* 0x000ac41501007387 */ /* 0x0009e20000100800 */
[-C--:B------:R-:W-:Y:S01]  /*2d4b0*/  IADD3 R22, P5, R22, R47.reuse, RZ ;  /* 0x0000002f16167210 */ /* 0x080fe20007fbe0ff */
[--C-:B------:R-:W-:Y:S01]  /*2d4c0*/  IMAD.X R23, R23, 0x1, R2.reuse, P6 ;  /* 0x0000000117177824 */ /* 0x100fe200030e0602 */
[-C--:B------:R-:W-:Y:S01]  /*2d4d0*/  IADD3 R15, P6, R15, R47.reuse, RZ ;  /* 0x0000002f0f0f7210 */ /* 0x080fe20007fde0ff */
[--C-:B------:R-:W-:Y:S01]  /*2d4e0*/  IMAD.X R53, R53, 0x1, R2.reuse, P1 ;  /* 0x0000000135357824 */ /* 0x100fe200008e0602 */
[----:B------:R-:W-:Y:S01]  /*2d4f0*/  IADD3 R52, P1, R52, R47, RZ ;  /* 0x0000002f34347210 */ /* 0x000fe20007f3e0ff */
[----:B------:R4:W-:Y:S04]  /*2d500*/  STL [R1+0xa98], R22 ;  /* 0x000a981601007387 */ /* 0x0009e80000100800 */
[----:B------:R4:W-:Y:S04]  /*2d510*/  STL [R1+0xabc], R23 ;  /* 0x000abc1701007387 */ /* 0x0009e80000100800 */
[----:B------:R4:W-:Y:S01]  /*2d520*/  STL [R1+0xa90], R15 ;  /* 0x000a900f01007387 */ /* 0x0009e20000100800 */
[----:B------:R-:W-:-:S03]  /*2d530*/  IMAD.X R45, R45, 0x1, R2, P2 ;  /* 0x000000012d2d7824 */ /* 0x000fc600010e0602 */
[----:B------:R-:W4:Y:S04]  /*2d540*/  LDL.LU R26, [R1+0xa70] ;  /* 0x000a7000011a7983 */ /* 0x000f280000300800 */
[----:B------:R4:W-:Y:S04]  /*2d550*/  STL [R1+0xab4], R53 ;  /* 0x000ab43501007387 */ /* 0x0009e80000100800 */
[----:B------:R-:W4:Y:S04]  /*2d560*/  LDL.LU R27, [R1+0xa94] ;  /* 0x000a9400011b7983 */ /* 0x000f280000300800 */
        /* <DEDUP_REMOVED lines=12> */
[----:B--2---:R-:W-:-:S05]  /*2d630*/  IADD3 R37, P2, R37, R47, RZ ;  /* 0x0000002f25257210 */ /* 0x004fca0007f5e0ff */
[----:B------:R2:W-:Y:S04]  /*2d640*/  STL [R1+0xa80], R37 ;  /* 0x000a802501007387 */ /* 0x0005e80000100800 */
[----:B-1----:R-:W2:Y:S04]  /*2d650*/  LDL.LU R46, [R1+0xa64] ;  /* 0x000a6400012e7983 */ /* 0x002ea80000300800 */
[----:B0-----:R-:W2:Y:S01]  /*2d660*/  LDL.LU R43, [R1+0xa38] ;  /* 0x000a3800012b7983 */ /* 0x001ea20000300800 */
[----:B---3--:R-:W-:-:S05]  /*2d670*/  IMAD.X R36, R36, 0x1, R2, P3 ;  /* 0x0000000124247824 */ /* 0x008fca00018e0602 */
[----:B------:R0:W-:Y:S04]  /*2d680*/  STL [R1+0xaa4], R36 ;  /* 0x000aa42401007387 */ /* 0x0001e80000100800 */
[----:B------:R-:W3:Y:S01]  /*2d690*/  LDL.LU R39, [R1+0xa5c] ;  /* 0x000a5c0001277983 */ /* 0x000ee20000300800 */
[----:B----4-:R-:W-:-:S05]  /*2d6a0*/  IADD3 R60, P3, R60, R47, RZ ;  /* 0x0000002f3c3c7210 */ /* 0x010fca0007f7e0ff */
[----:B------:R1:W-:Y:S04]  /*2d6b0*/  STL [R1+0xa78], R60 ;  /* 0x000a783c01007387 */ /* 0x0003e80000100800 */
[----:B------:R-:W4:Y:S04]  /*2d6c0*/  LDL.LU R35, [R1+0xa30] ;  /* 0x000a300001237983 */ /* 0x000f280000300800 */
[----:B------:R-:W4:Y:S04]  /*2d6d0*/  LDL.LU R21, [R1+0xa54] ;  /* 0x000a540001157983 */ /* 0x000f280000300800 */
[----:B------:R-:W4:Y:S04]  /*2d6e0*/  LDL.LU R22, [R1+0xa28] ;  /* 0x000a280001167983 */ /* 0x000f280000300800 */
[----:B------:R-:W4:Y:S04]  /*2d6f0*/  LDL.LU R23, [R1+0xa20] ;  /* 0x000a200001177983 */ /* 0x000f280000300800 */
[----:B------:R-:W4:Y:S04]  /*2d700*/  LDL.LU R15, [R1+0xa44] ;  /* 0x000a4400010f7983 */ /* 0x000f280000300800 */
[----:B------:R-:W4:Y:S01]  /*2d710*/  LDL.LU R53, [R1+0xa18] ;  /* 0x000a180001357983 */ /* 0x000f220000300800 */
[----:B------:R-:W-:-:S05]  /*2d720*/  IMAD.X R3, R3, 0x1, R2, P4 ;  /* 0x0000000103037824 */ /* 0x000fca00020e0602 */
[----:B------:R1:W-:Y:S04]  /*2d730*/  STL [R1+0xa9c], R3 ;  /* 0x000a9c0301007387 */ /* 0x0003e80000100800 */
[----:B------:R-:W4:Y:S04]  /*2d740*/  LDL.LU R52, [R1+0xa3c] ;  /* 0x000a3c0001347983 */ /* 0x000f280000300800 */
[----:B------:R-:W4:Y:S04]  /*2d750*/  LDL.LU R45, [R1+0xa10] ;  /* 0x000a1000012d7983 */ /* 0x000f280000300800 */
[----:B--2---:R-:W2:Y:S04]  /*2d760*/  LDL.LU R37, [R1+0xa34] ;  /* 0x000a340001257983 */ /* 0x004ea80000300800 */
[----:B0-----:R-:W2:Y:S04]  /*2d770*/  LDL.LU R36, [R1+0xa08] ;  /* 0x000a080001247983 */ /* 0x001ea80000300800 */
[----:B-1----:R-:W2:Y:S04]  /*2d780*/  LDL.LU R60, [R1+0xa2c] ;  /* 0x000a2c00013c7983 */ /* 0x002ea80000300800 */
[----:B------:R-:W2:Y:S01]  /*2d790*/  LDL.LU R3, [R1+0xa00] ;  /* 0x000a000001037983 */ /* 0x000ea20000300800 */
[-C--:B------:R-:W-:Y:S01]  /*2d7a0*/  IADD3 R26, P4, R26, R47.reuse, RZ ;  /* 0x0000002f1a1a7210 */ /* 0x080fe20007f9e0ff */
        /* <DEDUP_REMOVED lines=8> */
[----:B------:R-:W-:Y:S01]  /*2d830*/  STL [R1+0xa68], R54 ;  /* 0x000a683601007387 */ /* 0x000fe20000100800 */
[----:B------:R-:W-:-:S03]  /*2d840*/  IMAD.X R59, R59, 0x1, R2, P3 ;  /* 0x000000013b3b7824 */ /* 0x000fc600018e0602 */
[----:B------:R-:W-:Y:S01]  /*2d850*/  STL [R1+0xa8c], R55 ;  /* 0x000a8c3701007387 */ /* 0x000fe20000100800 */
[----:B------:R-:W-:-:S03]  /*2d860*/  IMAD.X R31, R31, 0x1, R2, P2 ;  /* 0x000000011f1f7824 */ /* 0x000fc600010e0602 */
[----:B------:R-:W-:Y:S01]  /*2d870*/  STL [R1+0xa60], R28 ;  /* 0x000a601c01007387 */ /* 0x000fe20000100800 */
[-C--:B------:R-:W-:Y:S01]  /*2d880*/  IADD3 R56, P2, R56, R47.reuse, RZ ;  /* 0x0000002f38387210 */ /* 0x080fe20007f5e0ff */
[----:B------:R-:W-:Y:S02]  /*2d890*/  IMAD.X R58, R58, 0x1, R2, P4 ;  /* 0x000000013a3a7824 */ /* 0x000fe400020e0602 */
[----:B------:R-:W-:Y:S01]  /*2d8a0*/  STL [R1+0xa84], R29 ;  /* 0x000a841d01007387 */ /* 0x000fe20000100800 */
[----:B------:R-:W-:-:S03]  /*2d8b0*/  IADD3 R0, P4, R0, R47, RZ ;  /* 0x0000002f00007210 */ /* 0x000fc60007f9e0ff */
[----:B------:R-:W-:Y:S01]  /*2d8c0*/  STL [R1+0xa58], R30 ;  /* 0x000a581e01007387 */ /* 0x000fe20000100800 */
[----:B------:R-:W-:-:S03]  /*2d8d0*/  IADD3 R57, P3, R57, R47, RZ ;  /* 0x0000002f39397210 */ /* 0x000fc60007f7e0ff */
[----:B------:R0:W-:Y:S04]  /*2d8e0*/  STL [R1+0xa74], R59 ;  /* 0x000a743b01007387 */ /* 0x0001e80000100800 */
[----:B------:R-:W-:Y:S04]  /*2d8f0*/  STL [R1+0xa7c], R31 ;  /* 0x000a7c1f01007387 */ /* 0x000fe80000100800 */
[----:B------:R-:W-:Y:S04]  /*2d900*/  STL [R1+0xa50], R56 ;  /* 0x000a503801007387 */ /* 0x000fe80000100800 */
[----:B------:R1:W-:Y:S04]  /*2d910*/  STL [R1+0xa40], R0 ;  /* 0x000a400001007387 */ /* 0x0003e80000100800 */
[----:B------:R-:W-:Y:S01]  /*2d920*/  STL [R1+0xa48], R57 ;  /* 0x000a483901007387 */ /* 0x000fe20000100800 */
[----:B0-----:R-:W0:Y:S03]  /*2d930*/  LDC R59, c[0x0][0x23c] ;  /* 0x00008f00ff3b7b82 */ /* 0x001e260000000800 */
[----:B-1----:R-:W2:Y:S04]  /*2d940*/  LDL.LU R0, [R1+0x1388] ;  /* 0x0013880001007983 */ /* 0x002ea80000300800 */
[----:B------:R-:W-:Y:S01]  /*2d950*/  STL [R1+0xa6c], R58 ;  /* 0x000a6c3a01007387 */ /* 0x000fe20000100800 */
[----:B------:R-:W-:-:S02]  /*2d960*/  IMAD.X R46, R46, 0x1, R2, P5 ;  /* 0x000000012e2e7824 */ /* 0x000fc400028e0602 */
[----:B0-----:R-:W-:Y:S01]  /*2d970*/  IMAD.SHL.U32 R4, R59, 0x40, RZ ;  /* 0x000000403b047824 */ /* 0x001fe200078e00ff */
[----:B------:R-:W-:-:S03]  /*2d980*/  IADD3 R43, P5, R43, R47, RZ ;  /* 0x0000002f2b2b7210 */ /* 0x000fc60007fbe0ff */
[----:B------:R-:W-:Y:S02]  /*2d990*/  IMAD.SHL.U32 R4, R4, 0x2, RZ ;  /* 0x0000000204047824 */ /* 0x000fe400078e00ff */
[--C-:B---3--:R-:W-:Y:S01]  /*2d9a0*/  IMAD.X R39, R39, 0x1, R2.reuse, P6 ;  /* 0x0000000127277824 */ /* 0x108fe200030e0602 */
[----:B------:R-:W-:Y:S04]  /*2d9b0*/  STL [R1+0xa64], R46 ;  /* 0x000a642e01007387 */ /* 0x000fe80000100800 */
[----:B------:R-:W-:Y:S04]  /*2d9c0*/  STL [R1+0xa38], R43 ;  /* 0x000a382b01007387 */ /* 0x000fe80000100800 */
[----:B------:R-:W-:Y:S01]  /*2d9d0*/  STL [R1+0xa5c], R39 ;  /* 0x000a5c2701007387 */ /* 0x000fe20000100800 */
[----:B----4-:R-:W-:Y:S01]  /*2d9e0*/  IADD3 R35, P6, R35, R4, RZ ;  /* 0x0000000423237210 */ /* 0x010fe20007fde0ff */
[----:B------:R-:W-:-:S04]  /*2d9f0*/  IMAD.X R21, R21, 0x1, R2, P1 ;  /* 0x0000000115157824 */ /* 0x000fc800008e0602 */
[----:B------:R-:W-:Y:S01]  /*2da00*/  STL [R1+0xa30], R35 ;  /* 0x000a302301007387 */ /* 0x000fe20000100800 */
[----:B--2---:R-:W-:-:S05]  /*2da10*/  IMAD.X R0, R0, 0x1, R2, P2 ;  /* 0x0000000100007824 */ /* 0x004fca00010e0602 */
[----:B------:R0:W-:Y:S04]  /*2da20*/  STL [R1+0xa4c], R0 ;  /* 0x000a4c0001007387 */ /* 0x0001e80000100800 */
[----:B------:R1:W-:Y:S04]  /*2da30*/  STL [R1+0xa54], R21 ;  /* 0x000a541501007387 */ /* 0x0003e80000100800 */
[----:B0-----:R-:W2:Y:S01]  /*2da40*/  LDL.LU R0, [R1+0x1384] ;  /* 0x0013840001007983 */ /* 0x001ea20000300800 */
[-C--:B------:R-:W-:Y:S02]  /*2da50*/  IADD3 R22, P1, R22, R4.reuse, RZ ;  /* 0x0000000416167210 */ /* 0x080fe40007f3e0ff */
[-C--:B------:R-:W-:Y:S01]  /*2da60*/  IADD3 R23, P2, R23, R4.reuse, RZ ;  /* 0x0000000417177210 */ /* 0x080fe20007f5e0ff */
[--C-:B------:R-:W-:Y:S01]  /*2da70*/  IMAD.X R15, R15, 0x1, R2.reuse, P3 ;  /* 0x000000010f0f7824 */ /* 0x100fe200018e0602 */
[-C--:B------:R-:W-:Y:S01]  /*2da80*/  IADD3 R53, P3, R53, R4.reuse, RZ ;  /* 0x0000000435357210 */ /* 0x080fe20007f7e0ff */
[----:B------:R-:W-:Y:S01]  /*2da90*/  IMAD.X R52, R52, 0x1, R2, P4 ;  /* 0x0000000134347824 */ /* 0x000fe200020e0602 */
[----:B------:R0:W-:Y:S01]  /*2daa0*/  STL [R1+0xa28], R22 ;  /* 0x000a281601007387 */ /* 0x0001e20000100800 */
[----:B------:R-:W-:-:S03]  /*2dab0*/  IADD3 R45, P4, R45, R4, RZ ;  /* 0x000000042d2d7210 */ /* 0x000fc60007f9e0ff */
[----:B------:R3:W-:Y:S01]  /*2dac0*/  STL [R1+0xa20], R23 ;  /* 0x000a201701007387 */ /* 0x0007e20000100800 */
[----:B------:R-:W-:-:S03]  /*2dad0*/  IMAD.X R37, R37, 0x1, R2, P5 ;  /* 0x0000000125257824 */ /* 0x000fc600028e0602 */
[----:B------:R4:W-:Y:S04]  /*2dae0*/  STL [R1+0xa44], R15 ;  /* 0x000a440f01007387 */ /* 0x0009e80000100800 */
[----:B------:R4:W-:Y:S01]  /*2daf0*/  STL [R1+0xa18], R53 ;  /* 0x000a183501007387 */ /* 0x0009e20000100800 */
[----:B------:R-:W-:-:S03]  /*2db00*/  IADD3 R36, P5, R36, R4, RZ ;  /* 0x0000000424247210 */ /* 0x000fc60007fbe0ff */
[----:B------:R4:W-:Y:S04]  /*2db10*/  STL [R1+0xa3c], R52 ;  /* 0x000a3c3401007387 */ /* 0x0009e80000100800 */
[----:B------:R4:W-:Y:S04]  /*2db20*/  STL [R1+0xa10], R45 ;  /* 0x000a102d01007387 */ /* 0x0009e80000100800 */
[----:B------:R4:W-:Y:S04]  /*2db30*/  STL [R1+0xa34], R37 ;  /* 0x000a342501007387 */ /* 0x0009e80000100800 */
[----:B------:R-:W4:Y:S04]  /*2db40*/  LDL.LU R6, [R1+0xa24] ;  /* 0x000a240001067983 */ /* 0x000f280000300800 */
[----:B------:R4:W-:Y:S04]  /*2db50*/  STL [R1+0xa08], R36 ;  /* 0x000a082401007387 */ /* 0x0009e80000100800 */
[----:B------:R-:W4:Y:S01]  /*2db60*/  LDL.LU R7, [R1+0x9f8] ;  /* 0x0009f80001077983 */ /* 0x000f220000300800 */
[----:B--2---:R-:W-:Y:S01]  /*2db70*/  IMAD.X R60, R60, 0x1, R0, P6 ;  /* 0x000000013c3c7824 */ /* 0x004fe200030e0600 */
[----:B------:R-:W-:-:S04]  /*2db80*/  IADD3 R3, P6, R3, R4, RZ ;  /* 0x0000000403037210 */ /* 0x000fc80007fde0ff */
[----:B------:R2:W-:Y:S04]  /*2db90*/  STL [R1+0xa2c], R60 ;  /* 0x000a2c3c01007387 */ /* 0x0005e80000100800 */
        /* <DEDUP_REMOVED lines=19> */
[----:B-1----:R-:W2:Y:S04]  /*2dcd0*/  LDL.LU R21, [R1+0x9d4] ;  /* 0x0009d40001157983 */ /* 0x002ea80000300800 */
[----:B0-----:R-:W2:Y:S04]  /*2dce0*/  LDL.LU R22, [R1+0x9a8] ;  /* 0x0009a80001167983 */ /* 0x001ea80000300800 */
[----:B---3--:R-:W3:Y:S04]  /*2dcf0*/  LDL.LU R23, [R1+0x9cc] ;  /* 0x0009cc0001177983 */ /* 0x008ee80000300800 */
[----:B----4-:R-:W4:Y:S04]  /*2dd00*/  LDL.LU R15, [R1+0x9a0] ;  /* 0x0009a000010f7983 */ /* 0x010f280000300800 */
[----:B------:R-:W4:Y:S04]  /*2dd10*/  LDL.LU R53, [R1+0x9c4] ;  /* 0x0009c40001357983 */ /* 0x000f280000300800 */
[----:B------:R-:W4:Y:S04]  /*2dd20*/  LDL.LU R52, [R1+0x998] ;  /* 0x0009980001347983 */ /* 0x000f280000300800 */
[----:B------:R-:W4:Y:S04]  /*2dd30*/  LDL.LU R45, [R1+0x9bc] ;  /* 0x0009bc00012d7983 */ /* 0x000f280000300800 */
[----:B------:R-:W4:Y:S04]  /*2dd40*/  LDL.LU R37, [R1+0x990] ;  /* 0x0009900001257983 */ /* 0x000f280000300800 */
[----:B------:R-:W4:Y:S04]  /*2dd50*/  LDL.LU R36, [R1+0x9b4] ;  /* 0x0009b40001247983 */ /* 0x000f280000300800 */
[----:B--2---:R-:W2:Y:S04]  /*2dd60*/  LDL.LU R60, [R1+0x988] ;  /* 0x00098800013c7983 */ /* 0x004ea80000300800 */
[----:B------:R-:W2:Y:S01]  /*2dd70*/  LDL.LU R3, [R1+0x9ac] ;  /* 0x0009ac0001037983 */ /* 0x000ea20000300800 */
[----:B------:R-:W-:Y:S01]  /*2dd80*/  IMAD.X R6, R6, 0x1, R0, P1 ;  /* 0x0000000106067824 */ /* 0x000fe200008e0600 */
[----:B------:R-:W-:-:S04]  /*2dd90*/  IADD3 R7, P1, R7, R4, RZ ;  /* 0x0000000407077210 */ /* 0x000fc80007f3e0ff */
[----:B------:R0:W-:Y:S04]  /*2dda0*/  STL [R1+0xa24], R6 ;  /* 0x000a240601007387 */ /* 0x0001e80000100800 */
[----:B------:R1:W-:Y:S01]  /*2ddb0*/  STL [R1+0x9f8], R7 ;  /* 0x0009f80701007387 */ /* 0x0003e20000100800 */
[--C-:B------:R-:W-:Y:S01]  /*2ddc0*/  IMAD.X R5, R5, 0x1, R0.reuse, P2 ;  /* 0x0000000105057824 */ /* 0x100fe200010e0600 */
        /* <DEDUP_REMOVED lines=35> */
[----:B---3--:R-:W-:-:S03]  /*2e000*/  IMAD.X R23, R23, 0x1, R0, P6 ;  /* 0x0000000117177824 */ /* 0x008fc600030e0600 */
[----:B------:R3:W-:Y:S01]  /*2e010*/  STL [R1+0x9dc], R39 ;  /* 0x0009dc2701007387 */ /* 0x0007e20000100800 */
[----:B----4-:R-:W-:-:S03]  /*2e020*/  IADD3 R15, P6, R15, R4, RZ ;  /* 0x000000040f0f7210 */ /* 0x010fc60007fde0ff */
        /* <DEDUP_REMOVED lines=8> */
[----:B------:R4:W-:Y:S04]  /*2e0b0*/  STL [R1+0x9a0], R15 ;  /* 0x0009a00f01007387 */ /* 0x0009e80000100800 */
[----:B------:R4:W-:Y:S01]  /*2e0c0*/  STL [R1+0x9c4], R53 ;  /* 0x0009c43501007387 */ /* 0x0009e20000100800 */
[----:B------:R-:W-:-:S03]  /*2e0d0*/  IMAD.X R36, R36, 0x1, R0, P3 ;  /* 0x0000000124247824 */ /* 0x000fc600018e0600 */
[----:B------:R4:W-:Y:S01]  /*2e0e0*/  STL [R1+0x998], R52 ;  /* 0x0009983401007387 */ /* 0x0009e20000100800 */
[----:B--2---:R-:W-:-:S03]  /*2e0f0*/  IADD3 R60, P3, R60, R4, RZ ;  /* 0x000000043c3c7210 */ /* 0x004fc60007f7e0ff */
[----:B------:R2:W-:Y:S04]  /*2e100*/  STL [R1+0x9bc], R45 ;  /* 0x0009bc2d01007387 */ /* 0x0005e80000100800 */
[----:B------:R2:W-:Y:S01]  /*2e110*/  STL [R1+0x990], R37 ;  /* 0x0009902501007387 */ /* 0x0005e20000100800 */
[----:B------:R-:W-:-:S03]  /*2e120*/  IMAD.X R3, R3, 0x1, R0, P4 ;  /* 0x0000000103037824 */ /* 0x000fc600020e0600 */
[----:B0-----:R-:W2:Y:S04]  /*2e130*/  LDL.LU R6, [R1+0x980] ;  /* 0x0009800001067983 */ /* 0x001ea80000300800 */
[----:B------:R0:W-:Y:S04]  /*2e140*/  STL [R1+0x9b4], R36 ;  /* 0x0009b42401007387 */ /* 0x0001e80000100800 */
[----:B-1----:R-:W2:Y:S04]  /*2e150*/  LDL.LU R7, [R1+0x9a4] ;  /* 0x0009a40001077983 */ /* 0x002ea80000300800 */
        /* <DEDUP_REMOVED lines=26> */
[----:B--2---:R-:W2:Y:S04]  /*2e300*/  LDL.LU R45, [R1+0x918] ;  /* 0x00091800012d7983 */ /* 0x004ea80000300800 */
[----:B------:R-:W2:Y:S04]  /*2e310*/  LDL.LU R37, [R1+0x93c] ;  /* 0x00093c0001257983 */ /* 0x000ea80000300800 */
        /* <DEDUP_REMOVED lines=35> */
[----:B---3--:R-:W-:-:S03]  /*2e550*/  IADD3 R39, P1, R39, R4, RZ ;  /* 0x0000000427277210 */ /* 0x008fc60007f3e0ff */
[----:B------:R3:W-:Y:S01]  /*2e560*/  STL [R1+0x948], R59 ;  /* 0x0009483b01007387 */ /* 0x0007e20000100800 */
[----:B----4-:R-:W-:-:S03]  /*2e570*/  IMAD.X R35, R35, 0x1, R0, P2 ;  /* 0x0000000123237824 */ /* 0x010fc600010e0600 */
        /* <DEDUP_REMOVED lines=13> */
[----:B--2---:R-:W-:-:S03]  /*2e650*/  IADD3 R45, P5, R45, R4, RZ ;  /* 0x000000042d2d7210 */ /* 0x004fc60007fbe0ff */
[----:B------:R2:W-:Y:S01]  /*2e660*/  STL [R1+0x928], R23 ;  /* 0x0009281701007387 */ /* 0x0005e20000100800 */
[----:B------:R-:W-:-:S03]  /*2e670*/  IMAD.X R37, R37, 0x1, R0, P6 ;  /* 0x0000000125257824 */ /* 0x000fc600030e0600 */
[----:B------:R2:W-:Y:S04]  /*2e680*/  STL [R1+0x94c], R15 ;  /* 0x00094c0f01007387 */ /* 0x0005e80000100800 */
[----:B------:R2:W-:Y:S01]  /*2e690*/  STL [R1+0x920], R53 ;  /* 0x0009203501007387 */ /* 0x0005e20000100800 */
[----:B------:R-:W-:-:S03]  /*2e6a0*/  IADD3 R36, P6, R36, R4, RZ ;  /* 0x0000000424247210 */ /* 0x000fc60007fde0ff */
[----:B------:R2:W-:Y:S01]  /*2e6b0*/  STL [R1+0x944], R52 ;  /* 0x0009443401007387 */ /* 0x0005e20000100800 */
[----:B------:R-:W-:-:S03]  /*2e6c0*/  IMAD.X R60, R60, 0x1, R0, P1 ;  /* 0x000000013c3c7824 */ /* 0x000fc600008e0600 */
[----:B------:R2:W-:Y:S04]  /*2e6d0*/  STL [R1+0x918], R45 ;  /* 0x0009182d01007387 */ /* 0x0005e80000100800 */
[----:B------:R2:W-:Y:S01]  /*2e6e0*/  STL [R1+0x93c], R37 ;  /* 0x00093c2501007387 */ /* 0x0005e20000100800 */
[----:B------:R-:W-:-:S03]  /*2e6f0*/  IADD3 R3, P1, R3, R4, RZ ;  /* 0x0000000403037210 */ /* 0x000fc60007f3e0ff */
        /* <DEDUP_REMOVED lines=27> */
[----:B------:R-:W2:Y:S04]  /*2e8b0*/  LDL.LU R53, [R1+0x8cc] ;  /* 0x0008cc0001357983 */ /* 0x000ea80000300800 */
[----:B------:R-:W2:Y:S04]  /*2e8c0*/  LDL.LU R52, [R1+0x8a0] ;  /* 0x0008a00001347983 */ /* 0x000ea80000300800 */
[----:B------:R-:W2:Y:S04]  /*2e8d0*/  LDL.LU R45, [R1+0x8c4] ;  /* 0x0008c400012d7983 */ /* 0x000ea80000300800 */
[----:B------:R-:W2:Y:S04]  /*2e8e0*/  LDL.LU R37, [R1+0x898] ;  /* 0x0008980001257983 */ /* 0x000ea80000300800 */
[----:B0-----:R-:W2:Y:S04]  /*2e8f0*/  LDL.LU R36, [R1+0x8bc] ;  /* 0x0008bc0001247983 */ /* 0x001ea80000300800 */
[----:B-1----:R-:W2:Y:S04]  /*2e900*/  LDL.LU R60, [R1+0x890] ;  /* 0x00089000013c7983 */ /* 0x002ea80000300800 */
[----:B------:R-:W2:Y:S01]  /*2e910*/  LDL.LU R3, [R1+0x8b4] ;  /* 0x0008b40001037983 */ /* 0x000ea20000300800 */
        /* <DEDUP_REMOVED lines=40> */
[----:B--2---:R-:W-:-:S03]  /*2eba0*/  IMAD.X R23, R23, 0x1, R0, P1 ;  /* 0x0000000117177824 */ /* 0x004fc600008e0600 */
        /* <DEDUP_REMOVED lines=14> */
[----:B------:R-:W-:-:S03]  /*2ec90*/  IADD3 R60, P4, R60, R4, RZ ;  /* 0x000000043c3c7210 */ /* 0x000fc60007f9e0ff */
        /* <DEDUP_REMOVED lines=193> */
[----:B---3--:R-:W3:Y:S04]  /*2f8b0*/  LDL.LU R5, [R1+0x788] ;  /* 0x0007880001057983 */ /* 0x008ee80000300800 */
[----:B------:R1:W-:Y:S04]  /*2f8c0*/  STL [R1+0x7bc], R3 ;  /* 0x0007bc0301007387 */ /* 0x0003e80000100800 */
        /* <DEDUP_REMOVED lines=30> */
[-C--:B---3--:R-:W-:Y:S01]  /*2fab0*/  IADD3 R5, P1, R5, R4.reuse, RZ ;  /* 0x0000000405057210 */ /* 0x088fe20007f3e0ff */
[--C-:B----4-:R-:W-:Y:S01]  /*2fac0*/  IMAD.X R26, R26, 0x1, R0.reuse, P2 ;  /* 0x000000011a1a7824 */ /* 0x110fe200010e0600 */
        /* <DEDUP_REMOVED lines=91> */
[--C-:B---3--:R-:W-:Y:S01]  /*30080*/  IMAD.X R5, R5, 0x1, R0.reuse, P5 ;  /* 0x0000000105057824 */ /* 0x108fe200028e0600 */
[-C--:B----4-:R-:W-:Y:S01]  /*30090*/  IADD3 R26, P5, R26, R4.reuse, RZ ;  /* 0x000000041a1a7210 */ /* 0x090fe20007fbe0ff */
[----:B------:R-:W-:Y:S01]  /*300a0*/  IMAD.X R27, R27, 0x1, R0, P6 ;  /* 0x000000011b1b7824 */ /* 0x000fe200030e0600 */
[----:B------:R-:W-:Y:S01]  /*300b0*/  STL [R1+0x1244], R6 ;  /* 0x0012440601007387 */ /* 0x000fe20000100800 */
[----:B------:R-:W-:-:S03]  /*300c0*/  IADD3 R54, P6, R54, R4, RZ ;  /* 0x0000000436367210 */ /* 0x000fc60007fde0ff */
[----:B------:R-:W-:Y:S01]  /*300d0*/  STL [R1+0x1280], R7 ;  /* 0x0012800701007387 */ /* 0x000fe20000100800 */
[----:B--2---:R-:W-:-:S03]  /*300e0*/  IMAD.X R55, R55, 0x1, R0, P1 ;  /* 0x0000000137377824 */ /* 0x004fc600008e0600 */
[----:B------:R-:W-:Y:S01]  /*300f0*/  STL [R1+0x124c], R5 ;  /* 0x00124c0501007387 */ /* 0x000fe20000100800 */
[----:B------:R-:W-:-:S03]  /*30100*/  IADD3 R28, P1, R28, R4, RZ ;  /* 0x000000041c1c7210 */ /* 0x000fc60007f3e0ff */
[----:B------:R-:W-:Y:S01]  /*30110*/  STL [R1+0x1288], R26 ;  /* 0x0012881a01007387 */ /* 0x000fe20000100800 */
[----:B------:R-:W-:-:S03]  /*30120*/  IMAD.X R29, R29, 0x1, R0, P2 ;  /* 0x000000011d1d7824 */ /* 0x000fc600010e0600 */
        /* <DEDUP_REMOVED lines=43> */
[----:B------:R0:W-:Y:S04]  /*303e0*/  STL [R1+0x12ac], R45 ;  /* 0x0012ac2d01007387 */ /* 0x0001e80000100800 */
[----:B------:R-:W-:Y:S01]  /*303f0*/  STL [R1+0x12e8], R37 ;  /* 0x0012e82501007387 */ /* 0x000fe20000100800 */
[----:B------:R-:W-:-:S03]  /*30400*/  IMAD.X R3, R3, 0x1, R0, P1 ;  /* 0x0000000103037824 */ /* 0x000fc600008e0600 */
[----:B0-----:R-:W2:Y:S04]  /*30410*/  LDL.LU R45, [R1+0x12f8] ;  /* 0x0012f800012d7983 */ /* 0x001ea80000300800 */
[----:B------:R0:W-:Y:S04]  /*30420*/  STL [R1+0x12b4], R36 ;  /* 0x0012b42401007387 */ /* 0x0001e80000100800 */
[----:B------:R-:W3:Y:S04]  /*30430*/  LDL.LU R52, [R1+0x12c4] ;  /* 0x0012c40001347983 */ /* 0x000ee80000300800 */
[----:B------:R1:W-:Y:S04]  /*30440*/  STL [R1+0x12f0], R60 ;  /* 0x0012f03c01007387 */ /* 0x0003e80000100800 */
[----:B------:R-:W4:Y:S04]  /*30450*/  LDL.LU R53, [R1+0x1300] ;  /* 0x0013000001357983 */ /* 0x000f280000300800 */
[----:B------:R1:W-:Y:S04]  /*30460*/  STL [R1+0x12bc], R3 ;  /* 0x0012bc0301007387 */ /* 0x0003e80000100800 */
        /* <DEDUP_REMOVED lines=28> */
[-C--:B--2---:R-:W-:Y:S01]  /*30630*/  IADD3 R45, P1, R45, R4.reuse, RZ ;  /* 0x000000042d2d7210 */ /* 0x084fe20007f3e0ff */
[----:B---3--:R-:W-:Y:S01]  /*30640*/  IMAD.X R52, R52, 0x1, R0, P2 ;  /* 0x0000000134347824 */ /* 0x008fe200010e0600 */
[----:B----4-:R-:W-:-:S03]  /*30650*/  IADD3 R53, P2, R53, R4, RZ ;  /* 0x0000000435357210 */ /* 0x010fc60007f5e0ff */
[----:B------:R0:W-:Y:S01]  /*30660*/  STL [R1+0x12f8], R45 ;  /* 0x0012f82d01007387 */ /* 0x0001e20000100800 */
[--C-:B------:R-:W-:Y:S01]  /*30670*/  IMAD.X R36, R36, 0x1, R0.reuse, P3 ;  /* 0x0000000124247824 */ /* 0x100fe200018e0600 */
[-C--:B------:R-:W-:Y:S02]  /*30680*/  IADD3 R37, P3, R37, R4.reuse, RZ ;  /* 0x0000000425257210 */ /* 0x080fe40007f7e0ff */
[----:B0-----:R0:W5:Y:S04]  /*30690*/  LDL.LU R45, [R1+0x1380] ;  /* 0x00138000012d7983 */ /* 0x0011680000300800 */
[----:B------:R1:W-:Y:S01]  /*306a0*/  STL [R1+0x12c4], R52 ;  /* 0x0012c43401007387 */ /* 0x0003e20000100800 */
[--C-:B------:R-:W-:Y:S01]  /*306b0*/  IMAD.X R60, R60, 0x1, R0.reuse, P4 ;  /* 0x000000013c3c7824 */ /* 0x100fe200020e0600 */
[-C--:B------:R-:W-:Y:S01]  /*306c0*/  IADD3 R3, P4, R3, R4.reuse, RZ ;  /* 0x0000000403037210 */ /* 0x080fe20007f9e0ff */
[--C-:B------:R-:W-:Y:S01]  /*306d0*/  IMAD.X R6, R6, 0x1, R0.reuse, P5 ;  /* 0x0000000106067824 */ /* 0x100fe200028e0600 */
[-C--:B------:R-:W-:Y:S01]  /*306e0*/  IADD3 R7, P5, R7, R4.reuse, RZ ;  /* 0x0000000407077210 */ /* 0x080fe20007fbe0ff */
[----:B-1----:R0:W5:Y:S04]  /*306f0*/  LDL.LU R52, [R1+0x137c] ;  /* 0x00137c0001347983 */ /* 0x0021680000300800 */
[----:B------:R1:W-:Y:S01]  /*30700*/  STL [R1+0x1300], R53 ;  /* 0x0013003501007387 */ /* 0x0003e20000100800 */
[--C-:B------:R-:W-:Y:S01]  /*30710*/  IMAD.X R5, R5, 0x1, R0.reuse, P6 ;  /* 0x0000000105057824 */ /* 0x100fe200030e0600 */
[-C--:B------:R-:W-:Y:S01]  /*30720*/  IADD3 R26, P6, R26, R4.reuse, RZ ;  /* 0x000000041a1a7210 */ /* 0x080fe20007fde0ff */
[--C-:B------:R-:W-:Y:S01]  /*30730*/  IMAD.X R27, R27, 0x1, R0.reuse, P1 ;  /* 0x000000011b1b7824 */ /* 0x100fe200008e0600 */
[----:B-1----:R0:W5:Y:S04]  /*30740*/  LDL.LU R53, [R1+0x1378] ;  /* 0x0013780001357983 */ /* 0x0021680000300800 */
[----:B------:R1:W-:Y:S01]  /*30750*/  STL [R1+0x12cc], R36 ;  /* 0x0012cc2401007387 */ /* 0x0003e20000100800 */
[----:B------:R-:W-:Y:S01]  /*30760*/  IADD3 R54, P1, R54, R4, RZ ;  /* 0x0000000436367210 */ /* 0x000fe20007f3e0ff */
[----:B------:R-:W-:-:S02]  /*30770*/  IMAD.X R55, R55, 0x1, R0, P2 ;  /* 0x0000000137377824 */ /* 0x000fc400010e0600 */
[----:B-1----:R0:W5:Y:S04]  /*30780*/  LDL.LU R36, [R1+0x1374] ;  /* 0x0013740001247983 */ /* 0x0021680000300800 */
[----:B------:R1:W-:Y:S01]  /*30790*/  STL [R1+0x1308], R37 ;  /* 0x0013082501007387 */ /* 0x0003e20000100800 */
[-C--:B------:R-:W-:Y:S01]  /*307a0*/  IADD3 R28, P2, R28, R4.reuse, RZ ;  /* 0x000000041c1c7210 */ /* 0x080fe20007f5e0ff */
[--C-:B------:R-:W-:Y:S02]  /*307b0*/  IMAD.X R29, R29, 0x1, R0.reuse, P3 ;  /* 0x000000011d1d7824 */ /* 0x100fe400018e0600 */
[----:B-1----:R0:W5:Y:S04]  /*307c0*/  LDL.LU R37, [R1+0x1370] ;  /* 0x0013700001257983 */ /* 0x0021680000300800 */
[----:B------:R1:W-:Y:S01]  /*307d0*/  STL [R1+0x12d4], R60 ;  /* 0x0012d43c01007387 */ /* 0x0003e20000100800 */
[----:B------:R-:W-:Y:S01]  /*307e0*/  IADD3 R30, P3, R30, R4, RZ ;  /* 0x000000041e1e7210 */ /* 0x000fe20007f7e0ff */
[----:B------:R-:W-:-:S02]  /*307f0*/  IMAD.X R31, R31, 0x1, R0, P4 ;  /* 0x000000011f1f7824 */ /* 0x000fc400020e0600 */
[----:B-1----:R0:W5:Y:S04]  /*30800*/  LDL.LU R60, [R1+0x136c] ;  /* 0x00136c00013c7983 */ /* 0x0021680000300800 */
[----:B------:R1:W-:Y:S04]  /*30810*/  STL [R1+0x1310], R3 ;  /* 0x0013100301007387 */ /* 0x0003e80000100800 */
[----:B------:R-:W-:Y:S04]  /*30820*/  STL [R1+0x12dc], R6 ;  /* 0x0012dc0601007387 */ /* 0x000fe80000100800 */
[----:B------:R-:W-:Y:S04]  /*30830*/  STL [R1+0x1318], R7 ;  /* 0x0013180701007387 */ /* 0x000fe80000100800 */
[----:B------:R2:W-:Y:S04]  /*30840*/  STL [R1+0x12e4], R5 ;  /* 0x0012e40501007387 */ /* 0x0005e80000100800 */
[----:B------:R0:W-:Y:S04]  /*30850*/  STL [R1+0x1320], R26 ;  /* 0x0013201a01007387 */ /* 0x0001e80000100800 */
[----:B------:R0:W-:Y:S04]  /*30860*/  STL [R1+0x12ec], R27 ;  /* 0x0012ec1b01007387 */ /* 0x0001e80000100800 */
[----:B------:R0:W-:Y:S04]  /*30870*/  STL [R1+0x1328], R54 ;  /* 0x0013283601007387 */ /* 0x0001e80000100800 */
[----:B------:R0:W-:Y:S01]  /*30880*/  STL [R1+0x12f4], R55 ;  /* 0x0012f43701007387 */ /* 0x0001e20000100800 */
[----:B------:R-:W-:-:S03]  /*30890*/  IADD3 R56, P4, R56, R4, RZ ;  /* 0x0000000438387210 */ /* 0x000fc60007f9e0ff */
[----:B------:R0:W-:Y:S01]  /*308a0*/  STL [R1+0x1330], R28 ;  /* 0x0013301c01007387 */ /* 0x0001e20000100800 */
[----:B------:R-:W-:Y:S01]  /*308b0*/  IMAD.X R57, R57, 0x1, R0, P5 ;  /* 0x0000000139397824 */ /* 0x000fe200028e0600 */
[----:B-1----:R-:W1:Y:S02]  /*308c0*/  S2R R3, SR_TID.X ;  /* 0x0000000000037919 */ /* 0x002e640000002100 */
        /* <DEDUP_REMOVED lines=21> */
[----:B------:R-:W-:Y:S02]  /*30a20*/  IMAD.MOV.U32 R4, RZ, RZ, R9 ;  /* 0x000000ffff047224 */ /* 0x000fe400078e0009 */
[----:B--2---:R-:W-:Y:S01]  /*30a30*/  IMAD.MOV.U32 R5, RZ, RZ, R11 ;  /* 0x000000ffff057224 */ /* 0x004fe200078e000b */
[----:B------:R0:W-:Y:S01]  /*30a40*/  STL [R1+0x132c], R35 ;  /* 0x00132c2301007387 */ /* 0x0001e20000100800 */
[----:B------:R-:W-:-:S03]  /*30a50*/  IMAD.X R15, R15, 0x1, R0, P1 ;  /* 0x000000010f0f7824 */ /* 0x000fc600008e0600 */
[----:B------:R0:W-:Y:S01]  /*30a60*/  STL [R1+0x1334], R21 ;  /* 0x0013341501007387 */ /* 0x0001e20000100800 */
[----:B------:R-:W-:Y:S02]  /*30a70*/  IMAD.MOV.U32 R6, RZ, RZ, R8 ;  /* 0x000000ffff067224 */ /* 0x000fe400078e0008 */
[----:B------:R-:W-:Y:S01]  /*30a80*/  IMAD.MOV.U32 R7, RZ, RZ, R10 ;  /* 0x000000ffff077224 */ /* 0x000fe200078e000a */
[----:B------:R0:W-:Y:S04]  /*30a90*/  STL [R1+0x133c], R22 ;  /* 0x00133c1601007387 */ /* 0x0001e80000100800 */
[----:B------:R0:W-:Y:S04]  /*30aa0*/  STL [R1+0x1344], R23 ;  /* 0x0013441701007387 */ /* 0x0001e80000100800 */
[----:B------:R0:W-:Y:S04]  /*30ab0*/  STL.64 [R1+0x608], R4 ;  /* 0x0006080401007387 */ /* 0x0001e80000100a00 */
[----:B------:R0:W-:Y:S04]  /*30ac0*/  STL [R1+0x134c], R15 ;  /* 0x00134c0f01007387 */ /* 0x0001e80000100800 */
[----:B------:R0:W-:Y:S01]  /*30ad0*/  STL.64 [R1+0x610], R6 ;  /* 0x0006100601007387 */ /* 0x0001e20000100a00 */
[----:B-1----:R-:W-:-:S05]  /*30ae0*/  LOP3.LUT R3, R3, 0x1f, RZ, 0xc0, !PT ;  /* 0x0000001f03037812 */ /* 0x002fca00078ec0ff */
[----:B------:R-:W-:Y:S01]  /*30af0*/  IMAD.SHL.U32 R3, R3, 0x2, RZ ;  /* 0x0000000203037824 */ /* 0x000fe200078e00ff */
[----:B------:R-:W-:Y:S06]  /*30b00*/  @P0 BRA `(.L_x_1) ;  /* 0xfffffdc400600947 */ /* 0x000fec000383ffff */
[----:B------:R-:W2:Y:S04]  /*30b10*/  LDL.LU R2, [R1+0x3cc] ;  /* 0x0003cc0001027983 */ /* 0x000ea80000300800 */
[----:B------:R-:W2:Y:S04]  /*30b20*/  LDL.LU R9, [R1+0x1cc] ;  /* 0x0001cc0001097983 */ /* 0x000ea80000300800 */
[----:B------:R-:W3:Y:S04]  /*30b30*/  LDL.LU R11, [R1+0x3c4] ;  /* 0x0003c400010b7983 */ /* 0x000ee80000300800 */
[----:B------:R-:W3:Y:S04]  /*30b40*/  LDL.LU R8, [R1+0x1c4] ;  /* 0x0001c40001087983 */ /* 0x000ee80000300800 */
[----:B------:R-:W4:Y:S04]  /*30b50*/  LDL.LU R10, [R1+0x2ec] ;  /* 0x0002ec00010a7983 */ /* 0x000f280000300800 */
        /* <DEDUP_REMOVED lines=25> */
[----:B-----5:R-:W-:Y:S04]  /*30cf0*/  STL [R1+0x1370], R60 ;  /* 0x0013703c01007387 */ /* 0x020fe80000100800 */
[----:B------:R-:W-:Y:S01]  /*30d00*/  STL [R1+0x136c], R61 ;  /* 0x00136c3d01007387 */ /* 0x000fe20000100800 */
[----:B--2---:R-:W-:-:S05]  /*30d10*/  F2FP.BF16.F32.PACK_AB R3, R2, R9 ;  /* 0x000000090203723e */ /* 0x004fca00000010ff */
[----:B------:R0:W-:Y:S01]  /*30d20*/  STL [R1+0x15c], R3 ;  /* 0x00015c0301007387 */ /* 0x0001e20000100800 */
[----:B---3--:R-:W-:-:S05]  /*30d30*/  F2FP.BF16.F32.PACK_AB R2, R11, R8 ;  /* 0x000000080b02723e */ /* 0x008fca00000010ff */
[----:B------:R1:W-:Y:S01]  /*30d40*/  STL [R1+0x158], R2 ;  /* 0x0001580201007387 */ /* 0x0003e20000100800 */
[----:B----4-:R-:W-:-:S05]  /*30d50*/  F2FP.BF16.F32.PACK_AB R0, R10, R6 ;  /* 0x000000060a00723e */ /* 0x010fca00000010ff */
[----:B------:R2:W-:Y:S01]  /*30d60*/  STL [R1+0x154], R0 ;  /* 0x0001540001007387 */ /* 0x0005e20000100800 */
[----:B0-----:R-:W-:-:S05]  /*30d70*/  F2FP.BF16.F32.PACK_AB R3, R7, R4 ;  /* 0x000000040703723e */ /* 0x001fca00000010ff */
[----:B------:R0:W-:Y:S01]  /*30d80*/  STL [R1+0x150], R3 ;  /* 0x0001500301007387 */ /* 0x0001e20000100800 */
[----:B-1----:R-:W-:-:S05]  /*30d90*/  F2FP.BF16.F32.PACK_AB R2, R5, R26 ;  /* 0x0000001a0502723e */ /* 0x002fca00000010ff */
[----:B------:R1:W-:Y:S01]  /*30da0*/  STL [R1+0x11c], R2 ;  /* 0x00011c0201007387 */ /* 0x0003e20000100800 */
[----:B--2---:R-:W-:-:S05]  /*30db0*/  F2FP.BF16.F32.PACK_AB R0, R27, R54 ;  /* 0x000000361b00723e */ /* 0x004fca00000010ff */
[----:B------:R2:W-:Y:S01]  /*30dc0*/  STL [R1+0x118], R0 ;  /* 0x0001180001007387 */ /* 0x0005e20000100800 */
[----:B0-----:R-:W-:-:S05]  /*30dd0*/  F2FP.BF16.F32.PACK_AB R3, R55, R28 ;  /* 0x0000001c3703723e */ /* 0x001fca00000010ff */
[----:B------:R0:W-:Y:S01]  /*30de0*/  STL [R1+0x114], R3 ;  /* 0x0001140301007387 */ /* 0x0001e20000100800 */
[----:B-1----:R-:W-:Y:S02]  /*30df0*/  F2FP.BF16.F32.PACK_AB R2, R29, R30 ;  /* 0x0000001e1d02723e */ /* 0x002fe400000010ff */
[----:B--2---:R-:W-:-:S03]  /*30e00*/  F2FP.BF16.F32.PACK_AB R0, R25, R56 ;  /* 0x000000381900723e */ /* 0x004fc600000010ff */
[----:B------:R1:W-:Y:S01]  /*30e10*/  STL [R1+0x110], R2 ;  /* 0x0001100201007387 */ /* 0x0003e20000100800 */
[----:B0-----:R-:W-:-:S03]  /*30e20*/  F2FP.BF16.F32.PACK_AB R3, R24, R57 ;  /* 0x000000391803723e */ /* 0x001fc600000010ff */
[----:B------:R0:W-:Y:S04]  /*30e30*/  STL [R1+0x10c], R0 ;  /* 0x00010c0001007387 */ /* 0x0001e80000100800 */
[----:B------:R-:W-:Y:S01]  /*30e40*/  STL [R1+0x108], R3 ;  /* 0x0001080301007387 */ /* 0x000fe20000100800 */
[----:B-1----:R-:W-:-:S03]  /*30e50*/  F2FP.BF16.F32.PACK_AB R2, R58, R59 ;  /* 0x0000003b3a02723e */ /* 0x002fc600000010ff */
[----:B------:R-:W2:Y:S04]  /*30e60*/  LDL.LU R56, [R1+0x1dc] ;  /* 0x0001dc0001387983 */ /* 0x000ea80000300800 */
[----:B------:R-:W-:Y:S01]  /*30e70*/  STL [R1+0x104], R2 ;  /* 0x0001040201007387 */ /* 0x000fe20000100800 */
[----:B0-----:R-:W-:-:S03]  /*30e80*/  F2FP.BF16.F32.PACK_AB R0, R46, R47 ;  /* 0x0000002f2e00723e */ /* 0x001fc600000010ff */
[----:B------:R-:W3:Y:S04]  /*30e90*/  LDL.LU R57, [R1+0x1d4] ;  /* 0x0001d40001397983 */ /* 0x000ee80000300800 */
[----:B------:R0:W-:Y:S04]  /*30ea0*/  STL [R1+0x100], R0 ;  /* 0x0001000001007387 */ /* 0x0001e80000100800 */
[----:B------:R-:W4:Y:S04]  /*30eb0*/  LDL.LU R58, [R1+0x31c] ;  /* 0x00031c00013a7983 */ /* 0x000f280000300800 */
[----:B------:R-:W4:Y:S01]  /*30ec0*/  LDL.LU R59, [R1+0x14c] ;  /* 0x00014c00013b7983 */ /* 0x000f220000300800 */
[----:B0-----:R-:W-:-:S03]  /*30ed0*/  F2FP.BF16.F32.PACK_AB R0, R31, R43 ;  /* 0x0000002b1f00723e */ /* 0x001fc600000010ff */
[----:B------:R-:W4:Y:S01]  /*30ee0*/  LDL.LU R46, [R1+0x314] ;  /* 0x00031400012e7983 */ /* 0x000f220000300800 */
[----:B------:R-:W-:-:S03]  /*30ef0*/  F2FP.BF16.F32.PACK_AB R3, R39, R35 ;  /* 0x000000232703723e */ /* 0x000fc600000010ff */
[----:B------:R-:W4:Y:S01]  /*30f00*/  LDL.LU R47, [R1+0x144] ;  /* 0x00014400012f7983 */ /* 0x000f220000300800 */
[----:B------:R-:W-:-:S03]  /*30f10*/  F2FP.BF16.F32.PACK_AB R2, R21, R22 ;  /* 0x000000161502723e */ /* 0x000fc600000010ff */
[----:B------:R0:W-:Y:S04]  /*30f20*/  STL [R1+0xfc], R0 ;  /* 0x0000fc0001007387 */ /* 0x0001e80000100800 */
[----:B------:R1:W-:Y:S04]  /*30f30*/  STL [R1+0xf8], R3 ;  /* 0x0000f80301007387 */ /* 0x0003e80000100800 */
[----:B------:R-:W4:Y:S01]  /*30f40*/  LDL.LU R61, [R1+0x32c] ;  /* 0x00032c00013d7983 */ /* 0x000f220000300800 */
[----:B0-----:R-:W-:-:S03]  /*30f50*/  F2FP.BF16.F32.PACK_AB R0, R23, R15 ;  /* 0x0000000f1700723e */ /* 0x001fc600000010ff */
[----:B------:R-:W-:Y:S04]  /*30f60*/  STL [R1+0xf4], R2 ;  /* 0x0000f40201007387 */ /* 0x000fe80000100800 */
[----:B------:R-:W4:Y:S04]  /*30f70*/  LDL.LU R60, [R1+0x1ec] ;  /* 0x0001ec00013c7983 */ /* 0x000f280000300800 */
[----:B------:R0:W-:Y:S04]  /*30f80*/  STL [R1+0xf0], R0 ;  /* 0x0000f00001007387 */ /* 0x0001e80000100800 */
[----:B-1----:R-:W4:Y:S04]  /*30f90*/  LDL.LU R3, [R1+0x324] ;  /* 0x0003240001037983 */ /* 0x002f280000300800 */
        /* <DEDUP_REMOVED lines=21> */
[----:B--2---:R-:W-:-:S05]  /*310f0*/  F2FP.BF16.F32.PACK_AB R28, R51, R56 ;  /* 0x00000038331c723e */ /* 0x004fca00000010ff */
[----:B------:R0:W-:Y:S01]  /*31100*/  STL [R1+0xec], R28 ;  /* 0x0000ec1c01007387 */ /* 0x0001e20000100800 */
[----:B---3--:R-:W-:-:S05]  /*31110*/  F2FP.BF16.F32.PACK_AB R30, R50, R57 ;  /* 0x00000039321e723e */ /* 0x008fca00000010ff */
[----:B------:R-:W-:Y:S04]  /*31120*/  STL [R1+0xe8], R30 ;  /* 0x0000e81e01007387 */ /* 0x000fe80000100800 */
[----:B------:R-:W2:Y:S01]  /*31130*/  LDL.LU R54, [R1+0x3bc] ;  /* 0x0003bc0001367983 */ /* 0x000ea20000300800 */
[----:B----4-:R-:W-:-:S05]  /*31140*/  F2FP.BF16.F32.PACK_AB R29, R58, R59 ;  /* 0x0000003b3a1d723e */ /* 0x010fca00000010ff */
[----:B------:R-:W-:Y:S01]  /*31150*/  STL [R1+0xe4], R29 ;  /* 0x0000e41d01007387 */ /* 0x000fe20000100800 */
[----:B0-----:R-:W-:-:S03]  /*31160*/  F2FP.BF16.F32.PACK_AB R28, R46, R47 ;  /* 0x0000002f2e1c723e */ /* 0x001fc600000010ff */
[----:B------:R-:W2:Y:S04]  /*31170*/  LDL.LU R59, [R1+0x1fc] ;  /* 0x0001fc00013b7983 */ /* 0x000ea80000300800 */
[----:B------:R0:W-:Y:S04]  /*31180*/  STL [R1+0xe0], R28 ;  /* 0x0000e01c01007387 */ /* 0x0001e80000100800 */
[----:B------:R-:W3:Y:S04]  /*31190*/  LDL.LU R55, [R1+0x3b4] ;  /* 0x0003b40001377983 */ /* 0x000ee80000300800 */
[----:B------:R-:W3:Y:S04]  /*311a0*/  LDL.LU R58, [R1+0x1f4] ;  /* 0x0001f400013a7983 */ /* 0x000ee80000300800 */
[----:B0-----:R-:W4:Y:S04]  /*311b0*/  LDL.LU R28, [R1+0x34c] ;  /* 0x00034c00011c7983 */ /* 0x001f280000300800 */
[----:B------:R-:W4:Y:S01]  /*311c0*/  LDL.LU R57, [R1+0x22c] ;  /* 0x00022c0001397983 */ /* 0x000f220000300800 */
[----:B------:R-:W-:-:S03]  /*311d0*/  F2FP.BF16.F32.PACK_AB R60, R61, R60 ;  /* 0x0000003c3d3c723e */ /* 0x000fc600000010ff */
[----:B------:R-:W4:Y:S04]  /*311e0*/  LDL.LU R29, [R1+0x344] ;  /* 0x00034400011d7983 */ /* 0x000f280000300800 */
[----:B------:R-:W4:Y:S04]  /*311f0*/  LDL.LU R56, [R1+0x224] ;  /* 0x0002240001387983 */ /* 0x000f280000300800 */
[----:B------:R-:W4:Y:S01]  /*31200*/  LDL.LU R30, [R1+0x38c] ;  /* 0x00038c00011e7983 */ /* 0x000f220000300800 */
[----:B------:R-:W-:-:S03]  /*31210*/  F2FP.BF16.F32.PACK_AB R3, R3, R0 ;  /* 0x000000000303723e */ /* 0x000fc600000010ff */
[----:B------:R-:W4:Y:S04]  /*31220*/  LDL.LU R31, [R1+0x3ec] ;  /* 0x0003ec00011f7983 */ /* 0x000f280000300800 */
[----:B------:R-:W4:Y:S01]  /*31230*/  LDL.LU R50, [R1+0x384] ;  /* 0x0003840001327983 */ /* 0x000f220000300800 */
[----:B------:R-:W-:-:S03]  /*31240*/  F2FP.BF16.F32.PACK_AB R2, R2, R9 ;  /* 0x000000090202723e */ /* 0x000fc600000010ff */
[----:B------:R-:W4:Y:S04]  /*31250*/  LDL.LU R51, [R1+0x3e4] ;  /* 0x0003e40001337983 */ /* 0x000f280000300800 */
[----:B------:R-:W4:Y:S01]  /*31260*/  LDL.LU R46, [R1+0x35c] ;  /* 0x00035c00012e7983 */ /* 0x000f220000300800 */
[----:B------:R-:W-:-:S03]  /*31270*/  F2FP.BF16.F32.PACK_AB R0, R43, R39 ;  /* 0x000000272b00723e */ /* 0x000fc600000010ff */
[----:B------:R-:W4:Y:S04]  /*31280*/  LDL.LU R47, [R1+0x354] ;  /* 0x00035400012f7983 */ /* 0x000f280000300800 */
[----:B------:R-:W-:Y:S04]  /*31290*/  STL [R1+0xdc], R60 ;  /* 0x0000dc3c01007387 */ /* 0x000fe80000100800 */
[----:B------:R0:W-:Y:S04]  /*312a0*/  STL [R1+0xd8], R3 ;  /* 0x0000d80301007387 */ /* 0x0001e80000100800 */
[----:B------:R-:W4:Y:S04]  /*312b0*/  LDL.LU R43, [R1+0x1f8] ;  /* 0x0001f800012b7983 */ /* 0x000f280000300800 */
[----:B------:R1:W-:Y:S04]  /*312c0*/  STL [R1+0xd4], R2 ;  /* 0x0000d40201007387 */ /* 0x0003e80000100800 */
[----:B------:R-:W4:Y:S01]  /*312d0*/  LDL.LU R39, [R1+0x1f0] ;  /* 0x0001f00001277983 */ /* 0x000f220000300800 */
[----:B0-----:R-:W-:-:S03]  /*312e0*/  F2FP.BF16.F32.PACK_AB R3, R7, R4 ;  /* 0x000000040703723e */ /* 0x001fc600000010ff */
[----:B------:R0:W-:Y:S01]  /*312f0*/  STL [R1+0xd0], R0 ;  /* 0x0000d00001007387 */ /* 0x0001e20000100800 */
[----:B-1----:R-:W-:-:S05]  /*31300*/  F2FP.BF16.F32.PACK_AB R2, R11, R8 ;  /* 0x000000080b02723e */ /* 0x002fca00000010ff */
[----:B------:R1:W-:Y:S01]  /*31310*/  STL [R1+0xcc], R2 ;  /* 0x0000cc0201007387 */ /* 0x0003e20000100800 */
[----:B0-----:R-:W-:-:S05]  /*31320*/  F2FP.BF16.F32.PACK_AB R0, R10, R6 ;  /* 0x000000060a00723e */ /* 0x001fca00000010ff */
[----:B------:R0:W-:Y:S01]  /*31330*/  STL [R1+0xc8], R0 ;  /* 0x0000c80001007387 */ /* 0x0001e20000100800 */
[----:B-1----:R-:W-:-:S03]  /*31340*/  F2FP.BF16.F32.PACK_AB R2, R5, R24 ;  /* 0x000000180502723e */ /* 0x002fc600000010ff */
[----:B------:R1:W-:Y:S01]  /*31350*/  STL [R1+0xc4], R3 ;  /* 0x0000c40301007387 */ /* 0x0003e20000100800 */
[----:B0-----:R-:W-:-:S03]  /*31360*/  F2FP.BF16.F32.PACK_AB R0, R25, R26 ;  /* 0x0000001a1900723e */ /* 0x001fc600000010ff */
[----:B------:R0:W-:Y:S01]  /*31370*/  STL [R1+0xc0], R2 ;  /* 0x0000c00201007387 */ /* 0x0001e20000100800 */
[----:B-1----:R-:W-:-:S03]  /*31380*/  F2FP.BF16.F32.PACK_AB R3, R27, R35 ;  /* 0x000000231b03723e */ /* 0x002fc600000010ff */
[----:B------:R1:W-:Y:S04]  /*31390*/  STL [R1+0xbc], R0 ;  /* 0x0000bc0001007387 */ /* 0x0003e80000100800 */
[----:B------:R-:W-:Y:S01]  /*313a0*/  STL [R1+0xb8], R3 ;  /* 0x0000b80301007387 */ /* 0x000fe20000100800 */
[----:B0-----:R-:W-:-:S03]  /*313b0*/  F2FP.BF16.F32.PACK_AB R2, R21, R22 ;  /* 0x000000161502723e */ /* 0x001fc600000010ff */
[----:B------:R-:W4:Y:S01]  /*313c0*/  LDL.LU R35, [R1+0x348] ;  /* 0x0003480001237983 */ /* 0x000f220000300800 */
[----:B-1----:R-:W-:-:S03]  /*313d0*/  F2FP.BF16.F32.PACK_AB R0, R23, R15 ;  /* 0x0000000f1700723e */ /* 0x002fc600000010ff */
[----:B------:R-:W-:Y:S04]  /*313e0*/  STL [R1+0xb4], R2 ;  /* 0x0000b40201007387 */ /* 0x000fe80000100800 */
[----:B------:R-:W4:Y:S04]  /*313f0*/  LDL.LU R21, [R1+0x340] ;  /* 0x0003400001157983 */ /* 0x000f280000300800 */
[----:B------:R-:W-:Y:S04]  /*31400*/  STL [R1+0xb0], R0 ;  /* 0x0000b00001007387 */ /* 0x000fe80000100800 */
[----:B------:R-:W4:Y:S04]  /*31410*/  LDL.LU R22, [R1+0x388] ;  /* 0x0003880001167983 */ /* 0x000f280000300800 */
[----:B------:R-:W4:Y:S04]  /*31420*/  LDL.LU R23, [R1+0x3e8] ;  /* 0x0003e80001177983 */ /* 0x000f280000300800 */
[----:B------:R-:W4:Y:S01]  /*31430*/  LDL.LU R15, [R1+0x3e0] ;  /* 0x0003e000010f7983 */ /* 0x000f220000300800 */
[----:B------:R-:W-:-:S02]  /*31440*/  F2FP.BF16.F32.PACK_AB R45, R19, R45 ;  /* 0x0000002d132d723e */ /* 0x000fc400000010ff */
[----:B------:R-:W-:Y:S02]  /*31450*/  F2FP.BF16.F32.PACK_AB R44, R18, R44 ;  /* 0x0000002c122c723e */ /* 0x000fe400000010ff */
[----:B--2---:R-:W-:-:S05]  /*31460*/  F2FP.BF16.F32.PACK_AB R59, R54, R59 ;  /* 0x0000003b363b723e */ /* 0x004fca00000010ff */
[----:B------:R-:W-:Y:S01]  /*31470*/  STL [R1+0x1374], R59 ;  /* 0x0013743b01007387 */ /* 0x000fe20000100800 */
[----:B---3--:R-:W-:Y:S02]  /*31480*/  F2FP.BF16.F32.PACK_AB R58, R55, R58 ;  /* 0x0000003a373a723e */ /* 0x008fe400000010ff */
[----:B----4-:R-:W-:-:S03]  /*31490*/  F2FP.BF16.F32.PACK_AB R57, R28, R57 ;  /* 0x000000391c39723e */ /* 0x010fc600000010ff */
[----:B------:R-:W-:Y:S01]  /*314a0*/  STL [R1+0x1378], R58 ;  /* 0x0013783a01007387 */ /* 0x000fe20000100800 */
[----:B------:R-:W-:-:S03]  /*314b0*/  F2FP.BF16.F32.PACK_AB R56, R29, R56 ;  /* 0x000000381d38723e */ /* 0x000fc600000010ff */
        /* <DEDUP_REMOVED lines=8> */
[----:B------:R-:W-:Y:S04]  /*31540*/  STL [R1+0x138c], R53 ;  /* 0x00138c3501007387 */ /* 0x000fe80000100800 */
[----:B------:R-:W-:Y:S01]  /*31550*/  STL [R1+0x1390], R52 ;  /* 0x0013903401007387 */ /* 0x000fe20000100800 */
[----:B------:R-:W-:-:S05]  /*31560*/  F2FP.BF16.F32.PACK_AB R51, R42, R43 ;  /* 0x0000002b2a33723e */ /* 0x000fca00000010ff */
[----:B------:R-:W-:Y:S04]  /*31570*/  STL [R1+0x1394], R51 ;  /* 0x0013943301007387 */ /* 0x000fe80000100800 */
[----:B------:R-:W2:Y:S04]  /*31580*/  LDL.LU R24, [R1+0x3ac] ;  /* 0x0003ac0001187983 */ /* 0x000ea80000300800 */
[----:B------:R-:W2:Y:S01]  /*31590*/  LDL.LU R43, [R1+0x37c] ;  /* 0x00037c00012b7983 */ /* 0x000ea20000300800 */
[----:B------:R-:W-:-:S03]  /*315a0*/  F2FP.BF16.F32.PACK_AB R50, R38, R39 ;  /* 0x000000272632723e */ /* 0x000fc600000010ff */
[----:B------:R-:W3:Y:S04]  /*315b0*/  LDL.LU R25, [R1+0x3a4] ;  /* 0x0003a40001197983 */ /* 0x000ee80000300800 */
[----:B------:R-:W3:Y:S04]  /*315c0*/  LDL.LU R42, [R1+0x374] ;  /* 0x00037400012a7983 */ /* 0x000ee80000300800 */
[----:B------:R-:W4:Y:S04]  /*315d0*/  LDL.LU R26, [R1+0x36c] ;  /* 0x00036c00011a7983 */ /* 0x000f280000300800 */
[----:B------:R-:W4:Y:S04]  /*315e0*/  LDL.LU R27, [R1+0x364] ;  /* 0x00036400011b7983 */ /* 0x000f280000300800 */
[----:B------:R-:W4:Y:S04]  /*315f0*/  LDL.LU R28, [R1+0x3fc] ;  /* 0x0003fc00011c7983 */ /* 0x000f280000300800 */
[----:B------:R-:W4:Y:S04]  /*31600*/  LDL.LU R39, [R1+0x42c] ;  /* 0x00042c0001277983 */ /* 0x000f280000300800 */
[----:B------:R-:W4:Y:S04]  /*31610*/  LDL.LU R29, [R1+0x3f4] ;  /* 0x0003f400011d7983 */ /* 0x000f280000300800 */
[----:B------:R-:W4:Y:S01]  /*31620*/  LDL.LU R38, [R1+0x424] ;  /* 0x0004240001267983 */ /* 0x000f220000300800 */
[----:B------:R-:W-:-:S03]  /*31630*/  F2FP.BF16.F32.PACK_AB R49, R35, R49 ;  /* 0x000000312331723e */ /* 0x000fc600000010ff */
[----:B------:R-:W-:Y:S04]  /*31640*/  STL [R1+0x1398], R50 ;  /* 0x0013983201007387 */ /* 0x000fe80000100800 */
[----:B------:R-:W-:Y:S01]  /*31650*/  STL [R1+0x139c], R49 ;  /* 0x00139c3101007387 */ /* 0x000fe20000100800 */
[----:B------:R-:W-:-:S03]  /*31660*/  F2FP.BF16.F32.PACK_AB R48, R21, R48 ;  /* 0x000000301530723e */ /* 0x000fc600000010ff */
[----:B------:R-:W4:Y:S04]  /*31670*/  LDL.LU R30, [R1+0x40c] ;  /* 0x00040c00011e7983 */ /* 0x000f280000300800 */
[----:B------:R-:W4:Y:S04]  /*31680*/  LDL.LU R31, [R1+0x404] ;  /* 0x00040400011f7983 */ /* 0x000f280000300800 */
[----:B------:R-:W4:Y:S01]  /*31690*/  LDL.LU R35, [R1+0x378] ;  /* 0x0003780001237983 */ /* 0x000f220000300800 */
[----:B------:R-:W-:-:S03]  /*316a0*/  F2FP.BF16.F32.PACK_AB R47, R22, R23 ;  /* 0x00000017162f723e */ /* 0x000fc600000010ff */
[----:B------:R-:W4:Y:S01]  /*316b0*/  LDL.LU R21, [R1+0x370] ;  /* 0x0003700001157983 */ /* 0x000f220000300800 */
[----:B------:R-:W-:-:S03]  /*316c0*/  F2FP.BF16.F32.PACK_AB R46, R14, R15 ;  /* 0x0000000f0e2e723e */ /* 0x000fc600000010ff */
[----:B------:R-:W-:Y:S04]  /*316d0*/  STL [R1+0x13a0], R48 ;  /* 0x0013a03001007387 */ /* 0x000fe80000100800 */
[----:B------:R-:W-:Y:S04]  /*316e0*/  STL [R1+0x13a4], R47 ;  /* 0x0013a42f01007387 */ /* 0x000fe80000100800 */
[----:B------:R-:W4:Y:S04]  /*316f0*/  LDL.LU R22, [R1+0x368] ;  /* 0x0003680001167983 */ /* 0x000f280000300800 */
[----:B------:R-:W4:Y:S04]  /*31700*/  LDL.LU R23, [R1+0x360] ;  /* 0x0003600001177983 */ /* 0x000f280000300800 */
[----:B------:R-:W4:Y:S04]  /*31710*/  LDL.LU R14, [R1+0x428] ;  /* 0x00042800010e7983 */ /* 0x000f280000300800 */
[----:B------:R-:W4:Y:S04]  /*31720*/  LDL.LU R15, [R1+0x420] ;  /* 0x00042000010f7983 */ /* 0x000f280000300800 */
[----:B------:R-:W-:Y:S04]  /*31730*/  STL [R1+0x13a8], R46 ;  /* 0x0013a82e01007387 */ /* 0x000fe80000100800 */
[----:B------:R-:W-:Y:S04]  /*31740*/  STL [R1+0x13ac], R45 ;  /* 0x0013ac2d01007387 */ /* 0x000fe80000100800 */
[----:B------:R-:W4:Y:S04]  /*31750*/  LDL.LU R18, [R1+0x258] ;  /* 0x0002580001127983 */ /* 0x000f280000300800 */
[----:B------:R-:W4:Y:S04]  /*31760*/  LDL.LU R19, [R1+0x250] ;  /* 0x0002500001137983 */ /* 0x000f280000300800 */
[----:B------:R-:W-:Y:S01]  /*31770*/  STL [R1+0x13b0], R44 ;  /* 0x0013b02c01007387 */ /* 0x000fe20000100800 */
[----:B--2---:R-:W-:-:S02]  /*31780*/  F2FP.BF16.F32.PACK_AB R43, R24, R43 ;  /* 0x0000002b182b723e */ /* 0x004fc400000010ff */
[----:B---3--:R-:W-:-:S03]  /*31790*/  F2FP.BF16.F32.PACK_AB R42, R25, R42 ;  /* 0x0000002a192a723e */ /* 0x008fc600000010ff */
[----:B------:R-:W-:Y:S01]  /*317a0*/  STL [R1+0x13b4], R43 ;  /* 0x0013b42b01007387 */ /* 0x000fe20000100800 */
[----:B----4-:R-:W-:-:S03]  /*317b0*/  F2FP.BF16.F32.PACK_AB R41, R26, R41 ;  /* 0x000000291a29723e */ /* 0x010fc600000010ff */
        /* <DEDUP_REMOVED lines=8> */
[----:B------:R-:W-:Y:S02]  /*31840*/  F2FP.BF16.F32.PACK_AB R37, R30, R37 ;  /* 0x000000251e25723e */ /* 0x000fe400000010ff */
        /* <DEDUP_REMOVED lines=18> */
[----:B------:R-:W3:Y:S04]  /*31970*/  LDL.LU R26, [R1+0x444] ;  /* 0x00044400011a7983 */ /* 0x000ee80000300800 */
[----:B---3--:R0:W-:Y:S04]  /*31980*/  STL [R1+0x142c], R26 ;  /* 0x00142c1a01007387 */ /* 0x0081e80000100800 */
[----:B0-----:R-:W2:Y:S04]  /*31990*/  LDL.LU R26, [R1+0x39c] ;  /* 0x00039c00011a7983 */ /* 0x001ea80000300800 */
[----:B------:R-:W3:Y:S01]  /*319a0*/  LDL.LU R25, [R1+0x26c] ;  /* 0x00026c0001197983 */ /* 0x000ee20000300800 */
[----:B------:R-:W-:-:S03]  /*319b0*/  F2FP.BF16.F32.PACK_AB R28, R16, R19 ;  /* 0x00000013101c723e */ /* 0x000fc600000010ff */
[----:B---3--:R0:W-:Y:S04]  /*319c0*/  STL [R1+0x1428], R25 ;  /* 0x0014281901007387 */ /* 0x0081e80000100800 */
        /* <DEDUP_REMOVED lines=56> */
[----:B--2---:R-:W-:-:S03]  /*31d50*/  F2FP.BF16.F32.PACK_AB R27, R26, R27 ;  /* 0x0000001b1a1b723e */ /* 0x004fc600000010ff */
[----:B------:R-:W2:Y:S04]  /*31d60*/  LDL.LU R14, [R1+0x4e0] ;  /* 0x0004e000010e7983 */ /* 0x000ea80000300800 */
[----:B------:R-:W2:Y:S04]  /*31d70*/  LDL.LU R15, [R1+0x280] ;  /* 0x00028000010f7983 */ /* 0x000ea80000300800 */
[----:B------:R0:W-:Y:S04]  /*31d80*/  STL [R1+0x13f0], R28 ;  /* 0x0013f01c01007387 */ /* 0x0001e80000100800 */
[----:B0-----:R-:W4:Y:S04]  /*31d90*/  LDL.LU R28, [R1+0x434] ;  /* 0x00043400011c7983 */ /* 0x001f280000300800 */
[----:B------:R-:W3:Y:S04]  /*31da0*/  LDL.LU R26, [R1+0x142c] ;  /* 0x00142c00011a7983 */ /* 0x000ee80000300800 */
[----:B------:R0:W-:Y:S04]  /*31db0*/  STL [R1+0x13f4], R27 ;  /* 0x0013f41b01007387 */ /* 0x0001e80000100800 */
[----:B0-----:R-:W2:Y:S01]  /*31dc0*/  LDL.LU R27, [R1+0x43c] ;  /* 0x00043c00011b7983 */ /* 0x001ea20000300800 */
[----:B---3--:R-:W-:-:S03]  /*31dd0*/  F2FP.BF16.F32.PACK_AB R26, R25, R26 ;  /* 0x0000001a191a723e */ /* 0x008fc600000010ff */
[----:B------:R-:W2:Y:S01]  /*31de0*/  LDL.LU R25, [R1+0x1428] ;  /* 0x0014280001197983 */ /* 0x000ea20000300800 */
[----:B----4-:R-:W-:Y:S02]  /*31df0*/  F2FP.BF16.F32.PACK_AB R24, R28, R24 ;  /* 0x000000181c18723e */ /* 0x010fe400000010ff */
[----:B------:R-:W-:Y:S01]  /*31e00*/  F2FP.BF16.F32.PACK_AB R23, R29, R23 ;  /* 0x000000171d17723e */ /* 0x000fe200000010ff */
[----:B------:R-:W-:Y:S01]  /*31e10*/  STL [R1+0x13f8], R26 ;  /* 0x0013f81a01007387 */ /* 0x000fe20000100800 */
[----:B------:R-:W-:Y:S02]  /*31e20*/  F2FP.BF16.F32.PACK_AB R22, R30, R22 ;  /* 0x000000161e16723e */ /* 0x000fe400000010ff */
[----:B------:R-:W-:Y:S02]  /*31e30*/  F2FP.BF16.F32.PACK_AB R21, R31, R21 ;  /* 0x000000151f15723e */ /* 0x000fe400000010ff */
[----:B------:R-:W-:Y:S02]  /*31e40*/  F2FP.BF16.F32.PACK_AB R20, R32, R20 ;  /* 0x000000142014723e */ /* 0x000fe400000010ff */
[----:B------:R-:W-:-:S02]  /*31e50*/  F2FP.BF16.F32.PACK_AB R19, R33, R19 ;  /* 0x000000132113723e */ /* 0x000fc400000010ff */
[----:B------:R-:W-:Y:S02]  /*31e60*/  F2FP.BF16.F32.PACK_AB R18, R34, R18 ;  /* 0x000000122212723e */ /* 0x000fe400000010ff */
[----:B------:R-:W-:Y:S02]  /*31e70*/  F2FP.BF16.F32.PACK_AB R17, R35, R17 ;  /* 0x000000112311723e */ /* 0x000fe400000010ff */
[----:B------:R-:W-:Y:S02]  /*31e80*/  F2FP.BF16.F32.PACK_AB R16, R36, R16 ;  /* 0x000000102410723e */ /* 0x000fe400000010ff */
[----:B------:R-:W-:Y:S02]  /*31e90*/  F2FP.BF16.F32.PACK_AB R0, R0, R2 ;  /* 0x000000020000723e */ /* 0x000fe400000010ff */
[----:B------:R-:W-:Y:S02]  /*31ea0*/  F2FP.BF16.F32.PACK_AB R2, R8, R10 ;  /* 0x0000000a0802723e */ /* 0x000fe400000010ff */
[----:B--2---:R-:W-:-:S05]  /*31eb0*/  F2FP.BF16.F32.PACK_AB R25, R27, R25 ;  /* 0x000000191b19723e */ /* 0x004fca00000010ff */
        /* <DEDUP_REMOVED lines=9> */
[----:B------:R1:W-:Y:S01]  /*31f50*/  STL [R1+0x1420], R16 ;  /* 0x0014201001007387 */ /* 0x0003e20000100800 */
[----:B0-----:R-:W-:-:S02]  /*31f60*/  F2FP.BF16.F32.PACK_AB R18, R39, R40 ;  /* 0x000000282712723e */ /* 0x001fc400000010ff */
[----:B-1----:R-:W-:Y:S02]  /*31f70*/  F2FP.BF16.F32.PACK_AB R16, R37, R38 ;  /* 0x000000262510723e */ /* 0x002fe400000010ff */
[----:B------:R-:W-:-:S03]  /*31f80*/  F2FP.BF16.F32.PACK_AB R17, R41, R42 ;  /* 0x0000002a2911723e */ /* 0x000fc600000010ff */
[----:B------:R0:W-:Y:S04]  /*31f90*/  STL [R1+0x5c], R16 ;  /* 0x00005c1001007387 */ /* 0x0001e80000100800 */
[----:B------:R1:W-:Y:S01]  /*31fa0*/  STL [R1+0x58], R18 ;  /* 0x0000581201007387 */ /* 0x0003e20000100800 */
[----:B0-----:R-:W-:-:S03]  /*31fb0*/  F2FP.BF16.F32.PACK_AB R16, R43, R44 ;  /* 0x0000002c2b10723e */ /* 0x001fc600000010ff */
[----:B------:R0:W-:Y:S01]  /*31fc0*/  STL [R1+0x54], R17 ;  /* 0x0000541101007387 */ /* 0x0001e20000100800 */
[----:B-1----:R-:W-:-:S03]  /*31fd0*/  F2FP.BF16.F32.PACK_AB R18, R45, R46 ;  /* 0x0000002e2d12723e */ /* 0x002fc600000010ff */
[----:B------:R1:W-:Y:S01]  /*31fe0*/  STL [R1+0x50], R16 ;  /* 0x0000501001007387 */ /* 0x0003e20000100800 */
[----:B0-----:R-:W-:-:S03]  /*31ff0*/  F2FP.BF16.F32.PACK_AB R17, R47, R48 ;  /* 0x000000302f11723e */ /* 0x001fc600000010ff */
[----:B------:R0:W-:Y:S01]  /*32000*/  STL [R1+0x6c], R18 ;  /* 0x00006c1201007387 */ /* 0x0001e20000100800 */
[----:B-1----:R-:W-:-:S03]  /*32010*/  F2FP.BF16.F32.PACK_AB R16, R49, R50 ;  /* 0x000000323110723e */ /* 0x002fc600000010ff */
[----:B------:R1:W-:Y:S04]  /*32020*/  STL [R1+0x68], R17 ;  /* 0x0000681101007387 */ /* 0x0003e80000100800 */
[----:B------:R2:W-:Y:S01]  /*32030*/  STL [R1+0x64], R16 ;  /* 0x0000641001007387 */ /* 0x0005e20000100800 */
[----:B0-----:R-:W-:Y:S02]  /*32040*/  F2FP.BF16.F32.PACK_AB R18, R51, R52 ;  /* 0x000000343312723e */ /* 0x001fe400000010ff */
[----:B-1----:R-:W-:-:S03]  /*32050*/  F2FP.BF16.F32.PACK_AB R17, R53, R54 ;  /* 0x000000363511723e */ /* 0x002fc600000010ff */
[----:B------:R0:W-:Y:S01]  /*32060*/  STL [R1+0x60], R18 ;  /* 0x0000601201007387 */ /* 0x0001e20000100800 */
[----:B--2---:R-:W-:-:S03]  /*32070*/  F2FP.BF16.F32.PACK_AB R16, R55, R56 ;  /* 0x000000383710723e */ /* 0x004fc600000010ff */
[----:B------:R1:W-:Y:S04]  /*32080*/  STL [R1+0x7c], R17 ;  /* 0x00007c1101007387 */ /* 0x0003e80000100800 */
[----:B------:R2:W-:Y:S01]  /*32090*/  STL [R1+0x78], R16 ;  /* 0x0000781001007387 */ /* 0x0005e20000100800 */
[----:B0-----:R-:W-:Y:S02]  /*320a0*/  F2FP.BF16.F32.PACK_AB R18, R57, R58 ;  /* 0x0000003a3912723e */ /* 0x001fe400000010ff */
[----:B-1----:R-:W-:-:S03]  /*320b0*/  F2FP.BF16.F32.PACK_AB R17, R59, R61 ;  /* 0x0000003d3b11723e */ /* 0x002fc600000010ff */
[----:B------:R-:W-:Y:S01]  /*320c0*/  STL [R1+0x74], R18 ;  /* 0x0000741201007387 */ /* 0x000fe20000100800 */
[----:B--2---:R-:W-:Y:S02]  /*320d0*/  F2FP.BF16.F32.PACK_AB R16, R60, R3 ;  /* 0x000000033c10723e */ /* 0x004fe400000010ff */
[----:B------:R-:W-:Y:S01]  /*320e0*/  F2FP.BF16.F32.PACK_AB R3, R9, R11 ;  /* 0x0000000b0903723e */ /* 0x000fe200000010ff */
[----:B------:R-:W-:Y:S04]  /*320f0*/  STL [R1+0x70], R17 ;  /* 0x0000701101007387 */ /* 0x000fe80000100800 */
[----:B------:R-:W-:Y:S04]  /*32100*/  STL [R1+0x8c], R16 ;  /* 0x00008c1001007387 */ /* 0x000fe80000100800 */
[----:B------:R0:W-:Y:S04]  /*32110*/  STL [R1+0x88], R0 ;  /* 0x0000880001007387 */ /* 0x0001e80000100800 */
[----:B------:R1:W-:Y:S04]  /*32120*/  STL [R1+0x84], R3 ;  /* 0x0000840301007387 */ /* 0x0003e80000100800 */
[----:B------:R2:W-:Y:S01]  /*32130*/  STL [R1+0x80], R2 ;  /* 0x0000800201007387 */ /* 0x0005e20000100800 */
[----:B0-----:R-:W-:-:S02]  /*32140*/  F2FP.BF16.F32.PACK_AB R0, R6, R7 ;  /* 0x000000070600723e */ /* 0x001fc400000010ff */
[----:B-1----:R-:W-:-:S03]  /*32150*/  F2FP.BF16.F32.PACK_AB R3, R4, R5 ;  /* 0x000000050403723e */ /* 0x002fc600000010ff */
[----:B------:R0:W-:Y:S01]  /*32160*/  STL [R1+0x9c], R0 ;  /* 0x00009c0001007387 */ /* 0x0001e20000100800 */
[----:B--2---:R-:W-:-:S03]  /*32170*/  F2FP.BF16.F32.PACK_AB R2, R12, R13 ;  /* 0x0000000d0c02723e */ /* 0x004fc600000010ff */
[----:B------:R-:W-:Y:S01]  /*32180*/  STL [R1+0x98], R3 ;  /* 0x0000980301007387 */ /* 0x000fe20000100800 */
[----:B0-----:R-:W-:-:S03]  /*32190*/  F2FP.BF16.F32.PACK_AB R0, R14, R15 ;  /* 0x0000000f0e00723e */ /* 0x001fc600000010ff */
[----:B------:R-:W2:Y:S04]  /*321a0*/  LDL.LU R15, [R1+0x50c] ;  /* 0x00050c00010f7983 */ /* 0x000ea80000300800 */
[----:B------:R-:W-:Y:S04]  /*321b0*/  STL [R1+0x94], R2 ;  /* 0x0000940201007387 */ /* 0x000fe80000100800 */
[----:B------:R-:W3:Y:S04]  /*321c0*/  LDL.LU R16, [R1+0x4c4] ;  /* 0x0004c40001107983 */ /* 0x000ee80000300800 */
[----:B------:R-:W-:Y:S04]  /*321d0*/  STL [R1+0x90], R0 ;  /* 0x0000900001007387 */ /* 0x000fe80000100800 */
[----:B---3--:R0:W-:Y:S04]  /*321e0*/  STL [R1+0x1424], R16 ;  /* 0x0014241001007387 */ /* 0x0081e80000100800 */
[----:B0-----:R-:W2:Y:S04]  /*321f0*/  LDL.LU R16, [R1+0x4cc] ;  /* 0x0004cc0001107983 */ /* 0x001ea80000300800 */
[----:B------:R-:W3:Y:S04]  /*32200*/  LDL.LU R14, [R1+0x504] ;  /* 0x00050400010e7983 */ /* 0x000ee80000300800 */
[----:B------:R-:W4:Y:S04]  /*32210*/  LDL.LU R17, [R1+0x4fc] ;  /* 0x0004fc0001117983 */ /* 0x000f280000300800 */
[----:B------:R-:W4:Y:S04]  /*32220*/  LDL.LU R13, [R1+0x51c] ;  /* 0x00051c00010d7983 */ /* 0x000f280000300800 */
        /* <DEDUP_REMOVED lines=56> */
[----:B--2---:R-:W-:-:S03]  /*325b0*/  F2FP.BF16.F32.PACK_AB R15, R16, R15 ;  /* 0x0000000f100f723e */ /* 0x004fc600000010ff */
[----:B------:R-:W2:Y:S01]  /*325c0*/  LDL.LU R16, [R1+0x1424] ;  /* 0x0014240001107983 */ /* 0x000ea20000300800 */
[----:B----4-:R-:W-:Y:S02]  /*325d0*/  F2FP.BF16.F32.PACK_AB R13, R17, R13 ;  /* 0x0000000d110d723e */ /* 0x010fe400000010ff */
[----:B---3--:R-:W-:Y:S02]  /*325e0*/  F2FP.BF16.F32.PACK_AB R12, R18, R12 ;  /* 0x0000000c120c723e */ /* 0x008fe400000010ff */
        /* <DEDUP_REMOVED lines=26> */
[----:B--2---:R-:W-:Y:S02]  /*32790*/  F2FP.BF16.F32.PACK_AB R14, R16, R14 ;  /* 0x0000000e100e723e */ /* 0x004fe400000010ff */
[----:B------:R0:W5:Y:S04]  /*327a0*/  LDL.LU R16, [R1+0x1420] ;  /* 0x0014200001107983 */ /* 0x0001680000300800 */
        /* <DEDUP_REMOVED lines=11> */
[----:B------:R1:W-:Y:S04]  /*32860*/  STL [R1+0xc], R28 ;  /* 0x00000c1c01007387 */ /* 0x0003e80000100800 */
[----:B-1----:R0:W5:Y:S04]  /*32870*/  LDL.LU R28, [R1+0x13f0] ;  /* 0x0013f000011c7983 */ /* 0x0021680000300800 */
[----:B------:R0:W5:Y:S04]  /*32880*/  LDL.LU R29, [R1+0x13ec] ;  /* 0x0013ec00011d7983 */ /* 0x0001680000300800 */
[----:B------:R1:W-:Y:S04]  /*32890*/  STL [R1+0x8], R30 ;  /* 0x0000081e01007387 */ /* 0x0003e80000100800 */
[----:B-1----:R0:W5:Y:S04]  /*328a0*/  LDL.LU R30, [R1+0x13e8] ;  /* 0x0013e800011e7983 */ /* 0x0021680000300800 */
[----:B------:R0:W5:Y:S04]  /*328b0*/  LDL.LU R31, [R1+0x13e4] ;  /* 0x0013e400011f7983 */ /* 0x0001680000300800 */
[----:B------:R1:W-:Y:S04]  /*328c0*/  STL [R1+0x4], R32 ;  /* 0x0000042001007387 */ /* 0x0003e80000100800 */
[----:B-1----:R0:W5:Y:S04]  /*328d0*/  LDL.LU R32, [R1+0x13e0] ;  /* 0x0013e00001207983 */ /* 0x0021680000300800 */
[----:B------:R0:W5:Y:S04]  /*328e0*/  LDL.LU R33, [R1+0x13dc] ;  /* 0x0013dc0001217983 */ /* 0x0001680000300800 */
[----:B------:R1:W-:Y:S04]  /*328f0*/  STL [R1], R34 ;  /* 0x0000002201007387 */ /* 0x0003e80000100800 */
        /* <DEDUP_REMOVED lines=39> */
[----:B-1----:R-:W2:Y:S04]  /*32b70*/  LDL.LU R60, [R1+0x1370] ;  /* 0x00137000013c7983 */ /* 0x002ea80000300800 */
[----:B------:R-:W2:Y:S01]  /*32b80*/  LDL.LU R61, [R1+0x136c] ;  /* 0x00136c00013d7983 */ /* 0x000ea20000300800 */
[----:B------:R-:W-:-:S03]  /*32b90*/  F2FP.BF16.F32.PACK_AB R2, R0, R2 ;  /* 0x000000020002723e */ /* 0x000fc600000010ff */
[----:B------:R0:W-:Y:S01]  /*32ba0*/  STL [R1+0x48], R3 ;  /* 0x0000480301007387 */ /* 0x0001e20000100800 */
[----:B--2---:R-:W-:-:S05]  /*32bb0*/  F2FP.BF16.F32.PACK_AB R0, R61, R60 ;  /* 0x0000003c3d00723e */ /* 0x004fca00000010ff */
[----:B------:R0:W-:Y:S04]  /*32bc0*/  STL [R1+0x40], R0 ;  /* 0x0000400001007387 */ /* 0x0001e80000100800 */
[----:B------:R0:W-:Y:S02]  /*32bd0*/  STL [R1+0x44], R2 ;  /* 0x0000440201007387 */ /* 0x0001e40000100800 */
.L_x_0:
[----:B------:R-:W2:Y:S01]  /*32be0*/  LDL.LU R60, [R1+0x34] ;  /* 0x00003400013c7983 */ /* 0x000ea20000300800 */
[----:B------:R-:W3:Y:S01]  /*32bf0*/  S2UR UR5, SR_CgaCtaId ;  /* 0x00000000000579c3 */ /* 0x000ee20000008800 */
[----:B------:R-:W-:Y:S01]  /*32c00*/  UMOV UR4, 0x400 ;  /* 0x0000040000047882 */ /* 0x000fe20000000000 */
[----:B------:R-:W-:Y:S01]  /*32c10*/  ULDC.64 UR8, c[0x0][0x228] ;  /* 0x00008a0000087ab9 */ /* 0x000fe20000000a00 */
[----:B0----5:R-:W4:Y:S01]  /*32c20*/  LDL.LU R2, [R1+0x38] ;  /* 0x0000380001027983 */ /* 0x021f220000300800 */
[----:B------:R-:W-:Y:S01]  /*32c30*/  ULDC.64 UR26, c[0x0][0x228] ;  /* 0x00008a00001a7ab9 */ /* 0x000fe20000000a00 */
[----:B------:R-:W-:Y:S01]  /*32c40*/  ULDC.64 UR28, c[0x0][0x228] ;  /* 0x00008a00001c7ab9 */ /* 0x000fe20000000a00 */
[----:B------:R-:W-:Y:S01]  /*32c50*/  ULDC UR24, c[0x0][0x248] ;  /* 0x0000920000187ab9 */ /* 0x000fe20000000800 */
[----:B------:R-:W4:Y:S01]  /*32c60*/  LDL.LU R0, [R1+0x3c] ;  /* 0x00003c0001007983 */ /* 0x000f220000300800 */
[----:B------:R-:W-:Y:S01]  /*32c70*/  ULDC.64 UR30, c[0x0][0x228] ;  /* 0x00008a00001e7ab9 */ /* 0x000fe20000000a00 */
[----:B------:R-:W-:Y:S01]  /*32c80*/  ULDC.64 UR12, c[0x0][0x228] ;  /* 0x00008a00000c7ab9 */ /* 0x000fe20000000a00 */
[----:B------:R-:W-:Y:S01]  /*32c90*/  ULDC.64 UR10, c[0x0][0x228] ;  /* 0x00008a00000a7ab9 */ /* 0x000fe20000000a00 */
[----:B------:R-:W-:Y:S01]  /*32ca0*/  STL.64 [R1+0x1450], R42 ;  /* 0x0014502a01007387 */ /* 0x000fe20000100a00 */
[----:B------:R-:W-:Y:S01]  /*32cb0*/  ULDC UR14, c[0x0][0x22c] ;  /* 0x00008b00000e7ab9 */ /* 0x000fe20000000800 */
[----:B------:R-:W-:Y:S01]  /*32cc0*/  ULDC.64 UR20, c[0x0][0x228] ;  /* 0x00008a0000147ab9 */ /* 0x000fe20000000a00 */
[----:B------:R-:W-:Y:S01]  /*32cd0*/  ULDC.64 UR18, c[0x0][0x228] ;  /* 0x00008a0000127ab9 */ /* 0x000fe20000000a00 */
[----:B------:R0:W-:Y:S01]  /*32ce0*/  STL.64 [R1+0x1448], R40 ;  /* 0x0014482801007387 */ /* 0x0001e20000100a00 */
[----:B------:R-:W-:Y:S01]  /*32cf0*/  ULDC.64 UR16, c[0x0][0x228] ;  /* 0x00008a0000107ab9 */ /* 0x000fe20000000a00 */
[----:B------:R-:W-:-:S02]  /*32d00*/  ULDC.64 UR22, c[0x0][0x228] ;  /* 0x00008a0000167ab9 */ /* 0x000fc40000000a00 */
[----:B0-----:R-:W4:Y:S04]  /*32d10*/  LDL.LU R40, [R1+0x40] ;  /* 0x0000400001287983 */ /* 0x001f280000300800 */
[----:B------:R-:W4:Y:S04]  /*32d20*/  LDL.LU R41, [R1+0x44] ;  /* 0x0000440001297983 */ /* 0x000f280000300800 */
[----:B------:R-:W4:Y:S04]  /*32d30*/  LDL.LU R42, [R1+0x48] ;  /* 0x00004800012a7983 */ /* 0x000f280000300800 */
[----:B------:R-:W4:Y:S04]  /*32d40*/  LDL.LU R43, [R1+0x4c] ;  /* 0x00004c00012b7983 */ /* 0x000f280000300800 */
[----:B------:R-:W-:Y:S04]  /*32d50*/  STL.64 [R1+0x1440], R46 ;  /* 0x0014402e01007387 */ /* 0x000fe80000100a00 */
[----:B------:R0:W-:Y:S04]  /*32d60*/  STL.64 [R1+0x1438], R44 ;  /* 0x0014382c01007387 */ /* 0x0001e80000100a00 */
[----:B0-----:R-:W4:Y:S04]  /*32d70*/  LDL.LU R44, [R1] ;  /* 0x00000000012c7983 */ /* 0x001f280000300800 */
        /* <DEDUP_REMOVED lines=9> */
[----:B------:R-:W4:Y:S04]  /*32e10*/  LDL R3, [R1+0x644] ;  /* 0x0006440001037983 */ /* 0x000f280000100800 */
[----:B------:R-:W-:Y:S04]  /*32e20*/  STL.64 [R1+0x1420], R54 ;  /* 0x0014203601007387 */ /* 0x000fe80000100a00 */
[----:B------:R0:W-:Y:S04]  /*32e30*/  STL.64 [R1+0x1418], R52 ;  /* 0x0014183401007387 */ /* 0x0001e80000100a00 */
[----:B0-----:R-:W4:Y:S04]  /*32e40*/  LDL.LU R52, [R1+0x20] ;  /* 0x0000200001347983 */ /* 0x001f280000300800 */
[----:B------:R-:W4:Y:S04]  /*32e50*/  LDL.LU R53, [R1+0x24] ;  /* 0x0000240001357983 */ /* 0x000f280000300800 */
[----:B------:R-:W4:Y:S04]  /*32e60*/  LDL.LU R54, [R1+0x28] ;  /* 0x0000280001367983 */ /* 0x000f280000300800 */
[----:B------:R-:W4:Y:S04]  /*32e70*/  LDL.LU R55, [R1+0x2c] ;  /* 0x00002c0001377983 */ /* 0x000f280000300800 */
[----:B------:R-:W-:Y:S04]  /*32e80*/  STL.64 [R1+0x1410], R58 ;  /* 0x0014103a01007387 */ /* 0x000fe80000100a00 */
[----:B------:R0:W-:Y:S04]  /*32e90*/  STL.64 [R1+0x1408], R56 ;  /* 0x0014083801007387 */ /* 0x0001e80000100a00 */
[----:B0-----:R-:W4:Y:S01]  /*32ea0*/  LDL.LU R56, [R1+0x30] ;  /* 0x0000300001387983 */ /* 0x001f220000300800 */
[----:B---3--:R-:W-:Y:S01]  /*32eb0*/  ULEA UR4, UR5, UR4, 0x18 ;  /* 0x0000000405047291 */ /* 0x008fe2000f8ec03f */
[----:B--2---:R-:W-:-:S02]  /*32ec0*/  IMAD.MOV.U32 R57, RZ, RZ, R60 ;  /* 0x000000ffff397224 */ /* 0x004fc400078e003c */
[----:B------:R-:W0:Y:S01]  /*32ed0*/  LDC R60, c[0x0][0x244] ;  /* 0x00009100ff3c7b82 */ /* 0x000e220000000800 */
[----:B----4-:R-:W-:Y:S02]  /*32ee0*/  IMAD.MOV.U32 R58, RZ, RZ, R2 ;  /* 0x000000ffff3a7224 */ /* 0x010fe400078e0002 */
[----:B------:R-:W-:Y:S02]  /*32ef0*/  IMAD.MOV.U32 R59, RZ, RZ, R0 ;  /* 0x000000ffff3b7224 */ /* 0x000fe400078e0000 */
[----:B------:R-:W2:Y:S02]  /*32f00*/  S2R R0, SR_TID.X ;  /* 0x0000000000007919 */ /* 0x000ea40000002100 */
[----:B--2---:R-:W-:-:S04]  /*32f10*/  LOP3.LUT R0, R0, 0x1f, RZ, 0xc0, !PT ;  /* 0x0000001f00007812 */ /* 0x004fc800078ec0ff */
[----:B------:R-:W-:Y:S01]  /*32f20*/  LEA R0, R0, UR4, 0x4 ;  /* 0x0000000400007c11 */ /* 0x000fe2000f8e20ff */
[----:B------:R-:W-:Y:S06]  /*32f30*/  BAR.SYNC.DEFER_BLOCKING 0x0 ;  /* 0x0000000000007b1d */ /* 0x000fec0000010000 */
[----:B------:R-:W-:Y:S01]  /*32f40*/  ULDC.64 UR4, c[0x0][0x228] ;  /* 0x00008a0000047ab9 */ /* 0x000fe20000000a00 */
[----:B------:R-:W-:Y:S01]  /*32f50*/  STSM.16.M88.4 [R0], R40 ;  /* 0x0000002800007844 */ /* 0x000fe20000000200 */
[----:B------:R-:W-:-:S03]  /*32f60*/  NOP ;  /* 0x0000000000007918 */ /* 0x000fc60000000000 */
[----:B------:R-:W2:Y:S01]  /*32f70*/  LDS.128 R40, [R0] ;  /* 0x0000000000287984 */ /* 0x000ea20000000c00 */
[----:B------:R-:W-:Y:S01]  /*32f80*/  NOP ;  /* 0x0000000000007918 */ /* 0x000fe20000000000 */
[C---:B------:R-:W-:Y:S02]  /*32f90*/  VIADD R2, R3.reuse, 0x3f ;  /* 0x0000003f03027836 */ /* 0x040fe40000000000 */
[----:B------:R-:W-:-:S03]  /*32fa0*/  VIADD R3, R3, 0x1 ;  /* 0x0000000103037836 */ /* 0x000fc60000000000 */
[----:B------:R-:W-:Y:S02]  /*32fb0*/  ISETP.GE.AND P0, PT, R2, UR27, PT ;  /* 0x0000001b02007c0c */ /* 0x000fe4000bf06270 */
[----:B------:R-:W-:Y:S01]  /*32fc0*/  ISETP.GE.AND P1, PT, R3, UR5, PT ;  /* 0x0000000503007c0c */ /* 0x000fe2000bf26270 */
[----:B--2---:R-:W-:Y:S04]  /*32fd0*/  STL.64 [R1+0xa0], R40 ;  /* 0x0000a02801007387 */ /* 0x004fe80000100a00 */
[----:B------:R2:W-:Y:S04]  /*32fe0*/  STL.64 [R1+0xa8], R42 ;  /* 0x0000a82a01007387 */ /* 0x0005e80000100a00 */
[----:B--2---:R-:W2:Y:S04]  /*32ff0*/  LDL.LU.64 R42, [R1+0x1450] ;  /* 0x00145000012a7983 */ /* 0x004ea80000300a00 */
[----:B------:R-:W2:Y:S04]  /*33000*/  LDL.LU.64 R40, [R1+0x1448] ;  /* 0x0014480001287983 */ /* 0x000ea80000300a00 */
[----:B------:R-:W-:Y:S01]  /*33010*/  STSM.16.M88.4 [R0], R56 ;  /* 0x0000003800007844 */ /* 0x000fe20000000200 */
[----:B------:R-:W-:-:S03]  /*33020*/  NOP ;  /* 0x0000000000007918 */ /* 0x000fc60000000000 */
[----:B------:R-:W3:Y:S01]  /*33030*/  LDS.128 R56, [R0] ;  /* 0x0000000000387984 */ /* 0x000ee20000000c00 */
[----:B------:R-:W-:-:S03]  /*33040*/  NOP ;  /* 0x0000000000007918 */ /* 0x000fc60000000000 */
[----:B------:R-:W-:Y:S01]  /*33050*/  STSM.16.M88.4 [R0], R52 ;  /* 0x0000003400007844 */ /* 0x000fe20000000200 */
[----:B------:R-:W-:-:S03]  /*33060*/  NOP ;  /* 0x0000000000007918 */ /* 0x000fc60000000000 */
[----:B------:R-:W4:Y:S01]  /*33070*/  LDS.128 R52, [R0] ;  /* 0x0000000000347984 */ /* 0x000f220000000c00 */
[----:B------:R-:W-:-:S03]  /*33080*/  NOP ;  /* 0x0000000000007918 */ /* 0x000fc60000000000 */
[----:B------:R-:W-:Y:S01]  /*33090*/  STSM.16.M88.4 [R0], R48 ;  /* 0x0000003000007844 */ /* 0x000fe20000000200 */
[----:B------:R-:W-:-:S03]  /*330a0*/  NOP ;  /* 0x0000000000007918 */ /* 0x000fc60000000000 */
[----:B------:R-:W1:Y:S01]  /*330b0*/  LDS.128 R48, [R0] ;  /* 0x0000000000307984 */ /* 0x000e620000000c00 */
[----:B------:R-:W-:-:S03]  /*330c0*/  NOP ;  /* 0x0000000000007918 */ /* 0x000fc60000000000 */
[----:B------:R-:W-:Y:S01]  /*330d0*/  STSM.16.M88.4 [R0], R44 ;  /* 0x0000002c00007844 */ /* 0x000fe20000000200 */
[----:B------:R-:W-:-:S03]  /*330e0*/  NOP ;  /* 0x0000000000007918 */ /* 0x000fc60000000000 */
[----:B------:R-:W0:Y:S01]  /*330f0*/  LDS.128 R44, [R0] ;  /* 0x00000000002c7984 */ /* 0x000e220000000c00 */
[----:B------:R-:W-:-:S03]  /*33100*/  NOP ;  /* 0x0000000000007918 */ /* 0x000fc60000000000 */
[----:B------:R-:W-:Y:S01]  /*33110*/  STSM.16.M88.4 [R0], R4 ;  /* 0x0000000400007844 */ /* 0x000fe20000000200 */
[----:B------:R-:W-:-:S03]  /*33120*/  NOP ;  /* 0x0000000000007918 */ /* 0x000fc60000000000 */
[----:B------:R-:W0:Y:S01]  /*33130*/  LDS.128 R4, [R0] ;  /* 0x0000000000047984 */ /* 0x000e220000000c00 */
[----:B------:R-:W-:-:S03]  /*33140*/  NOP ;  /* 0x0000000000007918 */ /* 0x000fc60000000000 */
[----:B---3--:R3:W-:Y:S04]  /*33150*/  STL.64 [R1+0x40], R56 ;  /* 0x0000403801007387 */ /* 0x0087e80000100a00 */
[----:B------:R3:W-:Y:S04]  /*33160*/  STL.64 [R1+0x48], R58 ;  /* 0x0000483a01007387 */ /* 0x0007e80000100a00 */
[----:B----4-:R4:W-:Y:S04]  /*33170*/  STL.64 [R1+0x30], R52 ;  /* 0x0000303401007387 */ /* 0x0109e80000100a00 */
[----:B------:R4:W-:Y:S04]  /*33180*/  STL.64 [R1+0x38], R54 ;  /* 0x0000383601007387 */ /* 0x0009e80000100a00 */
[----:B-1----:R-:W-:Y:S04]  /*33190*/  STL.64 [R1+0x20], R48 ;  /* 0x0000203001007387 */ /* 0x002fe80000100a00 */
[----:B------:R-:W-:Y:S04]  /*331a0*/  STL.64 [R1+0x28], R50 ;  /* 0x0000283201007387 */ /* 0x000fe80000100a00 */
[----:B0-----:R0:W-:Y:S04]  /*331b0*/  STL.64 [R1+0x10], R44 ;  /* 0x0000102c01007387 */ /* 0x0011e80000100a00 */
[----:B------:R1:W-:Y:S04]  /*331c0*/  STL.64 [R1+0x18], R46 ;  /* 0x0000182e01007387 */ /* 0x0003e80000100a00 */
[----:B---3--:R-:W3:Y:S04]  /*331d0*/  LDL.LU R56, [R1+0x60] ;  /* 0x0000600001387983 */ /* 0x008ee80000300800 */
[----:B------:R-:W-:Y:S04]  /*331e0*/  STL.64 [R1], R4 ;  /* 0x0000000401007387 */ /* 0x000fe80000100a00 */
[----:B------:R-:W-:Y:S04]  /*331f0*/  STL.64 [R1+0x8], R6 ;  /* 0x0000080601007387 */ /* 0x000fe80000100a00 */
[----:B------:R-:W3:Y:S04]  /*33200*/  LDL.LU R57, [R1+0x64] ;  /* 0x0000640001397983 */ /* 0x000ee80000300800 */
[----:B------:R-:W3:Y:S04]  /*33210*/  LDL.LU R58, [R1+0x68] ;  /* 0x00006800013a7983 */ /* 0x000ee80000300800 */
[----:B------:R-:W-:Y:S01]  /*33220*/  STSM.16.M88.4 [R0], R8 ;  /* 0x0000000800007844 */ /* 0x000fe20000000200 */
[----:B------:R-:W-:-:S03]  /*33230*/  NOP ;  /* 0x0000000000007918 */ /* 0x000fc60000000000 */
[----:B------:R-:W3:Y:S04]  /*33240*/  LDL.LU R59, [R1+0x6c] ;  /* 0x00006c00013b7983 */ /* 0x000ee80000300800 */
[----:B----4-:R-:W4:Y:S04]  /*33250*/  LDL.LU R52, [R1+0x70] ;  /* 0x0000700001347983 */ /* 0x010f280000300800 */
[----:B------:R-:W1:Y:S01]  /*33260*/  LDS.128 R4, [R0] ;  /* 0x0000000000047984 */ /* 0x000e620000000c00 */
[----:B------:R-:W-:-:S03]  /*33270*/  NOP ;  /* 0x0000000000007918 */ /* 0x000fc60000000000 */
[----:B------:R-:W4:Y:S04]  /*33280*/  LDL.LU R53, [R1+0x74] ;  /* 0x0000740001357983 */ /* 0x000f280000300800 */
[----:B------:R-:W4:Y:S04]  /*33290*/  LDL.LU R54, [R1+0x78] ;  /* 0x0000780001367983 */ /* 0x000f280000300800 */
[----:B------:R-:W4:Y:S04]  /*332a0*/  LDL.LU R55, [R1+0x7c] ;  /* 0x00007c0001377983 */ /* 0x000f280000300800 */
[----:B0-----:R-:W2:Y:S04]  /*332b0*/  LDL.LU R44, [R1+0x90] ;  /* 0x00009000012c7983 */ /* 0x001ea80000300800 */
[----:B------:R-:W2:Y:S04]  /*332c0*/  LDL.LU R45, [R1+0x94] ;  /* 0x00009400012d7983 */ /* 0x000ea80000300800 */
[----:B-1----:R-:W2:Y:S04]  /*332d0*/  LDL.LU R46, [R1+0x98] ;  /* 0x00009800012e7983 */ /* 0x002ea80000300800 */
[----:B------:R-:W2:Y:S04]  /*332e0*/  LDL.LU R47, [R1+0x9c] ;  /* 0x00009c00012f7983 */ /* 0x000ea80000300800 */
[----:B------:R-:W3:Y:S04]  /*332f0*/  LDL.LU R48, [R1+0x80] ;  /* 0x0000800001307983 */ /* 0x000ee80000300800 */
[----:B------:R-:W3:Y:S04]  /*33300*/  LDL.LU R49, [R1+0x84] ;  /* 0x0000840001317983 */ /* 0x000ee80000300800 */
[----:B------:R-:W3:Y:S04]  /*33310*/  LDL.LU R50, [R1+0x88] ;  /* 0x0000880001327983 */ /* 0x000ee80000300800 */
[----:B------:R-:W3:Y:S04]  /*33320*/  LDL.LU R51, [R1+0x8c] ;  /* 0x00008c0001337983 */ /* 0x000ee80000300800 */
[----:B------:R-:W-:Y:S04]  /*33330*/  STL [R1+0x13e8], R4 ;  /* 0x0013e80401007387 */ /* 0x000fe80000100800 */
[----:B------:R-:W-:Y:S04]  /*33340*/  STL [R1+0x13d0], R5 ;  /* 0x0013d00501007387 */ /* 0x000fe80000100800 */
[----:B------:R-:W-:Y:S04]  /*33350*/  STL [R1+0x13ec], R5 ;  /* 0x0013ec0501007387 */ /* 0x000fe80000100800 */
[----:B------:R-:W-:Y:S04]  /*33360*/  STL [R1+0x1394], R7 ;  /* 0x0013940701007387 */ /* 0x000fe80000100800 */
[----:B------:R-:W-:Y:S04]  /*33370*/  STL [R1+0x139c], R7 ;  /* 0x00139c0701007387 */ /* 0x000fe80000100800 */
[----:B------:R-:W-:Y:S04]  /*33380*/  STL.64 [R1+0x13c0], R6 ;  /* 0x0013c00601007387 */ /* 0x000fe80000100a00 */
[----:B------:R-:W-:Y:S04]  /*33390*/  STL [R1+0x13f4], R6 ;  /* 0x0013f40601007387 */ /* 0x000fe80000100800 */
[----:B------:R-:W-:Y:S04]  /*333a0*/  STL [R1+0x13f0], R7 ;  /* 0x0013f00701007387 */ /* 0x000fe80000100800 */
[----:B------:R0:W-:Y:S01]  /*333b0*/  STSM.16.M88.4 [R0], R12 ;  /* 0x0000000c00007844 */ /* 0x0001e20000000200 */
[----:B------:R-:W-:-:S03]  /*333c0*/  NOP ;  /* 0x0000000000007918 */ /* 0x000fc60000000000 */
[----:B------:R-:W1:Y:S01]  /*333d0*/  LDS.128 R8, [R0] ;  /* 0x0000000000087984 */ /* 0x000e620000000c00 */
[----:B------:R-:W-:-:S03]  /*333e0*/  NOP ;  /* 0x0000000000007918 */ /* 0x000fc60000000000 */
[----:B0-----:R-:W4:Y:S04]  /*333f0*/  LDL.LU R12, [R1+0x50] ;  /* 0x00005000010c7983 */ /* 0x001f280000300800 */
[----:B------:R-:W4:Y:S04]  /*33400*/  LDL.LU R13, [R1+0x54] ;  /* 0x00005400010d7983 */ /* 0x000f280000300800 */
[----:B------:R-:W4:Y:S04]  /*33410*/  LDL.LU R14, [R1+0x58] ;  /* 0x00005800010e7983 */ /* 0x000f280000300800 */
[----:B------:R-:W4:Y:S04]  /*33420*/  LDL.LU R15, [R1+0x5c] ;  /* 0x00005c00010f7983 */ /* 0x000f280000300800 */
[----:B-1----:R-:W-:Y:S04]  /*33430*/  STL.64 [R1+0x13d8], R8 ;  /* 0x0013d80801007387 */ /* 0x002fe80000100a00 */
[----:B------:R-:W-:Y:S04]  /*33440*/  STL [R1+0x1390], R11 ;  /* 0x0013900b01007387 */ /* 0x000fe80000100800 */
[----:B------:R-:W-:Y:S04]  /*33450*/  STL.64 [R1+0x13a0], R10 ;  /* 0x0013a00a01007387 */ /* 0x000fe80000100a00 */
[----:B------:R-:W-:Y:S04]  /*33460*/  STL.64 [R1+0x13e0], R10 ;  /* 0x0013e00a01007387 */ /* 0x000fe80000100a00 */
[----:B------:R-:W-:Y:S04]  /*33470*/  STL.64 [R1+0x1400], R10 ;  /* 0x0014000a01007387 */ /* 0x000fe80000100a00 */
[----:B--2---:R-:W-:Y:S01]  /*33480*/  STSM.16.M88.4 [R0], R44 ;  /* 0x0000002c00007844 */ /* 0x004fe20000000200 */
[----:B------:R-:W-:-:S03]  /*33490*/  NOP ;  /* 0x0000000000007918 */ /* 0x000fc60000000000 */
[----:B------:R-:W0:Y:S01]  /*334a0*/  LDS.128 R44, [R0] ;  /* 0x00000000002c7984 */ /* 0x000e220000000c00 */
[----:B------:R-:W-:-:S03]  /*334b0*/  NOP ;  /* 0x0000000000007918 */ /* 0x000fc60000000000 */
[----:B---3--:R-:W-:Y:S01]  /*334c0*/  STSM.16.M88.4 [R0], R48 ;  /* 0x0000003000007844 */ /* 0x008fe20000000200 */
[----:B------:R-:W-:-:S03]  /*334d0*/  NOP ;  /* 0x0000000000007918 */ /* 0x000fc60000000000 */
[----:B------:R-:W1:Y:S01]  /*334e0*/  LDS.128 R48, [R0] ;  /* 0x0000000000307984 */ /* 0x000e620000000c00 */
[----:B------:R-:W-:-:S03]  /*334f0*/  NOP ;  /* 0x0000000000007918 */ /* 0x000fc60000000000 */
[----:B----4-:R-:W-:Y:S01]  /*33500*/  STSM.16.M88.4 [R0], R52 ;  /* 0x0000003400007844 */ /* 0x010fe20000000200 */
[----:B------:R-:W-:-:S03]  /*33510*/  NOP ;  /* 0x0000000000007918 */ /* 0x000fc60000000000 */
[----:B------:R-:W2:Y:S01]  /*33520*/  LDS.128 R52, [R0] ;  /* 0x0000000000347984 */ /* 0x000ea20000000c00 */
[----:B------:R-:W-:-:S03]  /*33530*/  NOP ;  /* 0x0000000000007918 */ /* 0x000fc60000000000 */
[----:B------:R-:W-:Y:S01]  /*33540*/  STSM.16.M88.4 [R0], R56 ;  /* 0x0000003800007844 */ /* 0x000fe20000000200 */
[----:B------:R-:W-:-:S03]  /*33550*/  NOP ;  /* 0x0000000000007918 */ /* 0x000fc60000000000 */
[----:B0-----:R-:W-:Y:S04]  /*33560*/  STL.64 [R1+0x90], R44 ;  /* 0x0000902c01007387 */ /* 0x001fe80000100a00 */
[----:B------:R-:W0:Y:S01]  /*33570*/  LDS.128 R56, [R0] ;  /* 0x0000000000387984 */ /* 0x000e220000000c00 */
[----:B------:R-:W-:-:S03]  /*33580*/  NOP ;  /* 0x0000000000007918 */ /* 0x000fc60000000000 */
[----:B------:R3:W-:Y:S04]  /*33590*/  STL.64 [R1+0x98], R46 ;  /* 0x0000982e01007387 */ /* 0x0007e80000100a00 */
[----:B---3--:R-:W3:Y:S04]  /*335a0*/  LDL.LU.64 R46, [R1+0x1440] ;  /* 0x00144000012e7983 */ /* 0x008ee80000300a00 */
[----:B------:R-:W3:Y:S04]  /*335b0*/  LDL.LU.64 R44, [R1+0x1438] ;  /* 0x00143800012c7983 */ /* 0x000ee80000300a00 */
[----:B------:R-:W-:Y:S01]  /*335c0*/  STSM.16.M88.4 [R0], R12 ;  /* 0x0000000c00007844 */ /* 0x000fe20000000200 */
[----:B------:R-:W-:-:S03]  /*335d0*/  NOP ;  /* 0x0000000000007918 */ /* 0x000fc60000000000 */
[----:B------:R-:W4:Y:S01]  /*335e0*/  LDS.128 R12, [R0] ;  /* 0x00000000000c7984 */ /* 0x000f220000000c00 */
[----:B------:R-:W-:-:S03]  /*335f0*/  NOP ;  /* 0x0000000000007918 */ /* 0x000fc60000000000 */
[----:B-1----:R-:W-:Y:S04]  /*33600*/  STL.64 [R1+0x80], R48 ;  /* 0x0000803001007387 */ /* 0x002fe80000100a00 */
[----:B------:R1:W-:Y:S04]  /*33610*/  STL.64 [R1+0x88], R50 ;  /* 0x0000883201007387 */ /* 0x0003e80000100a00 */
[----:B-1----:R-:W3:Y:S04]  /*33620*/  LDL.LU.64 R50, [R1+0x1430] ;  /* 0x0014300001327983 */ /* 0x002ee80000300a00 */
[----:B------:R-:W3:Y:S04]  /*33630*/  LDL.LU.64 R48, [R1+0x1428] ;  /* 0x0014280001307983 */ /* 0x000ee80000300a00 */
[----:B--2---:R-:W-:Y:S04]  /*33640*/  STL.64 [R1+0x70], R52 ;  /* 0x0000703401007387 */ /* 0x004fe80000100a00 */
[----:B------:R1:W-:Y:S04]  /*33650*/  STL.64 [R1+0x78], R54 ;  /* 0x0000783601007387 */ /* 0x0003e80000100a00 */
[----:B------:R-:W-:Y:S01]  /*33660*/  STSM.16.M88.4 [R0], R16 ;  /* 0x0000001000007844 */ /* 0x000fe20000000200 */
[----:B------:R-:W-:-:S03]  /*33670*/  NOP ;  /* 0x0000000000007918 */ /* 0x000fc60000000000 */
[----:B-1----:R-:W2:Y:S04]  /*33680*/  LDL.LU.64 R54, [R1+0x1420] ;  /* 0x0014200001367983 */ /* 0x002ea80000300a00 */
[----:B------:R-:W2:Y:S04]  /*33690*/  LDL.LU.64 R52, [R1+0x1418] ;  /* 0x0014180001347983 */ /* 0x000ea80000300a00 */
[----:B0-----:R-:W-:Y:S04]  /*336a0*/  STL.64 [R1+0x120], R56 ;  /* 0x0001203801007387 */ /* 0x001fe80000100a00 */
[----:B------:R0:W-:Y:S04]  /*336b0*/  STL.64 [R1+0x128], R58 ;  /* 0x0001283a01007387 */ /* 0x0001e80000100a00 */
[----:B0-----:R-:W2:Y:S04]  /*336c0*/  LDL.LU.64 R58, [R1+0x1410] ;  /* 0x00141000013a7983 */ /* 0x001ea80000300a00 */
[----:B------:R-:W2:Y:S04]  /*336d0*/  LDL.LU.64 R56, [R1+0x1408] ;  /* 0x0014080001387983 */ /* 0x000ea80000300a00 */
[----:B----4-:R-:W-:Y:S04]  /*336e0*/  STL.64 [R1+0x130], R12 ;  /* 0x0001300c01007387 */ /* 0x010fe80000100a00 */
[----:B------:R-:W-:Y:S04]  /*336f0*/  STL.64 [R1+0x138], R14 ;  /* 0x0001380e01007387 */ /* 0x000fe80000100a00 */
[----:B------:R-:W0:Y:S01]  /*33700*/  LDS.128 R12, [R0] ;  /* 0x00000000000c7984 */ /* 0x000e220000000c00 */
[----:B------:R-:W-:-:S03]  /*33710*/  NOP ;  /* 0x0000000000007918 */ /* 0x000fc60000000000 */
[----:B------:R-:W-:Y:S04]  /*33720*/  STSM.16.M88.4 [R0], R20 ;  /* 0x0000001400007844 */ /* 0x000fe80000000200 */
[----:B0-----:R-:W-:Y:S04]  /*33730*/  STL.64 [R1+0x160], R12 ;  /* 0x0001600c01007387 */ /* 0x001fe80000100a00 */
[----:B------:R-:W-:Y:S01]  /*33740*/  STL.64 [R1+0x168], R14 ;  /* 0x0001680e01007387 */ /* 0x000fe20000100a00 */
[----:B------:R-:W-:-:S03]  /*33750*/  NOP ;  /* 0x0000000000007918 */ /* 0x000fc60000000000 */
        /* <DEDUP_REMOVED lines=32> */
[----:B---3--:R-:W-:Y:S01]  /*33960*/  STSM.16.M88.4 [R0], R44 ;  /* 0x0000002c00007844 */ /* 0x008fe20000000200 */
[----:B------:R-:W-:-:S03]  /*33970*/  NOP ;  /* 0x0000000000007918 */ /* 0x000fc60000000000 */
[----:B------:R-:W1:Y:S01]  /*33980*/  LDS.128 R16, [R0] ;  /* 0x0000000000107984 */ /* 0x000e620000000c00 */
[----:B------:R-:W-:-:S03]  /*33990*/  NOP ;  /* 0x0000000000007918 */ /* 0x000fc60000000000 */
[----:B------:R-:W-:Y:S01]  /*339a0*/  STSM.16.M88.4 [R0], R48 ;  /* 0x0000003000007844 */ /* 0x000fe20000000200 */
[----:B------:R-:W-:-:S03]  /*339b0*/  NOP ;  /* 0x0000000000007918 */ /* 0x000fc60000000000 */
[----:B0-----:R-:W-:Y:S04]  /*339c0*/  STL [R1+0x138c], R12 ;  /* 0x00138c0c01007387 */ /* 0x001fe80000100800 */
[----:B------:R-:W-:Y:S04]  /*339d0*/  STL [R1+0x1388], R13 ;  /* 0x0013880d01007387 */ /* 0x000fe80000100800 */
[----:B------:R-:W-:Y:S04]  /*339e0*/  STL [R1+0x1398], R13 ;  /* 0x0013980d01007387 */ /* 0x000fe80000100800 */
[----:B------:R-:W-:Y:S04]  /*339f0*/  STL [R1+0x13b0], R13 ;  /* 0x0013b00d01007387 */ /* 0x000fe80000100800 */
[----:B------:R-:W-:Y:S04]  /*33a00*/  STL.64 [R1+0x13f8], R12 ;  /* 0x0013f80c01007387 */ /* 0x000fe80000100a00 */
[----:B------:R-:W-:Y:S04]  /*33a10*/  STL [R1+0x1384], R14 ;  /* 0x0013840e01007387 */ /* 0x000fe80000100800 */
[----:B------:R-:W-:Y:S04]  /*33a20*/  STL [R1+0x137c], R15 ;  /* 0x00137c0f01007387 */ /* 0x000fe80000100800 */
[----:B-1----:R-:W-:Y:S04]  /*33a30*/  STL.64 [R1+0x1c0], R16 ;  /* 0x0001c01001007387 */ /* 0x002fe80000100a00 */
[----:B------:R-:W-:Y:S04]  /*33a40*/  STL.64 [R1+0x1c8], R18 ;  /* 0x0001c81201007387 */ /* 0x000fe80000100a00 */
[----:B------:R-:W0:Y:S01]  /*33a50*/  LDS.128 R16, [R0] ;  /* 0x0000000000107984 */ /* 0x000e220000000c00 */
[----:B------:R-:W-:-:S03]  /*33a60*/  NOP ;  /* 0x0000000000007918 */ /* 0x000fc60000000000 */
[----:B------:R-:W3:Y:S04]  /*33a70*/  LDL.LU R28, [R1+0xb0] ;  /* 0x0000b000011c7983 */ /* 0x000ee80000300800 */
[----:B0-----:R-:W-:Y:S04]  /*33a80*/  STL.64 [R1+0x1b0], R16 ;  /* 0x0001b01001007387 */ /* 0x001fe80000100a00 */
[----:B------:R-:W-:Y:S04]  /*33a90*/  STL.64 [R1+0x1b8], R18 ;  /* 0x0001b81201007387 */ /* 0x000fe80000100a00 */
[----:B------:R-:W3:Y:S04]  /*33aa0*/  LDL.LU R29, [R1+0xb4] ;  /* 0x0000b400011d7983 */ /* 0x000ee80000300800 */
[----:B------:R-:W3:Y:S04]  /*33ab0*/  LDL.LU R30, [R1+0xb8] ;  /* 0x0000b800011e7983 */ /* 0x000ee80000300800 */
[----:B------:R-:W3:Y:S04]  /*33ac0*/  LDL.LU R31, [R1+0xbc] ;  /* 0x0000bc00011f7983 */ /* 0x000ee80000300800 */
[----:B--2---:R-:W-:Y:S01]  /*33ad0*/  STSM.16.M88.4 [R0], R52 ;  /* 0x0000003400007844 */ /* 0x004fe20000000200 */
[----:B------:R-:W-:-:S03]  /*33ae0*/  NOP ;  /* 0x0000000000007918 */ /* 0x000fc60000000000 */
[----:B------:R-:W0:Y:S01]  /*33af0*/  LDS.128 R16, [R0] ;  /* 0x0000000000107984 */ /* 0x000e220000000c00 */
[----:B------:R-:W-:-:S03]  /*33b00*/  NOP ;  /* 0x0000000000007918 */ /* 0x000fc60000000000 */
[----:B------:R-:W-:Y:S01]  /*33b10*/  STSM.16.M88.4 [R0], R56 ;  /* 0x0000003800007844 */ /* 0x000fe20000000200 */
[----:B------:R-:W-:-:S03]  /*33b20*/  NOP ;  /* 0x0000000000007918 */ /* 0x000fc60000000000 */
[----:B------:R-:W1:Y:S01]  /*33b30*/  LDS.128 R48, [R0] ;  /* 0x0000000000307984 */ /* 0x000e620000000c00 */
[----:B------:R-:W-:-:S03]  /*33b40*/  NOP ;  /* 0x0000000000007918 */ /* 0x000fc60000000000 */
        /* <DEDUP_REMOVED lines=20> */
[----:B0-----:R-:W-:Y:S04]  /*33c90*/  STL.64 [R1+0x13a8], R16 ;  /* 0x0013a81001007387 */ /* 0x001fe80000100a00 */
[----:B------:R-:W-:Y:S04]  /*33ca0*/  STL [R1+0x1380], R19 ;  /* 0x0013801301007387 */ /* 0x000fe80000100800 */
[----:B------:R-:W-:Y:S04]  /*33cb0*/  STL.64 [R1+0x13b8], R18 ;  /* 0x0013b81201007387 */ /* 0x000fe80000100a00 */
[----:B-1----:R-:W-:Y:S04]  /*33cc0*/  STL.64 [R1+0x13c8], R50 ;  /* 0x0013c83201007387 */ /* 0x002fe80000100a00 */
[----:B---3--:R0:W-:Y:S01]  /*33cd0*/  STSM.16.M88.4 [R0], R28 ;  /* 0x0000001c00007844 */ /* 0x0081e20000000200 */
[----:B------:R-:W-:-:S03]  /*33ce0*/  NOP ;  /* 0x0000000000007918 */ /* 0x000fc60000000000 */
[----:B------:R-:W-:Y:S01]  /*33cf0*/  LDS.128 R44, [R0] ;  /* 0x00000000002c7984 */ /* 0x000fe20000000c00 */
[----:B------:R-:W-:-:S03]  /*33d00*/  NOP ;  /* 0x0000000000007918 */ /* 0x000fc60000000000 */
        /* <DEDUP_REMOVED lines=8> */
[----:B----4-:R-:W-:Y:S01]  /*33d90*/  STSM.16.M88.4 [R0], R36 ;  /* 0x0000002400007844 */ /* 0x010fe20000000200 */
[----:B------:R-:W-:-:S03]  /*33da0*/  NOP ;  /* 0x0000000000007918 */ /* 0x000fc60000000000 */
[----:B------:R-:W-:Y:S01]  /*33db0*/  LDS.128 R36, [R0] ;  /* 0x0000000000247984 */ /* 0x000fe20000000c00 */
[----:B------:R-:W-:-:S03]  /*33dc0*/  NOP ;  /* 0x0000000000007918 */ /* 0x000fc60000000000 */
[----:B--2---:R-:W-:Y:S01]  /*33dd0*/  STSM.16.M88.4 [R0], R40 ;  /* 0x0000002800007844 */ /* 0x004fe20000000200 */
[----:B------:R-:W-:-:S03]  /*33de0*/  NOP ;  /* 0x0000000000007918 */ /* 0x000fc60000000000 */
[----:B------:R-:W-:Y:S01]  /*33df0*/  LDS.128 R40, [R0] ;  /* 0x0000000000287984 */ /* 0x000fe20000000c00 */
[----:B------:R-:W-:-:S03]  /*33e00*/  NOP ;  /* 0x0000000000007918 */ /* 0x000fc60000000000 */
[----:B------:R-:W-:Y:S01]  /*33e10*/  STSM.16.M88.4 [R0], R32 ;  /* 0x0000002000007844 */ /* 0x000fe20000000200 */
[----:B------:R-:W-:-:S03]  /*33e20*/  NOP ;  /* 0x0000000000007918 */ /* 0x000fc60000000000 */
[----:B------:R-:W-:Y:S01]  /*33e30*/  LDS.128 R32, [R0] ;  /* 0x0000000000207984 */ /* 0x000fe20000000c00 */
[----:B------:R-:W-:-:S03]  /*33e40*/  NOP ;  /* 0x0000000000007918 */ /* 0x000fc60000000000 */
[----:B------:R-:W-:Y:S01]  /*33e50*/  STSM.16.M88.4 [R0], R20 ;  /* 0x0000001400007844 */ /* 0x000fe20000000200 */
[----:B------:R-:W-:-:S03]  /*33e60*/  NOP ;  /* 0x0000000000007918 */ /* 0x000fc60000000000 */
[----:B------:R-:W0:Y:S01]  /*33e70*/  LDS.128 R20, [R0] ;  /* 0x0000000000147984 */ /* 0x000e220000000c00 */
[----:B------:R-:W-:-:S03]  /*33e80*/  NOP ;  /* 0x0000000000007918 */ /* 0x000fc60000000000 */
[----:B------:R-:W-:Y:S01]  /*33e90*/  STSM.16.M88.4 [R0], R24 ;  /* 0x0000001800007844 */ /* 0x000fe20000000200 */
[----:B------:R-:W-:-:S03]  /*33ea0*/  NOP ;  /* 0x0000000000007918 */ /* 0x000fc60000000000 */
[----:B------:R-:W1:Y:S01]  /*33eb0*/  LDS.128 R24, [R0] ;  /* 0x0000000000187984 */ /* 0x000e620000000c00 */
[----:B------:R-:W-:-:S03]  /*33ec0*/  NOP ;  /* 0x0000000000007918 */ /* 0x000fc60000000000 */
[----:B0-----:R0:W-:Y:S04]  /*33ed0*/  STL [R1+0x1374], R23 ;  /* 0x0013741701007387 */ /* 0x0011e80000100800 */
[----:B------:R-:W2:Y:S04]  /*33ee0*/  LDL R14, [R1+0x76c] ;  /* 0x00076c00010e7983 */ /* 0x000ea80000100800 */
[----:B0-----:R-:W4:Y:S04]  /*33ef0*/  LDL.LU R23, [R1+0x768] ;  /* 0x0007680001177983 */ /* 0x001f280000300800 */
[----:B-1----:R-:W-:Y:S04]  /*33f00*/  STL [R1+0x1370], R27 ;  /* 0x0013701b01007387 */ /* 0x002fe80000100800 */
[----:B------:R-:W4:Y:S04]  /*33f10*/  LDL.LU R6, [R1+0xa0] ;  /* 0x0000a00001067983 */ /* 0x000f280000300800 */
[----:B---3--:R-:W-:Y:S01]  /*33f20*/  STSM.16.M88.4 [R0], R28 ;  /* 0x0000001c00007844 */ /* 0x008fe20000000200 */
[----:B------:R-:W-:-:S03]  /*33f30*/  NOP ;  /* 0x0000000000007918 */ /* 0x000fc60000000000 */
[----:B------:R-:W0:Y:S01]  /*33f40*/  LDS.128 R28, [R0] ;  /* 0x00000000001c7984 */ /* 0x000e220000000c00 */
[----:B------:R-:W-:-:S03]  /*33f50*/  NOP ;  /* 0x0000000000007918 */ /* 0x000fc60000000000 */
[----:B0-----:R0:W-:Y:S04]  /*33f60*/  STL [R1+0x1378], R30 ;  /* 0x0013781e01007387 */ /* 0x0011e80000100800 */
[----:B0-----:R-:W3:Y:S04]  /*33f70*/  LDL.LU R30, [R1+0x644] ;  /* 0x00064400011e7983 */ /* 0x001ee80000300800 */
[----:B------:R0:W-:Y:S04]  /*33f80*/  STL [R1+0x136c], R31 ;  /* 0x00136c1f01007387 */ /* 0x0001e80000100800 */
[----:B------:R-:W3:Y:S04]  /*33f90*/  LDL.LU R17, [R1+0x40] ;  /* 0x0000400001117983 */ /* 0x000ee80000300800 */
[----:B------:R-:W3:Y:S04]  /*33fa0*/  LDL.LU R9, [R1+0x30] ;  /* 0x0000300001097983 */ /* 0x000ee80000300800 */
[----:B------:R-:W3:Y:S04]  /*33fb0*/  LDL.LU R27, [R1+0xe9c] ;  /* 0x000e9c00011b7983 */ /* 0x000ee80000300800 */
[----:B0-----:R-:W3:Y:S04]  /*33fc0*/  LDL.LU R31, [R1+0xe64] ;  /* 0x000e6400011f7983 */ /* 0x001ee80000300800 */
[----:B------:R0:W-:Y:S04]  /*33fd0*/  STSM.16.M88.4 [R0], R52 ;  /* 0x0000003400007844 */ /* 0x0001e80000000200 */
[----:B------:R-:W3:Y:S01]  /*33fe0*/  LDL.LU R51, [R1+0x20] ;  /* 0x0000200001337983 */ /* 0x000ee20000300800 */
[----:B--2---:R-:W-:Y:S01]  /*33ff0*/  ISETP.GE.AND P3, PT, R14, UR4, PT ;  /* 0x000000040e007c0c */ /* 0x004fe2000bf66270 */
[----:B------:R-:W-:Y:S01]  /*34000*/  ULDC.64 UR4, c[0x0][0x220] ;  /* 0x0000880000047ab9 */ /* 0x000fe20000000a00 */
[C---:B----4-:R-:W-:Y:S01]  /*34010*/  IMAD R3, R23.reuse, R60, RZ ;  /* 0x0000003c17037224 */ /* 0x050fe200078e02ff */
[----:B------:R-:W-:-:S04]  /*34020*/  ISETP.GE.AND P2, PT, R23, UR8, PT ;  /* 0x0000000817007c0c */ /* 0x000fc8000bf46270 */
[----:B------:R-:W-:Y:S01]  /*34030*/  LEA R2, P4, R3, UR4, 0x1 ;  /* 0x0000000403027c11 */ /* 0x000fe2000f8808ff */
[----:B------:R-:W-:-:S03]  /*34040*/  IMAD R57, R60, 0x40, R3 ;  /* 0x000000403c397824 */ /* 0x000fc600078e0203 */
[----:B------:R-:W-:Y:S01]  /*34050*/  LEA.HI.X.SX32 R3, R3, UR5, 0x1, P4 ;  /* 0x0000000503037c11 */ /* 0x000fe2000a0f0eff */
[----:B0-----:R-:W-:-:S05]  /*34060*/  IMAD R53, R14, R60, RZ ;  /* 0x0000003c0e357224 */ /* 0x001fca00078e02ff */
[----:B------:R-:W-:-:S04]  /*34070*/  LEA R52, P5, R53, UR4, 0x1 ;  /* 0x0000000435347c11 */ /* 0x000fc8000f8a08ff */
[----:B------:R-:W-:Y:S02]  /*34080*/  LEA.HI.X.SX32 R53, R53, UR5, 0x1, P5 ;  /* 0x0000000535357c11 */ /* 0x000fe4000a8f0eff */
[----:B------:R-:W-:Y:S02]  /*34090*/  PRMT R61, R6, 0x7632, R61 ;  /* 0x00007632063d7816 */ /* 0x000fe4000000003d */
[C---:B---3--:R-:W-:Y:S01]  /*340a0*/  ISETP.LT.AND P2, PT, R30.reuse, UR29, !P2 ;  /* 0x0000001d1e007c0c */ /* 0x048fe2000d741270 */
[----:B------:R-:W-:-:S04]  /*340b0*/  IMAD R12, R30, UR24, RZ ;  /* 0x000000181e0c7c24 */ /* 0x000fc8000f8e02ff */
[----:B------:R-:W-:Y:S01]  /*340c0*/  IMAD.WIDE R54, R12, 0x2, R2 ;  /* 0x000000020c367825 */ /* 0x000fe200078e0202 */
[----:B------:R-:W-:-:S07]  /*340d0*/  NOP ;  /* 0x0000000000007918 */ /* 0x000fce0000000000 */
[----:B------:R0:W-:Y:S01]  /*340e0*/  @P2 STG.E.U16 desc[UR6][R54.64], R6 ;  /* 0x0000000636002986 */ /* 0x0001e2000c101506 */
[C---:B------:R-:W-:Y:S02]  /*340f0*/  ISETP.GE.AND P2, PT, R30.reuse, UR9, PT ;  /* 0x000000091e007c0c */ /* 0x040fe4000bf46270 */
[----:B------:R-:W-:Y:S01]  /*34100*/  ISETP.LT.AND P3, PT, R30, UR31, !P3 ;  /* 0x0000001f1e007c0c */ /* 0x000fe2000df61270 */
[----:B------:R-:W-:Y:S01]  /*34110*/  IMAD.WIDE R58, R12, 0x2, R52 ;  /* 0x000000020c3a7825 */ /* 0x000fe200078e0234 */
[----:B------:R-:W-:Y:S01]  /*34120*/  ULDC.64 UR8, c[0x0][0x228] ;  /* 0x00008a0000087ab9 */ /* 0x000fe20000000a00 */
[C---:B0-----:R-:W-:Y:S01]  /*34130*/  LEA R54, P4, R57.reuse, UR4, 0x1 ;  /* 0x0000000439367c11 */ /* 0x041fe2000f8808ff */
[----:B------:R-:W2:Y:S03]  /*34140*/  LDL.LU R6, [R1+0xa4] ;  /* 0x0000a40001067983 */ /* 0x000ea60000300800 */
[----:B------:R-:W-:-:S02]  /*34150*/  LEA.HI.X.SX32 R55, R57, UR5, 0x1, P4 ;  /* 0x0000000539377c11 */ /* 0x000fc4000a0f0eff */
[----:B------:R-:W-:-:S04]  /*34160*/  ISETP.LT.AND P4, PT, R27, UR12, !P2 ;  /* 0x0000000c1b007c0c */ /* 0x000fc8000d781270 */
[----:B------:R-:W-:Y:S01]  /*34170*/  @P3 STG.E.U16 desc[UR6][R58.64], R61 ;  /* 0x0000003d3a003986 */ /* 0x000fe2000c101506 */
[----:B------:R-:W-:-:S04]  /*34180*/  IMAD.WIDE R10, R12, 0x2, R54 ;  /* 0x000000020c0a7825 */ /* 0x000fc800078e0236 */
[----:B------:R-:W-:Y:S01]  /*34190*/  VIADD R19, R30, 0x2 ;  /* 0x000000021e137836 */ /* 0x000fe20000000000 */
[----:B------:R-:W-:Y:S01]  /*341a0*/  PRMT R8, R17, 0x7632, R8 ;  /* 0x0000763211087816 */ /* 0x000fe20000000008 */
[----:B------:R-:W-:Y:S01]  /*341b0*/  IMAD R60, R60, 0x20, R57 ;  /* 0x000000203c3c7824 */ /* 0x000fe200078e0239 */
[----:B------:R-:W-:Y:S01]  /*341c0*/  PRMT R4, R9, 0x7632, R4 ;  /* 0x0000763209047816 */ /* 0x000fe20000000004 */
[----:B------:R-:W-:Y:S01]  /*341d0*/  VIADD R16, R12, UR24 ;  /* 0x000000180c107c36 */ /* 0x000fe20008000000 */
[----:B------:R-:W-:Y:S01]  /*341e0*/  ULDC UR12, c[0x0][0x228] ;  /* 0x00008a00000c7ab9 */ /* 0x000fe20000000800 */
[----:B------:R0:W-:Y:S04]  /*341f0*/  @P4 STG.E.U16 desc[UR6][R10.64], R17 ;  /* 0x000000110a004986 */ /* 0x0001e8000c101506 */
[----:B0-----:R-:W3:Y:S01]  /*34200*/  LDL.LU.64 R10, [R1+0x1400] ;  /* 0x00140000010a7983 */ /* 0x001ee20000300a00 */
[----:B------:R-:W-:-:S02]  /*34210*/  LEA R56, P5, R60, UR4, 0x1 ;  /* 0x000000043c387c11 */ /* 0x000fc4000f8a08ff */
[----:B------:R-:W-:Y:S01]  /*34220*/  ISETP.LT.AND P3, PT, R31, UR10, !P2 ;  /* 0x0000000a1f007c0c */ /* 0x000fe2000d761270 */
[----:B------:R-:W-:Y:S01]  /*34230*/  IMAD.WIDE R58, R16, 0x2, R52 ;  /* 0x00000002103a7825 */ /* 0x000fe200078e0234 */
[----:B------:R-:W-:Y:S01]  /*34240*/  LEA.HI.X.SX32 R57, R60, UR5, 0x1, P5 ;  /* 0x000000053c397c11 */ /* 0x000fe2000a8f0eff */
[----:B------:R-:W-:Y:S01]  /*34250*/  ULDC.64 UR4, c[0x0][0x228] ;  /* 0x00008a0000047ab9 */ /* 0x000fe20000000a00 */
[----:B------:R-:W-:Y:S01]  /*34260*/  ISETP.LT.AND P5, PT, R23, UR8, !P1 ;  /* 0x0000000817007c0c */ /* 0x000fe2000cfa1270 */
[----:B------:R-:W-:Y:S01]  /*34270*/  ULDC UR10, c[0x0][0x228] ;  /* 0x00008a00000a7ab9 */ /* 0x000fe20000000800 */
[----:B------:R-:W-:Y:S02]  /*34280*/  ISETP.LT.AND P6, PT, R14, UR4, !P1 ;  /* 0x000000040e007c0c */ /* 0x000fe4000cfc1270 */
[----:B------:R-:W-:Y:S01]  /*34290*/  ISETP.GE.AND P2, PT, R19, UR14, PT ;  /* 0x0000000e13007c0c */ /* 0x000fe2000bf46270 */
[----:B------:R-:W-:Y:S01]  /*342a0*/  IMAD.WIDE R12, R12, 0x2, R56 ;  /* 0x000000020c0c7825 */ /* 0x000fe200078e0238 */
[----:B------:R-:W4:Y:S01]  /*342b0*/  LDL.LU R19, [R1+0x44] ;  /* 0x0000440001137983 */ /* 0x000f220000300800 */
[----:B------:R-:W-:Y:S01]  /*342c0*/  ISETP.LT.AND P4, PT, R27, UR20, !P1 ;  /* 0x000000141b007c0c */ /* 0x000fe2000cf81270 */
[----:B------:R-:W-:Y:S01]  /*342d0*/  ULDC.64 UR14, c[0x0][0x228] ;  /* 0x00008a00000e7ab9 */ /* 0x000fe20000000a00 */
[----:B------:R-:W-:Y:S01]  /*342e0*/  IMAD.WIDE R60, R16, 0x2, R2 ;  /* 0x00000002103c7825 */ /* 0x000fe200078e0202 */
[----:B------:R-:W-:Y:S01]  /*342f0*/  @P3 STG.E.U16 desc[UR6][R12.64], R8 ;  /* 0x000000080c003986 */ /* 0x000fe2000c101506 */
[----:B------:R-:W-:Y:S01]  /*34300*/  ULDC UR4, c[0x0][0x22c] ;  /* 0x00008b0000047ab9 */ /* 0x000fe20000000800 */
[----:B------:R-:W-:-:S02]  /*34310*/  ULDC UR8, c[0x0][0x228] ;  /* 0x00008a0000087ab9 */ /* 0x000fc40000000800 */
[----:B------:R-:W-:Y:S04]  /*34320*/  @P5 STG.E.U16 desc[UR6][R60.64], R9 ;  /* 0x000000093c005986 */ /* 0x000fe8000c101506 */
[----:B------:R0:W-:Y:S01]  /*34330*/  @P6 STG.E.U16 desc[UR6][R58.64], R4 ;  /* 0x000000043a006986 */ /* 0x0001e2000c101506 */
[----:B------:R-:W-:-:S03]  /*34340*/  ISETP.LT.AND P3, PT, R31, UR18, !P1 ;  /* 0x000000121f007c0c */ /* 0x000fc6000cf61270 */
[----:B0-----:R-:W4:Y:S01]  /*34350*/  LDL.LU R4, [R1+0x34] ;  /* 0x0000340001047983 */ /* 0x001f220000300800 */
[----:B------:R-:W-:Y:S01]  /*34360*/  ISETP.LT.AND P5, PT, R23, UR16, !P2 ;  /* 0x0000001017007c0c */ /* 0x000fe2000d7a1270 */
[----:B------:R-:W-:Y:S01]  /*34370*/  VIADD R58, R16, UR24 ;  /* 0x00000018103a7c36 */ /* 0x000fe20008000000 */
[----:B------:R-:W-:Y:S01]  /*34380*/  ISETP.LT.AND P6, PT, R14, UR14, !P2 ;  /* 0x0000000e0e007c0c */ /* 0x000fe2000d7c1270 */
[----:B------:R-:W-:Y:S01]  /*34390*/  IMAD.WIDE R12, R16, 0x2, R54 ;  /* 0x00000002100c7825 */ /* 0x000fe200078e0236 */
[----:B------:R-:W-:-:S03]  /*343a0*/  ULDC UR14, c[0x0][0x228] ;  /* 0x00008a00000e7ab9 */ /* 0x000fc60000000800 */
[----:B------:R-:W-:Y:S01]  /*343b0*/  IMAD.WIDE R16, R16, 0x2, R56 ;  /* 0x0000000210107825 */ /* 0x000fe200078e0238 */
[----:B------:R0:W-:Y:S03]  /*343c0*/  @P4 STG.E.U16 desc[UR6][R12.64], R51 ;  /* 0x000000330c004986 */ /* 0x0001e6000c101506 */
[----:B------:R-:W-:-:S04]  /*343d0*/  IMAD.WIDE R8, R58, 0x2, R2 ;  /* 0x000000023a087825 */ /* 0x000fc800078e0202 */
[----:B------:R-:W-:Y:S01]  /*343e0*/  IMAD.WIDE R60, R58, 0x2, R52 ;  /* 0x000000023a3c7825 */ /* 0x000fe200078e0234 */
[----:B0-----:R-:W4:Y:S01]  /*343f0*/  LDL.LU.64 R12, [R1+0x13f8] ;  /* 0x0013f800010c7983 */ /* 0x001f220000300a00 */
[----:B--2---:R-:W-:Y:S02]  /*34400*/  PRMT R5, R6, 0x7632, R5 ;  /* 0x0000763206057816 */ /* 0x004fe40000000005 */
[----:B---3--:R-:W-:-:S05]  /*34410*/  PRMT R11, R51, 0x7632, R11 ;  /* 0x00007632330b7816 */ /* 0x008fca000000000b */
[----:B------:R0:W-:Y:S04]  /*34420*/  @P3 STG.E.U16 desc[UR6][R16.64], R11 ;  /* 0x0000000b10003986 */ /* 0x0001e8000c101506 */
[----:B------:R-:W-:Y:S04]  /*34430*/  @P5 STG.E.U16 desc[UR6][R8.64], R6 ;  /* 0x0000000608005986 */ /* 0x000fe8000c101506 */
[----:B0-----:R-:W2:Y:S04]  /*34440*/  LDL.LU R11, [R1+0x24] ;  /* 0x00002400010b7983 */ /* 0x001ea80000300800 */
[----:B------:R0:W-:Y:S04]  /*34450*/  @P6 STG.E.U16 desc[UR6][R60.64], R5 ;  /* 0x000000053c006986 */ /* 0x0001e8000c101506 */
[----:B0-----:R-:W3:Y:S01]  /*34460*/  LDL.LU R5, [R1+0xa8] ;  /* 0x0000a80001057983 */ /* 0x001ee20000300800 */
[----:B------:R-:W-:Y:S01]  /*34470*/  VIADD R59, R30, 0x3 ;  /* 0x000000031e3b7836 */ /* 0x000fe20000000000 */
[----:B------:R-:W-:-:S02]  /*34480*/  ISETP.LT.AND P3, PT, R27, UR22, !P2 ;  /* 0x000000161b007c0c */ /* 0x000fc4000d761270 */
[----:B------:R-:W-:Y:S02]  /*34490*/  ISETP.LT.AND P4, PT, R31, UR26, !P2 ;  /* 0x0000001a1f007c0c */ /* 0x000fe4000d781270 */
[----:B------:R-:W-:Y:S01]  /*344a0*/  ISETP.GE.AND P1, PT, R59, UR4, PT ;  /* 0x000000043b007c0c */ /* 0x000fe2000bf26270 */
[----:B------:R-:W-:Y:S01]  /*344b0*/  IMAD.WIDE R50, R58, 0x2, R54 ;  /* 0x000000023a327825 */ /* 0x000fe200078e0236 */
[----:B----4-:R-:W-:Y:S01]  /*344c0*/  PRMT R7, R19, 0x7632, R7 ;  /* 0x0000763213077816 */ /* 0x010fe20000000007 */
[----:B------:R-:W-:Y:S01]  /*344d0*/  ULDC UR4, c[0x0][0x22c] ;  /* 0x00008b0000047ab9 */ /* 0x000fe20000000800 */
[----:B------:R-:W-:Y:S01]  /*344e0*/  ISETP.LT.AND P5, PT, R23, UR28, !P1 ;  /* 0x0000001c17007c0c */ /* 0x000fe2000cfa1270 */
[----:B------:R-:W-:Y:S02]  /*344f0*/  VIADD R6, R30, 0x4 ;  /* 0x000000041e067836 */ /* 0x000fe40000000000 */
[----:B------:R-:W-:-:S04]  /*34500*/  IMAD.WIDE R16, R58, 0x2, R56 ;  /* 0x000000023a107825 */ /* 0x000fc800078e0238 */
[----:B------:R-:W-:Y:S01]  /*34510*/  VIADD R59, R58, UR24 ;  /* 0x000000183a3b7c36 */ /* 0x000fe20008000000 */
[----:B------:R-:W-:Y:S01]  /*34520*/  @P3 STG.E.U16 desc[UR6][R50.64], R19 ;  /* 0x0000001332003986 */ /* 0x000fe2000c101506 */
[----:B------:R-:W-:Y:S01]  /*34530*/  ISETP.GE.AND P2, PT, R6, UR4, PT ;  /* 0x0000000406007c0c */ /* 0x000fe2000bf46270 */
[----:B------:R-:W-:Y:S01]  /*34540*/  ULDC UR4, c[0x0][0x228] ;  /* 0x00008a0000047ab9 */ /* 0x000fe20000000800 */
[----:B------:R-:W-:Y:S01]  /*34550*/  IMAD.WIDE R8, R59, 0x2, R2 ;  /* 0x000000023b087825 */ /* 0x000fe200078e0202 */
[----:B------:R0:W-:Y:S01]  /*34560*/  @P4 STG.E.U16 desc[UR6][R16.64], R7 ;  /* 0x0000000710004986 */ /* 0x0001e2000c101506 */
[----:B------:R-:W-:Y:S01]  /*34570*/  ISETP.LT.AND P4, PT, R27, UR4, !P1 ;  /* 0x000000041b007c0c */ /* 0x000fe2000cf81270 */
[----:B------:R-:W-:Y:S01]  /*34580*/  ULDC UR4, c[0x0][0x22c] ;  /* 0x00008b0000047ab9 */ /* 0x000fe20000000800 */
[----:B------:R-:W-:Y:S01]  /*34590*/  ISETP.LT.AND P6, PT, R14, UR30, !P1 ;  /* 0x0000001e0e007c0c */ /* 0x000fe2000cfc1270 */
[----:B------:R-:W4:Y:S01]  /*345a0*/  LDL.LU R6, [R1+0x13f4] ;  /* 0x0013f40001067983 */ /* 0x000f220000300800 */
[----:B------:R-:W-:-:S02]  /*345b0*/  PRMT R58, R4, 0x7632, R58 ;  /* 0x00007632043a7816 */ /* 0x000fc4000000003a */
[----:B------:R-:W-:Y:S01]  /*345c0*/  ISETP.LT.AND P3, PT, R31, UR8, !P1 ;  /* 0x000000081f007c0c */ /* 0x000fe2000cf61270 */
[----:B------:R1:W-:Y:S01]  /*345d0*/  @P5 STG.E.U16 desc[UR6][R8.64], R4 ;  /* 0x0000000408005986 */ /* 0x0003e2000c101506 */
[----:B0-----:R-:W-:-:S03]  /*345e0*/  VIADD R7, R30, 0x5 ;  /* 0x000000051e077836 */ /* 0x001fc60000000000 */
[----:B------:R-:W4:Y:S01]  /*345f0*/  LDL.LU R19, [R1+0x48] ;  /* 0x0000480001137983 */ /* 0x000f220000300800 */
[----:B------:R-:W-:Y:S01]  /*34600*/  IMAD.WIDE R60, R59, 0x2, R52 ;  /* 0x000000023b3c7825 */ /* 0x000fe200078e0234 */
[----:B------:R-:W-:Y:S01]  /*34610*/  ULDC UR8, c[0x0][0x228] ;  /* 0x00008a0000087ab9 */ /* 0x000fe20000000800 */
[----:B------:R-:W-:Y:S02]  /*34620*/  ISETP.GE.AND P1, PT, R7, UR4, PT ;  /* 0x0000000407007c0c */ /* 0x000fe4000bf26270 */
[----:B------:R-:W-:Y:S01]  /*34630*/  IMAD.WIDE R50, R59, 0x2, R54 ;  /* 0x000000023b327825 */ /* 0x000fe200078e0236 */
[----:B-1----:R-:W4:Y:S01]  /*34640*/  LDL.LU R4, [R1+0x38] ;  /* 0x0000380001047983 */ /* 0x002f220000300800 */
[----:B------:R-:W-:Y:S02]  /*34650*/  ISETP.LT.AND P5, PT, R23, UR10, !P2 ;  /* 0x0000000a17007c0c */ /* 0x000fe4000d7a1270 */
[----:B------:R-:W-:Y:S01]  /*34660*/  IMAD.WIDE R16, R59, 0x2, R56 ;  /* 0x000000023b107825 */ /* 0x000fe200078e0238 */
[----:B------:R-:W-:Y:S01]  /*34670*/  ULDC UR4, c[0x0][0x228] ;  /* 0x00008a0000047ab9 */ /* 0x000fe20000000800 */
[----:B------:R-:W4:Y:S01]  /*34680*/  LDL.LU R7, [R1+0x13f0] ;  /* 0x0013f00001077983 */ /* 0x000f220000300800 */
[----:B------:R-:W-:-:S03]  /*34690*/  ULDC UR10, c[0x0][0x228] ;  /* 0x00008a00000a7ab9 */ /* 0x000fc60000000800 */
[----:B------:R0:W-:Y:S02]  /*346a0*/  @P6 STG.E.U16 desc[UR6][R60.64], R58 ;  /* 0x0000003a3c006986 */ /* 0x0001e4000c101506 */
[----:B0-----:R-:W-:-:S04]  /*346b0*/  VIADD R58, R59, UR24 ;  /* 0x000000183b3a7c36 */ /* 0x001fc80008000000 */
[----:B------:R-:W-:Y:S01]  /*346c0*/  IMAD.WIDE R8, R58, 0x2, R2 ;  /* 0x000000023a087825 */ /* 0x000fe200078e0202 */
[----:B--2---:R-:W-:Y:S01]  /*346d0*/  PRMT R10, R11, 0x7632, R10 ;  /* 0x000076320b0a7816 */ /* 0x004fe2000000000a */
[----:B------:R-:W-:Y:S04]  /*346e0*/  @P4 STG.E.U16 desc[UR6][R50.64], R11 ;  /* 0x0000000b32004986 */ /* 0x000fe8000c101506 */
[----:B------:R-:W-:Y:S04]  /*346f0*/  @P3 STG.E.U16 desc[UR6][R16.64], R10 ;  /* 0x0000000a10003986 */ /* 0x000fe8000c101506 */
[----:B---3--:R0:W-:Y:S04]  /*34700*/  @P5 STG.E.U16 desc[UR6][R8.64], R5 ;  /* 0x0000000508005986 */ /* 0x0081e8000c101506 */
[----:B0-----:R-:W2:Y:S01]  /*34710*/  LDL.LU R8, [R1+0x28] ;  /* 0x0000280001087983 */ /* 0x001ea20000300800 */
[----:B------:R-:W-:-:S02]  /*34720*/  ISETP.LT.AND P6, PT, R14, UR12, !P2 ;  /* 0x0000000c0e007c0c */ /* 0x000fc4000d7c1270 */
[----:B------:R-:W-:Y:S02]  /*34730*/  PRMT R59, R5, 0x7632, R59 ;  /* 0x00007632053b7816 */ /* 0x000fe4000000003b */
[----:B------:R-:W-:Y:S01]  /*34740*/  ISETP.LT.AND P4, PT, R27, UR4, !P2 ;  /* 0x000000041b007c0c */ /* 0x000fe2000d781270 */
[----:B------:R-:W-:Y:S01]  /*34750*/  VIADD R5, R30, 0x6 ;  /* 0x000000061e057836 */ /* 0x000fe20000000000 */
[----:B------:R-:W-:Y:S01]  /*34760*/  ULDC UR4, c[0x0][0x22c] ;  /* 0x00008b0000047ab9 */ /* 0x000fe20000000800 */
[----:B------:R-:W-:Y:S01]  /*34770*/  ISETP.LT.AND P3, PT, R31, UR8, !P2 ;  /* 0x000000081f007c0c */ /* 0x000fe2000d761270 */
[C---:B------:R-:W-:Y:S01]  /*34780*/  IMAD.WIDE R60, R58.reuse, 0x2, R52 ;  /* 0x000000023a3c7825 */ /* 0x040fe200078e0234 */
[----:B------:R-:W3:Y:S01]  /*34790*/  LDL.LU R9, [R1+0xac] ;  /* 0x0000ac0001097983 */ /* 0x000ee20000300800 */
[----:B------:R-:W-:Y:S01]  /*347a0*/  ISETP.GE.AND P2, PT, R5, UR4, PT ;  /* 0x0000000405007c0c */ /* 0x000fe2000bf46270 */
[----:B------:R-:W-:Y:S01]  /*347b0*/  ULDC UR12, c[0x0][0x228] ;  /* 0x00008a00000c7ab9 */ /* 0x000fe20000000800 */
[C---:B------:R-:W-:Y:S01]  /*347c0*/  IMAD.WIDE R50, R58.reuse, 0x2, R54 ;  /* 0x000000023a327825 */ /* 0x040fe200078e0236 */
[----:B------:R-:W3:Y:S01]  /*347d0*/  LDL.LU R5, [R1+0x13ec] ;  /* 0x0013ec0001057983 */ /* 0x000ee20000300800 */
[----:B------:R-:W-:Y:S01]  /*347e0*/  ISETP.LT.AND P5, PT, R23, UR10, !P1 ;  /* 0x0000000a17007c0c */ /* 0x000fe2000cfa1270 */
[----:B------:R-:W-:Y:S01]  /*347f0*/  ULDC UR8, c[0x0][0x228] ;  /* 0x00008a0000087ab9 */ /* 0x000fe20000000800 */
[----:B------:R-:W-:Y:S01]  /*34800*/  IMAD.WIDE R16, R58, 0x2, R56 ;  /* 0x000000023a107825 */ /* 0x000fe200078e0238 */
[----:B------:R-:W-:Y:S01]  /*34810*/  @P6 STG.E.U16 desc[UR6][R60.64], R59 ;  /* 0x0000003b3c006986 */ /* 0x000fe2000c101506 */
[----:B------:R-:W-:Y:S01]  /*34820*/  ULDC UR10, c[0x0][0x228] ;  /* 0x00008a00000a7ab9 */ /* 0x000fe20000000800 */
[----:B------:R-:W-:-:S02]  /*34830*/  ULDC UR4, c[0x0][0x22c] ;  /* 0x00008b0000047ab9 */ /* 0x000fc40000000800 */
[----:B----4-:R0:W-:Y:S01]  /*34840*/  @P4 STG.E.U16 desc[UR6][R50.64], R19 ;  /* 0x0000001332004986 */ /* 0x0101e2000c101506 */
[----:B------:R-:W-:-:S03]  /*34850*/  PRMT R7, R19, 0x7632, R7 ;  /* 0x0000763213077816 */ /* 0x000fc60000000007 */
[----:B0-----:R-:W4:Y:S01]  /*34860*/  LDL.LU R19, [R1+0x4c] ;  /* 0x00004c0001137983 */ /* 0x001f220000300800 */
[----:B------:R-:W-:Y:S01]  /*34870*/  VIADD R59, R58, UR24 ;  /* 0x000000183a3b7c36 */ /* 0x000fe20008000000 */
[----:B------:R-:W-:Y:S01]  /*34880*/  ISETP.LT.AND P6, PT, R14, UR12, !P1 ;  /* 0x0000000c0e007c0c */ /* 0x000fe2000cfc1270 */
[----:B------:R-:W-:Y:S01]  /*34890*/  ULDC UR12, c[0x0][0x228] ;  /* 0x00008a00000c7ab9 */ /* 0x000fe20000000800 */
[----:B------:R-:W-:Y:S01]  /*348a0*/  ISETP.LT.AND P4, PT, R27, UR8, !P1 ;  /* 0x000000081b007c0c */ /* 0x000fe2000cf81270 */
[C---:B------:R-:W-:Y:S01]  /*348b0*/  IMAD.WIDE R10, R59.reuse, 0x2, R2 ;  /* 0x000000023b0a7825 */ /* 0x040fe200078e0202 */
[----:B------:R0:W-:Y:S01]  /*348c0*/  @P3 STG.E.U16 desc[UR6][R16.64], R7 ;  /* 0x0000000710003986 */ /* 0x0001e2000c101506 */
[----:B------:R-:W-:Y:S01]  /*348d0*/  PRMT R58, R4, 0x7632, R58 ;  /* 0x00007632043a7816 */ /* 0x000fe2000000003a */
[----:B------:R-:W-:Y:S01]  /*348e0*/  ULDC UR8, c[0x0][0x228] ;  /* 0x00008a0000087ab9 */ /* 0x000fe20000000800 */
[C---:B------:R-:W-:Y:S01]  /*348f0*/  IMAD.WIDE R60, R59.reuse, 0x2, R52 ;  /* 0x000000023b3c7825 */ /* 0x040fe200078e0234 */
[----:B------:R1:W-:Y:S03]  /*34900*/  @P5 STG.E.U16 desc[UR6][R10.64], R4 ;  /* 0x000000040a005986 */ /* 0x0003e6000c101506 */
[----:B------:R-:W-:Y:S01]  /*34910*/  IMAD.WIDE R50, R59, 0x2, R54 ;  /* 0x000000023b327825 */ /* 0x000fe200078e0236 */
[----:B------:R-:W-:Y:S01]  /*34920*/  ISETP.LT.AND P3, PT, R31, UR10, !P1 ;  /* 0x0000000a1f007c0c */ /* 0x000fe2000cf61270 */
[----:B0-----:R-:W4:Y:S02]  /*34930*/  LDL.LU R7, [R1+0x3c] ;  /* 0x00003c0001077983 */ /* 0x001f240000300800 */
[----:B-1----:R-:W-:-:S02]  /*34940*/  VIADD R4, R30, 0x7 ;  /* 0x000000071e047836 */ /* 0x002fc40000000000 */
[----:B------:R-:W-:Y:S01]  /*34950*/  @P6 STG.E.U16 desc[UR6][R60.64], R58 ;  /* 0x0000003a3c006986 */ /* 0x000fe2000c101506 */
[----:B------:R-:W-:Y:S01]  /*34960*/  ISETP.LT.AND P5, PT, R23, UR12, !P2 ;  /* 0x0000000c17007c0c */ /* 0x000fe2000d7a1270 */
[C---:B------:R-:W-:Y:S01]  /*34970*/  IMAD.WIDE R16, R59.reuse, 0x2, R56 ;  /* 0x000000023b107825 */ /* 0x040fe200078e0238 */
[----:B------:R-:W-:Y:S01]  /*34980*/  ULDC UR10, c[0x0][0x228] ;  /* 0x00008a00000a7ab9 */ /* 0x000fe20000000800 */
[----:B------:R-:W-:Y:S01]  /*34990*/  ISETP.GE.AND P1, PT, R4, UR4, PT ;  /* 0x0000000404007c0c */ /* 0x000fe2000bf26270 */
[----:B------:R-:W-:Y:S01]  /*349a0*/  ULDC UR4, c[0x0][0x228] ;  /* 0x00008a0000047ab9 */ /* 0x000fe20000000800 */
[----:B------:R-:W4:Y:S01]  /*349b0*/  LDL.LU R4, [R1+0x13e8] ;  /* 0x0013e80001047983 */ /* 0x000f220000300800 */
[----:B------:R-:W-:Y:S01]  /*349c0*/  ISETP.LT.AND P6, PT, R14, UR14, !P2 ;  /* 0x0000000e0e007c0c */ /* 0x000fe2000d7c1270 */
[----:B------:R-:W-:Y:S02]  /*349d0*/  ULDC UR12, c[0x0][0x228] ;  /* 0x00008a00000c7ab9 */ /* 0x000fe40000000800 */
[----:B--2---:R0:W-:Y:S04]  /*349e0*/  @P4 STG.E.U16 desc[UR6][R50.64], R8 ;  /* 0x0000000832004986 */ /* 0x0041e8000c101506 */
[----:B0-----:R-:W2:Y:S01]  /*349f0*/  LDL.LU R51, [R1+0x2c] ;  /* 0x00002c0001337983 */ /* 0x001ea20000300800 */
[----:B------:R-:W-:Y:S01]  /*34a00*/  VIADD R58, R59, UR24 ;  /* 0x000000183b3a7c36 */ /* 0x000fe20008000000 */
[----:B------:R-:W-:-:S02]  /*34a10*/  ISETP.LT.AND P4, PT, R27, UR4, !P2 ;  /* 0x000000041b007c0c */ /* 0x000fc4000d781270 */
[----:B---3--:R-:W-:Y:S01]  /*34a20*/  PRMT R5, R9, 0x7632, R5 ;  /* 0x0000763209057816 */ /* 0x008fe20000000005 */
[----:B------:R-:W-:Y:S01]  /*34a30*/  IMAD.WIDE R10, R58, 0x2, R2 ;  /* 0x000000023a0a7825 */ /* 0x000fe200078e0202 */
[----:B------:R-:W-:Y:S01]  /*34a40*/  PRMT R59, R8, 0x7632, R59 ;  /* 0x00007632083b7816 */ /* 0x000fe2000000003b */
[----:B------:R-:W-:Y:S02]  /*34a50*/  ULDC UR4, c[0x0][0x22c] ;  /* 0x00008b0000047ab9 */ /* 0x000fe40000000800 */
[C---:B------:R-:W-:Y:S02]  /*34a60*/  IMAD.WIDE R60, R58.reuse, 0x2, R52 ;  /* 0x000000023a3c7825 */ /* 0x040fe400078e0234 */
[----:B------:R-:W-:Y:S04]  /*34a70*/  @P3 STG.E.U16 desc[UR6][R16.64], R59 ;  /* 0x0000003b10003986 */ /* 0x000fe8000c101506 */
[----:B------:R0:W-:Y:S04]  /*34a80*/  @P5 STG.E.U16 desc[UR6][R10.64], R9 ;  /* 0x000000090a005986 */ /* 0x0001e8000c101506 */
[----:B------:R1:W-:Y:S01]  /*34a90*/  @P6 STG.E.U16 desc[UR6][R60.64], R5 ;  /* 0x000000053c006986 */ /* 0x0003e2000c101506 */
[----:B0-----:R-:W-:-:S03]  /*34aa0*/  IMAD.WIDE R10, R58, 0x2, R54 ;  /* 0x000000023a0a7825 */ /* 0x001fc600078e0236 */
[----:B-1----:R-:W3:Y:S04]  /*34ab0*/  LDL.LU R5, [R1+0x10] ;  /* 0x0000100001057983 */ /* 0x002ee80000300800 */
[----:B----4-:R0:W-:Y:S01]  /*34ac0*/  @P4 STG.E.U16 desc[UR6][R10.64], R19 ;  /* 0x000000130a004986 */ /* 0x0101e2000c101506 */
[----:B------:R-:W-:Y:S01]  /*34ad0*/  VIADD R50, R30, 0x8 ;  /* 0x000000081e327836 */ /* 0x000fe20000000000 */
[----:B------:R-:W-:Y:S01]  /*34ae0*/  ISETP.LT.AND P3, PT, R31, UR8, !P2 ;  /* 0x000000081f007c0c */ /* 0x000fe2000d761270 */
[C---:B------:R-:W-:Y:S01]  /*34af0*/  VIADD R59, R58.reuse, UR24 ;  /* 0x000000183a3b7c36 */ /* 0x040fe20008000000 */
[----:B------:R-:W-:Y:S02]  /*34b00*/  ISETP.LT.AND P5, PT, R23, UR10, !P1 ;  /* 0x0000000a17007c0c */ /* 0x000fe4000cfa1270 */
[----:B------:R-:W-:Y:S01]  /*34b10*/  PRMT R6, R19, 0x7632, R6 ;  /* 0x0000763213067816 */ /* 0x000fe20000000006 */
[----:B------:R-:W-:Y:S01]  /*34b20*/  IMAD.WIDE R16, R58, 0x2, R56 ;  /* 0x000000023a107825 */ /* 0x000fe200078e0238 */
[----:B0-----:R-:W4:Y:S01]  /*34b30*/  LDL.LU.64 R10, [R1+0x13e0] ;  /* 0x0013e000010a7983 */ /* 0x001f220000300a00 */
[----:B------:R-:W-:Y:S01]  /*34b40*/  ISETP.GE.AND P2, PT, R50, UR4, PT ;  /* 0x0000000432007c0c */ /* 0x000fe2000bf46270 */
[----:B------:R-:W-:Y:S01]  /*34b50*/  ULDC UR4, c[0x0][0x228] ;  /* 0x00008a0000047ab9 */ /* 0x000fe20000000800 */
[----:B------:R-:W-:Y:S01]  /*34b60*/  ISETP.LT.AND P6, PT, R14, UR12, !P1 ;  /* 0x0000000c0e007c0c */ /* 0x000fe2000cfc1270 */
[----:B------:R-:W4:Y:S01]  /*34b70*/  LDL.LU R19, [R1] ;  /* 0x0000000001137983 */ /* 0x000f220000300800 */
[----:B------:R-:W-:Y:S01]  /*34b80*/  ISETP.LT.AND P4, PT, R27, UR4, !P1 ;  /* 0x000000041b007c0c */ /* 0x000fe2000cf81270 */
[----:B------:R-:W-:Y:S01]  /*34b90*/  IMAD.WIDE R8, R59, 0x2, R2 ;  /* 0x000000023b087825 */ /* 0x000fe200078e0202 */
[----:B------:R-:W-:Y:S01]  /*34ba0*/  PRMT R58, R7, 0x7632, R58 ;  /* 0x00007632073a7816 */ /* 0x000fe2000000003a */
[----:B------:R-:W-:Y:S01]  /*34bb0*/  @P3 STG.E.U16 desc[UR6][R16.64], R6 ;  /* 0x0000000610003986 */ /* 0x000fe2000c101506 */
[----:B------:R-:W-:Y:S01]  /*34bc0*/  ULDC UR8, c[0x0][0x228] ;  /* 0x00008a0000087ab9 */ /* 0x000fe20000000800 */
[C---:B------:R-:W-:Y:S01]  /*34bd0*/  IMAD.WIDE R60, R59.reuse, 0x2, R52 ;  /* 0x000000023b3c7825 */ /* 0x040fe200078e0234 */
[----:B------:R-:W-:Y:S01]  /*34be0*/  ULDC UR10, c[0x0][0x228] ;  /* 0x00008a00000a7ab9 */ /* 0x000fe20000000800 */
[----:B------:R0:W-:Y:S01]  /*34bf0*/  @P5 STG.E.U16 desc[UR6][R8.64], R7 ;  /* 0x0000000708005986 */ /* 0x0001e2000c101506 */
[----:B------:R-:W-:Y:S01]  /*34c00*/  ULDC UR4, c[0x0][0x22c] ;  /* 0x00008b0000047ab9 */ /* 0x000fe20000000800 */
[----:B------:R-:W-:Y:S01]  /*34c10*/  VIADD R50, R30, 0x9 ;  /* 0x000000091e327836 */ /* 0x000fe20000000000 */
[----:B------:R-:W-:Y:S01]  /*34c20*/  ULDC UR12, c[0x0][0x228] ;  /* 0x00008a00000c7ab9 */ /* 0x000fe20000000800 */
[----:B------:R-:W-:Y:S01]  /*34c30*/  @P6 STG.E.U16 desc[UR6][R60.64], R58 ;  /* 0x0000003a3c006986 */ /* 0x000fe2000c101506 */
[----:B0-----:R-:W-:-:S05]  /*34c40*/  IMAD.WIDE R8, R59, 0x2, R54 ;  /* 0x000000023b087825 */ /* 0x001fca00078e0236 */
[----:B--2---:R0:W-:Y:S04]  /*34c50*/  @P4 STG.E.U16 desc[UR6][R8.64], R51 ;  /* 0x0000003308004986 */ /* 0x0041e8000c101506 */
[----:B0-----:R-:W2:Y:S01]  /*34c60*/  LDL.LU.64 R8, [R1+0x13d8] ;  /* 0x0013d80001087983 */ /* 0x001ea20000300a00 */
[----:B------:R-:W-:Y:S02]  /*34c70*/  ISETP.LT.AND P3, PT, R31, UR8, !P1 ;  /* 0x000000081f007c0c */ /* 0x000fe4000cf61270 */
[----:B------:R-:W-:Y:S01]  /*34c80*/  ISETP.LT.AND P5, PT, R23, UR10, !P2 ;  /* 0x0000000a17007c0c */ /* 0x000fe2000d7a1270 */
[----:B------:R-:W-:Y:S01]  /*34c90*/  IMAD.WIDE R16, R59, 0x2, R56 ;  /* 0x000000023b107825 */ /* 0x000fe200078e0238 */
[----:B------:R-:W-:Y:S01]  /*34ca0*/  ISETP.GE.AND P1, PT, R50, UR4, PT ;  /* 0x0000000432007c0c */ /* 0x000fe2000bf26270 */
[----:B------:R-:W-:-:S02]  /*34cb0*/  ULDC UR4, c[0x0][0x228] ;  /* 0x00008a0000047ab9 */ /* 0x000fc40000000800 */
[----:B------:R-:W-:Y:S01]  /*34cc0*/  VIADD R58, R59, UR24 ;  /* 0x000000183b3a7c36 */ /* 0x000fe20008000000 */
[----:B------:R-:W-:Y:S01]  /*34cd0*/  ISETP.LT.AND P6, PT, R14, UR12, !P2 ;  /* 0x0000000c0e007c0c */ /* 0x000fe2000d7c1270 */
[----:B------:R-:W-:Y:S01]  /*34ce0*/  ULDC UR8, c[0x0][0x228] ;  /* 0x00008a0000087ab9 */ /* 0x000fe20000000800 */
[----:B------:R-:W-:Y:S01]  /*34cf0*/  ISETP.LT.AND P4, PT, R27, UR4, !P2 ;  /* 0x000000041b007c0c */ /* 0x000fe2000d781270 */
[C---:B------:R-:W-:Y:S01]  /*34d00*/  IMAD.WIDE R6, R58.reuse, 0x2, R2 ;  /* 0x000000023a067825 */ /* 0x040fe200078e0202 */
[----:B------:R-:W-:Y:S01]  /*34d10*/  ULDC UR10, c[0x0][0x228] ;  /* 0x00008a00000a7ab9 */ /* 0x000fe20000000800 */
[----:B------:R-:W-:Y:S01]  /*34d20*/  ULDC UR4, c[0x0][0x22c] ;  /* 0x00008b0000047ab9 */ /* 0x000fe20000000800 */
[----:B------:R-:W-:Y:S01]  /*34d30*/  ULDC UR12, c[0x0][0x228] ;  /* 0x00008a00000c7ab9 */ /* 0x000fe20000000800 */
[----:B------:R-:W-:Y:S01]  /*34d40*/  IMAD.WIDE R60, R58, 0x2, R52 ;  /* 0x000000023a3c7825 */ /* 0x000fe200078e0234 */
[----:B---3--:R-:W-:Y:S02]  /*34d50*/  PRMT R59, R5, 0x7632, R59 ;  /* 0x00007632053b7816 */ /* 0x008fe4000000003b */
[----:B----4-:R-:W-:-:S05]  /*34d60*/  PRMT R11, R51, 0x7632, R11 ;  /* 0x00007632330b7816 */ /* 0x010fca000000000b */
[----:B------:R0:W-:Y:S01]  /*34d70*/  @P3 STG.E.U16 desc[UR6][R16.64], R11 ;  /* 0x0000000b10003986 */ /* 0x0001e2000c101506 */
[----:B------:R-:W-:Y:S01]  /*34d80*/  ISETP.LT.AND P3, PT, R31, UR8, !P2 ;  /* 0x000000081f007c0c */ /* 0x000fe2000d761270 */
[C---:B------:R-:W-:Y:S01]  /*34d90*/  IMAD.WIDE R50, R58.reuse, 0x2, R54 ;  /* 0x000000023a327825 */ /* 0x040fe200078e0236 */
[----:B------:R-:W-:Y:S01]  /*34da0*/  PRMT R13, R19, 0x7632, R13 ;  /* 0x00007632130d7816 */ /* 0x000fe2000000000d */
[----:B------:R1:W-:Y:S01]  /*34db0*/  @P5 STG.E.U16 desc[UR6][R6.64], R5 ;  /* 0x0000000506005986 */ /* 0x0003e2000c101506 */
[----:B------:R-:W-:Y:S01]  /*34dc0*/  ISETP.LT.AND P5, PT, R23, UR10, !P1 ;  /* 0x0000000a17007c0c */ /* 0x000fe2000cfa1270 */
[----:B------:R-:W-:Y:S01]  /*34dd0*/  ULDC UR8, c[0x0][0x228] ;  /* 0x00008a0000087ab9 */ /* 0x000fe20000000800 */
[----:B------:R-:W-:Y:S01]  /*34de0*/  ULDC UR10, c[0x0][0x228] ;  /* 0x00008a00000a7ab9 */ /* 0x000fe20000000800 */
[----:B------:R3:W-:Y:S01]  /*34df0*/  @P6 STG.E.U16 desc[UR6][R60.64], R59 ;  /* 0x0000003b3c006986 */ /* 0x0007e2000c101506 */
[----:B0-----:R-:W-:-:S03]  /*34e00*/  IMAD.WIDE R16, R58, 0x2, R56 ;  /* 0x000000023a107825 */ /* 0x001fc600078e0238 */
[----:B------:R-:W4:Y:S01]  /*34e10*/  LDL.LU R11, [R1+0x14] ;  /* 0x00001400010b7983 */ /* 0x000f220000300800 */
[----:B-1----:R-:W-:Y:S01]  /*34e20*/  VIADD R5, R30, 0xa ;  /* 0x0000000a1e057836 */ /* 0x002fe20000000000 */
[----:B------:R-:W-:Y:S02]  /*34e30*/  ISETP.LT.AND P6, PT, R14, UR12, !P1 ;  /* 0x0000000c0e007c0c */ /* 0x000fe4000cfc1270 */
[----:B------:R0:W-:Y:S01]  /*34e40*/  @P4 STG.E.U16 desc[UR6][R50.64], R19 ;  /* 0x0000001332004986 */ /* 0x0001e2000c101506 */
[----:B------:R-:W-:Y:S01]  /*34e50*/  ULDC UR12, c[0x0][0x228] ;  /* 0x00008a00000c7ab9 */ /* 0x000fe20000000800 */
[----:B------:R-:W-:Y:S01]  /*34e60*/  ISETP.GE.AND P2, PT, R5, UR4, PT ;  /* 0x0000000405007c0c */ /* 0x000fe2000bf46270 */
[----:B------:R-:W-:Y:S01]  /*34e70*/  ULDC UR4, c[0x0][0x228] ;  /* 0x00008a0000047ab9 */ /* 0x000fe20000000800 */
[----:B---3--:R-:W-:Y:S01]  /*34e80*/  VIADD R59, R58, UR24 ;  /* 0x000000183a3b7c36 */ /* 0x008fe20008000000 */
[----:B------:R1:W-:Y:S01]  /*34e90*/  @P3 STG.E.U16 desc[UR6][R16.64], R13 ;  /* 0x0000000d10003986 */ /* 0x0003e2000c101506 */
[----:B------:R-:W-:Y:S01]  /*34ea0*/  ISETP.LT.AND P4, PT, R27, UR4, !P1 ;  /* 0x000000041b007c0c */ /* 0x000fe2000cf81270 */
[----:B------:R-:W-:Y:S01]  /*34eb0*/  ULDC UR4, c[0x0][0x22c] ;  /* 0x00008b0000047ab9 */ /* 0x000fe20000000800 */
[----:B------:R-:W-:Y:S01]  /*34ec0*/  ISETP.LT.AND P3, PT, R31, UR8, !P1 ;  /* 0x000000081f007c0c */ /* 0x000fe2000cf61270 */
[C---:B------:R-:W-:Y:S01]  /*34ed0*/  IMAD.WIDE R6, R59.reuse, 0x2, R2 ;  /* 0x000000023b067825 */ /* 0x040fe200078e0202 */
[----:B------:R-:W-:Y:S01]  /*34ee0*/  PRMT R58, R4, 0x7632, R58 ;  /* 0x00007632043a7816 */ /* 0x000fe2000000003a */
[----:B------:R-:W3:Y:S01]  /*34ef0*/  LDL.LU R5, [R1+0x13d0] ;  /* 0x0013d00001057983 */ /* 0x000ee20000300800 */
[----:B------:R-:W-:Y:S01]  /*34f00*/  ULDC UR8, c[0x0][0x228] ;  /* 0x00008a0000087ab9 */ /* 0x000fe20000000800 */
[----:B------:R-:W-:-:S02]  /*34f10*/  IMAD.WIDE R60, R59, 0x2, R52 ;  /* 0x000000023b3c7825 */ /* 0x000fc400078e0234 */
[----:B------:R1:W-:Y:S02]  /*34f20*/  @P5 STG.E.U16 desc[UR6][R6.64], R4 ;  /* 0x0000000406005986 */ /* 0x0003e4000c101506 */
[C---:B0-----:R-:W-:Y:S02]  /*34f30*/  IMAD.WIDE R50, R59.reuse, 0x2, R54 ;  /* 0x000000023b327825 */ /* 0x041fe400078e0236 */
[----:B------:R-:W-:Y:S04]  /*34f40*/  @P6 STG.E.U16 desc[UR6][R60.64], R58 ;  /* 0x0000003a3c006986 */ /* 0x000fe8000c101506 */
[----:B-1----:R-:W3:Y:S01]  /*34f50*/  LDL.LU R13, [R1+0x4] ;  /* 0x00000400010d7983 */ /* 0x002ee20000300800 */
[----:B------:R-:W-:Y:S01]  /*34f60*/  IMAD.WIDE R6, R59, 0x2, R56 ;  /* 0x000000023b067825 */ /* 0x000fe200078e0238 */
[----:B--2---:R-:W-:-:S02]  /*34f70*/  PRMT R18, R8, 0x7632, R18 ;  /* 0x0000763208127816 */ /* 0x004fc40000000012 */
[----:B------:R0:W-:Y:S04]  /*34f80*/  @P4 STG.E.U16 desc[UR6][R50.64], R8 ;  /* 0x0000000832004986 */ /* 0x0001e8000c101506 */
[----:B------:R1:W-:Y:S04]  /*34f90*/  @P3 STG.E.U16 desc[UR6][R6.64], R18 ;  /* 0x0000001206003986 */ /* 0x0003e8000c101506 */
[----:B0-----:R-:W2:Y:S04]  /*34fa0*/  LDL.LU.64 R50, [R1+0x13c8] ;  /* 0x0013c80001327983 */ /* 0x001ea80000300a00 */
[----:B-1----:R-:W2:Y:S01]  /*34fb0*/  LDL.LU.64 R6, [R1+0x13c0] ;  /* 0x0013c00001067983 */ /* 0x002ea20000300a00 */
[----:B------:R-:W-:Y:S01]  /*34fc0*/  ISETP.LT.AND P5, PT, R23, UR10, !P2 ;  /* 0x0000000a17007c0c */ /* 0x000fe2000d7a1270 */
[----:B------:R-:W-:Y:S01]  /*34fd0*/  VIADD R58, R59, UR24 ;  /* 0x000000183b3a7c36 */ /* 0x000fe20008000000 */
[----:B------:R-:W-:Y:S01]  /*34fe0*/  ISETP.LT.AND P6, PT, R14, UR12, !P2 ;  /* 0x0000000c0e007c0c */ /* 0x000fe2000d7c1270 */
[----:B------:R-:W-:Y:S01]  /*34ff0*/  VIADD R4, R30, 0xb ;  /* 0x0000000b1e047836 */ /* 0x000fe20000000000 */
[----:B------:R-:W-:Y:S01]  /*35000*/  ULDC UR10, c[0x0][0x228] ;  /* 0x00008a00000a7ab9 */ /* 0x000fe20000000800 */
[----:B------:R-:W-:Y:S01]  /*35010*/  IMAD.WIDE R16, R58, 0x2, R2 ;  /* 0x000000023a107825 */ /* 0x000fe200078e0202 */
[----:B------:R-:W-:-:S02]  /*35020*/  ULDC UR12, c[0x0][0x228] ;  /* 0x00008a00000c7ab9 */ /* 0x000fc40000000800 */
[----:B------:R-:W-:Y:S01]  /*35030*/  ISETP.GE.AND P1, PT, R4, UR4, PT ;  /* 0x0000000404007c0c */ /* 0x000fe2000bf26270 */
[C---:B------:R-:W-:Y:S01]  /*35040*/  IMAD.WIDE R60, R58.reuse, 0x2, R52 ;  /* 0x000000023a3c7825 */ /* 0x040fe200078e0234 */
[----:B------:R-:W-:Y:S01]  /*35050*/  ULDC UR4, c[0x0][0x228] ;  /* 0x00008a0000047ab9 */ /* 0x000fe20000000800 */
[----:B------:R-:W-:Y:S01]  /*35060*/  ISETP.LT.AND P3, PT, R31, UR8, !P2 ;  /* 0x000000081f007c0c */ /* 0x000fe2000d761270 */
[----:B------:R-:W-:Y:S01]  /*35070*/  ULDC UR8, c[0x0][0x228] ;  /* 0x00008a0000087ab9 */ /* 0x000fe20000000800 */
[----:B------:R-:W-:Y:S01]  /*35080*/  ISETP.LT.AND P4, PT, R27, UR4, !P2 ;  /* 0x000000041b007c0c */ /* 0x000fe2000d781270 */
[C---:B------:R-:W-:Y:S01]  /*35090*/  VIADD R4, R58.reuse, UR24 ;  /* 0x000000183a047c36 */ /* 0x040fe20008000000 */
[----:B------:R-:W-:Y:S01]  /*350a0*/  ULDC UR4, c[0x0][0x22c] ;  /* 0x00008b0000047ab9 */ /* 0x000fe20000000800 */
[----:B------:R-:W-:Y:S01]  /*350b0*/  IMAD.WIDE R18, R58, 0x2, R54 ;  /* 0x000000023a127825 */ /* 0x000fe200078e0236 */
[----:B----4-:R-:W-:Y:S01]  /*350c0*/  PRMT R59, R11, 0x7632, R59 ;  /* 0x000076320b3b7816 */ /* 0x010fe2000000003b */
[----:B------:R0:W-:Y:S01]  /*350d0*/  @P5 STG.E.U16 desc[UR6][R16.64], R11 ;  /* 0x0000000b10005986 */ /* 0x0001e2000c101506 */
[----:B------:R-:W-:-:S02]  /*350e0*/  ISETP.LT.AND P5, PT, R23, UR10, !P1 ;  /* 0x0000000a17007c0c */ /* 0x000fc4000cfa1270 */
[----:B---3--:R-:W-:Y:S01]  /*350f0*/  PRMT R12, R13, 0x7632, R12 ;  /* 0x000076320d0c7816 */ /* 0x008fe2000000000c */
[----:B------:R1:W-:Y:S01]  /*35100*/  @P6 STG.E.U16 desc[UR6][R60.64], R59 ;  /* 0x0000003b3c006986 */ /* 0x0003e2000c101506 */
[----:B------:R-:W-:Y:S01]  /*35110*/  ISETP.LT.AND P6, PT, R14, UR12, !P1 ;  /* 0x0000000c0e007c0c */ /* 0x000fe2000cfc1270 */
[----:B0-----:R-:W-:Y:S01]  /*35120*/  IMAD.WIDE R16, R58, 0x2, R56 ;  /* 0x000000023a107825 */ /* 0x001fe200078e0238 */
[----:B------:R-:W-:Y:S01]  /*35130*/  ULDC UR10, c[0x0][0x228] ;  /* 0x00008a00000a7ab9 */ /* 0x000fe20000000800 */
[----:B------:R-:W3:Y:S01]  /*35140*/  LDL.LU R11, [R1+0x18] ;  /* 0x00001800010b7983 */ /* 0x000ee20000300800 */
[----:B------:R-:W-:-:S03]  /*35150*/  ULDC UR12, c[0x0][0x228] ;  /* 0x00008a00000c7ab9 */ /* 0x000fc60000000800 */
[----:B------:R0:W-:Y:S01]  /*35160*/  @P4 STG.E.U16 desc[UR6][R18.64], R13 ;  /* 0x0000000d12004986 */ /* 0x0001e2000c101506 */
[----:B-1----:R-:W-:-:S03]  /*35170*/  IMAD.WIDE R60, R4, 0x2, R2 ;  /* 0x00000002043c7825 */ /* 0x002fc600078e0202 */
[----:B------:R-:W-:Y:S01]  /*35180*/  @P3 STG.E.U16 desc[UR6][R16.64], R12 ;  /* 0x0000000c10003986 */ /* 0x000fe2000c101506 */
[----:B------:R-:W-:-:S03]  /*35190*/  IMAD.WIDE R58, R4, 0x2, R52 ;  /* 0x00000002043a7825 */ /* 0x000fc600078e0234 */
[----:B------:R-:W-:Y:S04]  /*351a0*/  @P5 STG.E.U16 desc[UR6][R60.64], R5 ;  /* 0x000000053c005986 */ /* 0x000fe8000c101506 */
[----:B0-----:R-:W4:Y:S01]  /*351b0*/  LDL.LU.64 R18, [R1+0x13b8] ;  /* 0x0013b80001127983 */ /* 0x001f220000300a00 */
[----:B--2---:R-:W-:-:S05]  /*351c0*/  PRMT R7, R5, 0x7632, R7 ;  /* 0x0000763205077816 */ /* 0x004fca0000000007 */
[----:B------:R0:W-:Y:S04]  /*351d0*/  @P6 STG.E.U16 desc[UR6][R58.64], R7 ;  /* 0x000000073a006986 */ /* 0x0001e8000c101506 */
[----:B0-----:R-:W2:Y:S01]  /*351e0*/  LDL.LU R7, [R1+0x8] ;  /* 0x0000080001077983 */ /* 0x001ea20000300800 */
[----:B------:R-:W-:-:S05]  /*351f0*/  VIADD R8, R30, 0xc ;  /* 0x0000000c1e087836 */ /* 0x000fca0000000000 */
[----:B------:R-:W-:Y:S01]  /*35200*/  ISETP.GE.AND P2, PT, R8, UR4, PT ;  /* 0x0000000408007c0c */ /* 0x000fe2000bf46270 */
[----:B------:R-:W-:Y:S02]  /*35210*/  ULDC UR4, c[0x0][0x228] ;  /* 0x00008a0000047ab9 */ /* 0x000fe40000000800 */
[----:B------:R-:W-:Y:S01]  /*35220*/  ISETP.LT.AND P4, PT, R27, UR4, !P1 ;  /* 0x000000041b007c0c */ /* 0x000fe2000cf81270 */
[----:B------:R-:W-:Y:S01]  /*35230*/  VIADD R8, R30, 0xd ;  /* 0x0000000d1e087836 */ /* 0x000fe20000000000 */
[----:B------:R-:W-:Y:S01]  /*35240*/  ISETP.LT.AND P3, PT, R31, UR8, !P1 ;  /* 0x000000081f007c0c */ /* 0x000fe2000cf61270 */
[----:B------:R-:W-:Y:S01]  /*35250*/  IMAD.WIDE R12, R4, 0x2, R54 ;  /* 0x00000002040c7825 */ /* 0x000fe200078e0236 */
[----:B------:R-:W-:Y:S01]  /*35260*/  ISETP.LT.AND P5, PT, R23, UR10, !P2 ;  /* 0x0000000a17007c0c */ /* 0x000fe2000d7a1270 */
[----:B------:R-:W-:Y:S01]  /*35270*/  ULDC UR4, c[0x0][0x22c] ;  /* 0x00008b0000047ab9 */ /* 0x000fe20000000800 */
[----:B------:R-:W-:Y:S01]  /*35280*/  ISETP.LT.AND P6, PT, R14, UR12, !P2 ;  /* 0x0000000c0e007c0c */ /* 0x000fe2000d7c1270 */
[----:B------:R-:W-:Y:S01]  /*35290*/  VIADD R5, R4, UR24 ;  /* 0x0000001804057c36 */ /* 0x000fe20008000000 */
[----:B------:R-:W-:Y:S01]  /*352a0*/  ISETP.GE.AND P1, PT, R8, UR4, PT ;  /* 0x0000000408007c0c */ /* 0x000fe2000bf26270 */
[----:B------:R-:W-:Y:S01]  /*352b0*/  ULDC UR4, c[0x0][0x228] ;  /* 0x00008a0000047ab9 */ /* 0x000fe20000000800 */
[----:B------:R-:W-:Y:S01]  /*352c0*/  IMAD.WIDE R16, R4, 0x2, R56 ;  /* 0x0000000204107825 */ /* 0x000fe200078e0238 */
[----:B------:R-:W-:Y:S01]  /*352d0*/  PRMT R10, R9, 0x7632, R10 ;  /* 0x00007632090a7816 */ /* 0x000fe2000000000a */
[----:B------:R-:W-:Y:S01]  /*352e0*/  ULDC UR8, c[0x0][0x228] ;  /* 0x00008a0000087ab9 */ /* 0x000fe20000000800 */
[----:B------:R0:W-:Y:S01]  /*352f0*/  @P4 STG.E.U16 desc[UR6][R12.64], R9 ;  /* 0x000000090c004986 */ /* 0x0001e2000c101506 */
[----:B------:R-:W-:Y:S01]  /*35300*/  ISETP.LT.AND P4, PT, R27, UR4, !P2 ;  /* 0x000000041b007c0c */ /* 0x000fe2000d781270 */
[C---:B------:R-:W-:Y:S01]  /*35310*/  IMAD.WIDE R60, R5.reuse, 0x2, R2 ;  /* 0x00000002053c7825 */ /* 0x040fe200078e0202 */
[----:B------:R-:W-:Y:S01]  /*35320*/  ULDC UR10, c[0x0][0x228] ;  /* 0x00008a00000a7ab9 */ /* 0x000fe20000000800 */
[----:B------:R1:W-:Y:S01]  /*35330*/  @P3 STG.E.U16 desc[UR6][R16.64], R10 ;  /* 0x0000000a10003986 */ /* 0x0003e2000c101506 */
[----:B------:R-:W-:Y:S01]  /*35340*/  ULDC UR12, c[0x0][0x228] ;  /* 0x00008a00000c7ab9 */ /* 0x000fe20000000800 */
[----:B------:R-:W-:Y:S01]  /*35350*/  IMAD.WIDE R58, R5, 0x2, R52 ;  /* 0x00000002053a7825 */ /* 0x000fe200078e0234 */
[----:B------:R-:W-:Y:S01]  /*35360*/  ULDC UR4, c[0x0][0x22c] ;  /* 0x00008b0000047ab9 */ /* 0x000fe20000000800 */
[----:B0-----:R-:W4:Y:S04]  /*35370*/  LDL.LU R13, [R1+0x13b0] ;  /* 0x0013b000010d7983 */ /* 0x001f280000300800 */
[----:B-1----:R-:W4:Y:S04]  /*35380*/  LDL.LU.64 R16, [R1+0x13a8] ;  /* 0x0013a80001107983 */ /* 0x002f280000300a00 */
[----:B------:R-:W4:Y:S01]  /*35390*/  LDL.LU R12, [R1+0x1c] ;  /* 0x00001c00010c7983 */ /* 0x000f220000300800 */
[----:B---3--:R-:W-:-:S03]  /*353a0*/  PRMT R4, R11, 0x7632, R4 ;  /* 0x000076320b047816 */ /* 0x008fc60000000004 */
[----:B------:R0:W-:Y:S04]  /*353b0*/  @P5 STG.E.U16 desc[UR6][R60.64], R11 ;  /* 0x0000000b3c005986 */ /* 0x0001e8000c101506 */
[----:B------:R-:W-:Y:S01]  /*353c0*/  @P6 STG.E.U16 desc[UR6][R58.64], R4 ;  /* 0x000000043a006986 */ /* 0x000fe2000c101506 */
[----:B0-----:R-:W-:-:S05]  /*353d0*/  IMAD.WIDE R10, R5, 0x2, R54 ;  /* 0x00000002050a7825 */ /* 0x001fca00078e0236 */
[----:B--2---:R0:W-:Y:S01]  /*353e0*/  @P4 STG.E.U16 desc[UR6][R10.64], R7 ;  /* 0x000000070a004986 */ /* 0x0041e2000c101506 */
[----:B------:R-:W-:-:S03]  /*353f0*/  PRMT R15, R7, 0x7632, R15 ;  /* 0x00007632070f7816 */ /* 0x000fc6000000000f */
[----:B0-----:R-:W2:Y:S04]  /*35400*/  LDL.LU.64 R10, [R1+0x13a0] ;  /* 0x0013a000010a7983 */ /* 0x001ea80000300a00 */
[----:B------:R-:W3:Y:S01]  /*35410*/  LDL.LU R7, [R1+0x139c] ;  /* 0x00139c0001077983 */ /* 0x000ee20000300800 */
[----:B------:R-:W-:Y:S02]  /*35420*/  ISETP.LT.AND P3, PT, R31, UR8, !P2 ;  /* 0x000000081f007c0c */ /* 0x000fe4000d761270 */
[----:B------:R-:W-:Y:S01]  /*35430*/  ISETP.LT.AND P5, PT, R23, UR10, !P1 ;  /* 0x0000000a17007c0c */ /* 0x000fe2000cfa1270 */
[C---:B------:R-:W-:Y:S01]  /*35440*/  VIADD R58, R5.reuse, UR24 ;  /* 0x00000018053a7c36 */ /* 0x040fe20008000000 */
[----:B------:R-:W-:Y:S01]  /*35450*/  ISETP.LT.AND P6, PT, R14, UR12, !P1 ;  /* 0x0000000c0e007c0c */ /* 0x000fe2000cfc1270 */
[----:B------:R-:W-:Y:S01]  /*35460*/  VIADD R59, R30, 0xe ;  /* 0x0000000e1e3b7836 */ /* 0x000fe20000000000 */
[----:B------:R-:W-:Y:S01]  /*35470*/  ULDC UR8, c[0x0][0x228] ;  /* 0x00008a0000087ab9 */ /* 0x000fe20000000800 */
[----:B------:R-:W-:Y:S01]  /*35480*/  IMAD.WIDE R60, R5, 0x2, R56 ;  /* 0x00000002053c7825 */ /* 0x000fe200078e0238 */
[----:B------:R-:W-:Y:S01]  /*35490*/  ULDC UR10, c[0x0][0x228] ;  /* 0x00008a00000a7ab9 */ /* 0x000fe20000000800 */
[----:B------:R-:W-:Y:S01]  /*354a0*/  ULDC UR12, c[0x0][0x228] ;  /* 0x00008a00000c7ab9 */ /* 0x000fe20000000800 */
[----:B------:R-:W-:Y:S01]  /*354b0*/  ISETP.GE.AND P2, PT, R59, UR4, PT ;  /* 0x000000043b007c0c */ /* 0x000fe2000bf46270 */
[----:B------:R-:W-:Y:S01]  /*354c0*/  IMAD.WIDE R8, R58, 0x2, R2 ;  /* 0x000000023a087825 */ /* 0x000fe200078e0202 */
[----:B------:R-:W-:-:S03]  /*354d0*/  ULDC UR4, c[0x0][0x228] ;  /* 0x00008a0000047ab9 */ /* 0x000fc60000000800 */
[----:B------:R-:W-:Y:S01]  /*354e0*/  IMAD.WIDE R4, R58, 0x2, R52 ;  /* 0x000000023a047825 */ /* 0x000fe200078e0234 */
[----:B----4-:R-:W-:Y:S01]  /*354f0*/  PRMT R13, R6, 0x7632, R13 ;  /* 0x00007632060d7816 */ /* 0x010fe2000000000d */
[----:B------:R0:W-:Y:S01]  /*35500*/  @P3 STG.E.U16 desc[UR6][R60.64], R15 ;  /* 0x0000000f3c003986 */ /* 0x0001e2000c101506 */
[----:B------:R-:W-:Y:S01]  /*35510*/  ISETP.LT.AND P4, PT, R27, UR4, !P1 ;  /* 0x000000041b007c0c */ /* 0x000fe2000cf81270 */
[----:B------:R-:W-:Y:S01]  /*35520*/  ULDC UR4, c[0x0][0x22c] ;  /* 0x00008b0000047ab9 */ /* 0x000fe20000000800 */
[----:B------:R-:W-:Y:S01]  /*35530*/  ISETP.LT.AND P3, PT, R31, UR8, !P1 ;  /* 0x000000081f007c0c */ /* 0x000fe2000cf61270 */
[----:B------:R1:W-:Y:S01]  /*35540*/  @P5 STG.E.U16 desc[UR6][R8.64], R6 ;  /* 0x0000000608005986 */ /* 0x0003e2000c101506 */
[----:B------:R-:W-:Y:S01]  /*35550*/  ISETP.LT.AND P5, PT, R23, UR10, !P2 ;  /* 0x0000000a17007c0c */ /* 0x000fe2000d7a1270 */
[----:B------:R-:W-:Y:S01]  /*35560*/  ULDC UR8, c[0x0][0x228] ;  /* 0x00008a0000087ab9 */ /* 0x000fe20000000800 */
[----:B------:R-:W-:Y:S01]  /*35570*/  ULDC UR10, c[0x0][0x228] ;  /* 0x00008a00000a7ab9 */ /* 0x000fe20000000800 */
[----:B------:R4:W-:Y:S01]  /*35580*/  @P6 STG.E.U16 desc[UR6][R4.64], R13 ;  /* 0x0000000d04006986 */ /* 0x0009e2000c101506 */
[----:B------:R-:W-:Y:S01]  /*35590*/  ISETP.LT.AND P6, PT, R14, UR12, !P2 ;  /* 0x0000000c0e007c0c */ /* 0x000fe2000d7c1270 */
[----:B------:R-:W-:-:S02]  /*355a0*/  ULDC UR12, c[0x0][0x228] ;  /* 0x00008a00000c7ab9 */ /* 0x000fc40000000800 */
[----:B0-----:R-:W3:Y:S01]  /*355b0*/  LDL.LU R15, [R1+0xc] ;  /* 0x00000c00010f7983 */ /* 0x001ee20000300800 */
[----:B------:R-:W-:-:S04]  /*355c0*/  IMAD.WIDE R60, R58, 0x2, R54 ;  /* 0x000000023a3c7825 */ /* 0x000fc800078e0236 */
[----:B-1----:R-:W-:Y:S02]  /*355d0*/  VIADD R6, R58, UR24 ;  /* 0x000000183a067c36 */ /* 0x002fe40008000000 */
[----:B----4-:R-:W-:Y:S02]  /*355e0*/  VIADD R13, R30, 0xf ;  /* 0x0000000f1e0d7836 */ /* 0x010fe40000000000 */
[----:B------:R-:W-:-:S03]  /*355f0*/  IMAD.WIDE R58, R58, 0x2, R56 ;  /* 0x000000023a3a7825 */ /* 0x000fc600078e0238 */
[----:B------:R-:W-:Y:S01]  /*35600*/  ISETP.GE.AND P1, PT, R13, UR4, PT ;  /* 0x000000040d007c0c */ /* 0x000fe2000bf26270 */
[C---:B------:R-:W-:Y:S01]  /*35610*/  IMAD.WIDE R8, R6.reuse, 0x2, R2 ;  /* 0x0000000206087825 */ /* 0x040fe200078e0202 */
[----:B------:R-:W4:Y:S01]  /*35620*/  LDL.LU R13, [R1+0x1398] ;  /* 0x00139800010d7983 */ /* 0x000f220000300800 */
[----:B------:R-:W-:Y:S02]  /*35630*/  ULDC UR4, c[0x0][0x228] ;  /* 0x00008a0000047ab9 */ /* 0x000fe40000000800 */
[----:B------:R-:W-:Y:S01]  /*35640*/  IMAD.WIDE R4, R6, 0x2, R52 ;  /* 0x0000000206047825 */ /* 0x000fe200078e0234 */
[----:B--2---:R-:W-:Y:S02]  /*35650*/  PRMT R11, R12, 0x7632, R11 ;  /* 0x000076320c0b7816 */ /* 0x004fe4000000000b */
[----:B---3--:R-:W-:Y:S01]  /*35660*/  PRMT R7, R10, 0x7632, R7 ;  /* 0x000076320a077816 */ /* 0x008fe20000000007 */
[----:B------:R-:W-:Y:S04]  /*35670*/  @P4 STG.E.U16 desc[UR6][R60.64], R10 ;  /* 0x0000000a3c004986 */ /* 0x000fe8000c101506 */
[----:B------:R0:W-:Y:S04]  /*35680*/  @P3 STG.E.U16 desc[UR6][R58.64], R7 ;  /* 0x000000073a003986 */ /* 0x0001e8000c101506 */
[----:B------:R-:W-:Y:S01]  /*35690*/  @P5 STG.E.U16 desc[UR6][R8.64], R12 ;  /* 0x0000000c08005986 */ /* 0x000fe2000c101506 */
[----:B------:R-:W-:Y:S01]  /*356a0*/  ISETP.LT.AND P4, PT, R27, UR4, !P2 ;  /* 0x000000041b007c0c */ /* 0x000fe2000d781270 */
[----:B------:R-:W-:-:S02]  /*356b0*/  ULDC UR4, c[0x0][0x22c] ;  /* 0x00008b0000047ab9 */ /* 0x000fc40000000800 */
[----:B------:R1:W-:Y:S04]  /*356c0*/  @P6 STG.E.U16 desc[UR6][R4.64], R11 ;  /* 0x0000000b04006986 */ /* 0x0003e8000c101506 */
[----:B0-----:R-:W2:Y:S01]  /*356d0*/  LDL.LU R7, [R1+0x1394] ;  /* 0x0013940001077983 */ /* 0x001ea20000300800 */
[----:B------:R-:W-:Y:S01]  /*356e0*/  ISETP.LT.AND P3, PT, R31, UR8, !P2 ;  /* 0x000000081f007c0c */ /* 0x000fe2000d761270 */
[----:B------:R-:W-:-:S04]  /*356f0*/  IMAD.WIDE R60, R6, 0x2, R54 ;  /* 0x00000002063c7825 */ /* 0x000fc800078e0236 */
[----:B-1----:R-:W-:Y:S01]  /*35700*/  VIADD R11, R30, 0x10 ;  /* 0x000000101e0b7836 */ /* 0x002fe20000000000 */
[----:B------:R-:W3:Y:S01]  /*35710*/  LDL.LU R12, [R1+0x90] ;  /* 0x00009000010c7983 */ /* 0x000ee20000300800 */
[----:B------:R-:W-:Y:S01]  /*35720*/  ISETP.LT.AND P5, PT, R23, UR10, !P1 ;  /* 0x0000000a17007c0c */ /* 0x000fe2000cfa1270 */
[----:B------:R-:W-:Y:S01]  /*35730*/  IMAD.WIDE R58, R6, 0x2, R56 ;  /* 0x00000002063a7825 */ /* 0x000fe200078e0238 */
[----:B------:R-:W-:Y:S01]  /*35740*/  ISETP.LT.AND P6, PT, R14, UR12, !P1 ;  /* 0x0000000c0e007c0c */ /* 0x000fe2000cfc1270 */
[----:B------:R-:W-:Y:S01]  /*35750*/  ULDC UR8, c[0x0][0x228] ;  /* 0x00008a0000087ab9 */ /* 0x000fe20000000800 */
[----:B------:R-:W-:Y:S01]  /*35760*/  ISETP.GE.AND P2, PT, R11, UR4, PT ;  /* 0x000000040b007c0c */ /* 0x000fe2000bf46270 */
[----:B------:R-:W-:Y:S01]  /*35770*/  VIADD R10, R6, UR24 ;  /* 0x00000018060a7c36 */ /* 0x000fe20008000000 */
[----:B------:R-:W3:Y:S01]  /*35780*/  LDL.LU R11, [R1+0x1390] ;  /* 0x00139000010b7983 */ /* 0x000ee20000300800 */
[----:B------:R-:W-:Y:S01]  /*35790*/  ULDC UR4, c[0x0][0x228] ;  /* 0x00008a0000047ab9 */ /* 0x000fe20000000800 */
[----:B------:R-:W-:-:S02]  /*357a0*/  ULDC UR10, c[0x0][0x228] ;  /* 0x00008a00000a7ab9 */ /* 0x000fc40000000800 */
[----:B------:R0:W-:Y:S01]  /*357b0*/  @P4 STG.E.U16 desc[UR6][R60.64], R15 ;  /* 0x0000000f3c004986 */ /* 0x0001e2000c101506 */
[----:B------:R-:W-:Y:S01]  /*357c0*/  ISETP.LT.AND P4, PT, R27, UR4, !P1 ;  /* 0x000000041b007c0c */ /* 0x000fe2000cf81270 */
[C---:B------:R-:W-:Y:S01]  /*357d0*/  IMAD.WIDE R4, R10.reuse, 0x2, R2 ;  /* 0x000000020a047825 */ /* 0x040fe200078e0202 */
[----:B------:R-:W-:Y:S01]  /*357e0*/  ULDC UR12, c[0x0][0x228] ;  /* 0x00008a00000c7ab9 */ /* 0x000fe20000000800 */
[----:B------:R-:W-:Y:S01]  /*357f0*/  ULDC UR4, c[0x0][0x22c] ;  /* 0x00008b0000047ab9 */ /* 0x000fe20000000800 */
[----:B----4-:R-:W-:Y:S02]  /*35800*/  PRMT R13, R15, 0x7632, R13 ;  /* 0x000076320f0d7816 */ /* 0x010fe4000000000d */
[----:B0-----:R-:W4:Y:S01]  /*35810*/  LDL.LU R15, [R1+0x80] ;  /* 0x00008000010f7983 */ /* 0x001f220000300800 */
[----:B------:R-:W-:-:S03]  /*35820*/  IMAD.WIDE R8, R10, 0x2, R52 ;  /* 0x000000020a087825 */ /* 0x000fc600078e0234 */
[----:B------:R0:W-:Y:S01]  /*35830*/  @P3 STG.E.U16 desc[UR6][R58.64], R13 ;  /* 0x0000000d3a003986 */ /* 0x0001e2000c101506 */
[----:B------:R-:W-:Y:S01]  /*35840*/  ISETP.LT.AND P3, PT, R31, UR8, !P1 ;  /* 0x000000081f007c0c */ /* 0x000fe2000cf61270 */
[----:B------:R-:W-:Y:S01]  /*35850*/  VIADD R60, R10, UR24 ;  /* 0x000000180a3c7c36 */ /* 0x000fe20008000000 */
[----:B------:R-:W-:Y:S01]  /*35860*/  ULDC UR8, c[0x0][0x228] ;  /* 0x00008a0000087ab9 */ /* 0x000fe20000000800 */
[----:B0-----:R-:W4:Y:S01]  /*35870*/  LDL.LU R13, [R1+0x70] ;  /* 0x00007000010d7983 */ /* 0x001f220000300800 */
[----:B--2---:R-:W-:-:S03]  /*35880*/  PRMT R6, R7, 0x7632, R6 ;  /* 0x0000763207067816 */ /* 0x004fc60000000006 */
[----:B------:R0:W-:Y:S01]  /*35890*/  @P5 STG.E.U16 desc[UR6][R4.64], R7 ;  /* 0x0000000704005986 */ /* 0x0001e2000c101506 */
[----:B------:R-:W-:Y:S02]  /*358a0*/  ISETP.LT.AND P5, PT, R23, UR10, !P2 ;  /* 0x0000000a17007c0c */ /* 0x000fe4000d7a1270 */
[----:B---3--:R-:W-:Y:S01]  /*358b0*/  PRMT R19, R11, 0x7632, R19 ;  /* 0x000076320b137816 */ /* 0x008fe20000000013 */
[----:B------:R1:W-:Y:S01]  /*358c0*/  @P6 STG.E.U16 desc[UR6][R8.64], R6 ;  /* 0x0000000608006986 */ /* 0x0003e2000c101506 */
[----:B0-----:R-:W-:Y:S01]  /*358d0*/  IMAD.WIDE R4, R10, 0x2, R54 ;  /* 0x000000020a047825 */ /* 0x001fe200078e0236 */
[----:B------:R-:W-:-:S04]  /*358e0*/  ULDC UR10, c[0x0][0x228] ;  /* 0x00008a00000a7ab9 */ /* 0x000fc80000000800 */
[----:B------:R-:W-:Y:S01]  /*358f0*/  @P4 STG.E.U16 desc[UR6][R4.64], R11 ;  /* 0x0000000b04004986 */ /* 0x000fe2000c101506 */
[----:B-1----:R-:W-:-:S04]  /*35900*/  IMAD.WIDE R6, R10, 0x2, R56 ;  /* 0x000000020a067825 */ /* 0x002fc800078e0238 */
[----:B------:R-:W-:Y:S01]  /*35910*/  IMAD.WIDE R8, R60, 0x2, R2 ;  /* 0x000000023c087825 */ /* 0x000fe200078e0202 */
[----:B------:R0:W-:Y:S01]  /*35920*/  @P3 STG.E.U16 desc[UR6][R6.64], R19 ;  /* 0x0000001306003986 */ /* 0x0001e2000c101506 */
[----:B------:R-:W-:-:S03]  /*35930*/  PRMT R10, R12, 0x7632, R10 ;  /* 0x000076320c0a7816 */ /* 0x000fc6000000000a */
[----:B------:R1:W-:Y:S04]  /*35940*/  @P5 STG.E.U16 desc[UR6][R8.64], R12 ;  /* 0x0000000c08005986 */ /* 0x0003e8000c101506 */
[----:B0-----:R-:W2:Y:S04]  /*35950*/  LDL.LU R19, [R1+0x120] ;  /* 0x0001200001137983 */ /* 0x001ea80000300800 */
[----:B-1----:R-:W3:Y:S01]  /*35960*/  LDL.LU R12, [R1+0x94] ;  /* 0x00009400010c7983 */ /* 0x002ee20000300800 */
[----:B------:R-:W-:Y:S01]  /*35970*/  VIADD R61, R30, 0x11 ;  /* 0x000000111e3d7836 */ /* 0x000fe20000000000 */
[----:B------:R-:W-:Y:S01]  /*35980*/  ISETP.LT.AND P6, PT, R14, UR12, !P2 ;  /* 0x0000000c0e007c0c */ /* 0x000fe2000d7c1270 */
[C---:B------:R-:W-:Y:S01]  /*35990*/  IMAD.WIDE R58, R60.reuse, 0x2, R52 ;  /* 0x000000023c3a7825 */ /* 0x040fe200078e0234 */
[----:B------:R-:W-:Y:S01]  /*359a0*/  ISETP.LT.AND P3, PT, R31, UR8, !P2 ;  /* 0x000000081f007c0c */ /* 0x000fe2000d761270 */
[----:B------:R-:W-:Y:S01]  /*359b0*/  ULDC UR12, c[0x0][0x228] ;  /* 0x00008a00000c7ab9 */ /* 0x000fe20000000800 */
[----:B------:R-:W-:Y:S01]  /*359c0*/  ISETP.GE.AND P1, PT, R61, UR4, PT ;  /* 0x000000043d007c0c */ /* 0x000fe2000bf26270 */
[----:B------:R-:W-:Y:S01]  /*359d0*/  ULDC UR4, c[0x0][0x228] ;  /* 0x00008a0000047ab9 */ /* 0x000fe20000000800 */
[C---:B------:R-:W-:Y:S01]  /*359e0*/  IMAD.WIDE R4, R60.reuse, 0x2, R54 ;  /* 0x000000023c047825 */ /* 0x040fe200078e0236 */
[----:B------:R-:W-:Y:S01]  /*359f0*/  ISETP.LT.AND P4, PT, R27, UR4, !P2 ;  /* 0x000000041b007c0c */ /* 0x000fe2000d781270 */
[----:B------:R-:W-:Y:S01]  /*35a00*/  ULDC UR4, c[0x0][0x22c] ;  /* 0x00008b0000047ab9 */ /* 0x000fe20000000800 */
[----:B------:R-:W-:Y:S01]  /*35a10*/  ISETP.LT.AND P5, PT, R23, UR10, !P1 ;  /* 0x0000000a17007c0c */ /* 0x000fe2000cfa1270 */
[----:B------:R-:W-:-:S03]  /*35a20*/  IMAD.WIDE R6, R60, 0x2, R56 ;  /* 0x000000023c067825 */ /* 0x000fc600078e0238 */
[----:B------:R0:W-:Y:S01]  /*35a30*/  @P6 STG.E.U16 desc[UR6][R58.64], R10 ;  /* 0x0000000a3a006986 */ /* 0x0001e2000c101506 */
[----:B----4-:R-:W-:Y:S01]  /*35a40*/  PRMT R61, R15, 0x7632, R61 ;  /* 0x000076320f3d7816 */ /* 0x010fe2000000003d */
[----:B------:R-:W-:Y:S01]  /*35a50*/  ULDC UR8, c[0x0][0x228] ;  /* 0x00008a0000087ab9 */ /* 0x000fe20000000800 */
[----:B------:R-:W-:Y:S01]  /*35a60*/  ISETP.LT.AND P6, PT, R14, UR12, !P1 ;  /* 0x0000000c0e007c0c */ /* 0x000fe2000cfc1270 */
[----:B------:R-:W-:Y:S01]  /*35a70*/  ULDC UR10, c[0x0][0x228] ;  /* 0x00008a00000a7ab9 */ /* 0x000fe20000000800 */
[----:B------:R-:W-:Y:S01]  /*35a80*/  ULDC UR12, c[0x0][0x228] ;  /* 0x00008a00000c7ab9 */ /* 0x000fe20000000800 */
[----:B0-----:R-:W-:Y:S02]  /*35a90*/  VIADD R59, R30, 0x12 ;  /* 0x000000121e3b7836 */ /* 0x001fe40000000000 */
[----:B------:R-:W-:Y:S01]  /*35aa0*/  VIADD R58, R60, UR24 ;  /* 0x000000183c3a7c36 */ /* 0x000fe20008000000 */
[----:B------:R0:W-:Y:S02]  /*35ab0*/  @P4 STG.E.U16 desc[UR6][R4.64], R15 ;  /* 0x0000000f04004986 */ /* 0x0001e4000c101506 */
[----:B------:R-:W-:Y:S01]  /*35ac0*/  ISETP.GE.AND P2, PT, R59, UR4, PT ;  /* 0x000000043b007c0c */ /* 0x000fe2000bf46270 */
[----:B------:R-:W-:Y:S01]  /*35ad0*/  ULDC UR4, c[0x0][0x228] ;  /* 0x00008a0000047ab9 */ /* 0x000fe20000000800 */
[----:B------:R-:W-:Y:S01]  /*35ae0*/  IMAD.WIDE R8, R58, 0x2, R2 ;  /* 0x000000023a087825 */ /* 0x000fe200078e0202 */
[----:B------:R-:W-:Y:S01]  /*35af0*/  ISETP.LT.AND P4, PT, R27, UR4, !P1 ;  /* 0x000000041b007c0c */ /* 0x000fe2000cf81270 */
[----:B------:R-:W-:Y:S01]  /*35b00*/  @P3 STG.E.U16 desc[UR6][R6.64], R61 ;  /* 0x0000003d06003986 */ /* 0x000fe2000c101506 */
[----:B------:R-:W-:-:S03]  /*35b10*/  PRMT R60, R13, 0x7632, R60 ;  /* 0x000076320d3c7816 */ /* 0x000fc6000000003c */
[----:B0-----:R-:W4:Y:S01]  /*35b20*/  LDL.LU R15, [R1+0x84] ;  /* 0x00008400010f7983 */ /* 0x001f220000300800 */
[----:B------:R-:W-:Y:S01]  /*35b30*/  ISETP.LT.AND P3, PT, R31, UR8, !P1 ;  /* 0x000000081f007c0c */ /* 0x000fe2000cf61270 */
[C---:B------:R-:W-:Y:S01]  /*35b40*/  IMAD.WIDE R10, R58.reuse, 0x2, R52 ;  /* 0x000000023a0a7825 */ /* 0x040fe200078e0234 */
[----:B------:R-:W-:Y:S01]  /*35b50*/  ULDC UR4, c[0x0][0x22c] ;  /* 0x00008b0000047ab9 */ /* 0x000fe20000000800 */
[----:B------:R0:W-:Y:S01]  /*35b60*/  @P5 STG.E.U16 desc[UR6][R8.64], R13 ;  /* 0x0000000d08005986 */ /* 0x0001e2000c101506 */
[----:B------:R-:W-:Y:S01]  /*35b70*/  ISETP.LT.AND P5, PT, R23, UR10, !P2 ;  /* 0x0000000a17007c0c */ /* 0x000fe2000d7a1270 */
[C---:B------:R-:W-:Y:S01]  /*35b80*/  IMAD.WIDE R4, R58.reuse, 0x2, R54 ;  /* 0x000000023a047825 */ /* 0x040fe200078e0236 */
[----:B------:R-:W-:Y:S01]  /*35b90*/  ULDC UR8, c[0x0][0x228] ;  /* 0x00008a0000087ab9 */ /* 0x000fe20000000800 */
[----:B------:R-:W-:Y:S01]  /*35ba0*/  @P6 STG.E.U16 desc[UR6][R10.64], R60 ;  /* 0x0000003c0a006986 */ /* 0x000fe2000c101506 */
[----:B------:R-:W-:Y:S01]  /*35bb0*/  ULDC UR10, c[0x0][0x228] ;  /* 0x00008a00000a7ab9 */ /* 0x000fe20000000800 */
[----:B------:R-:W-:-:S02]  /*35bc0*/  VIADD R59, R58, UR24 ;  /* 0x000000183a3b7c36 */ /* 0x000fc40008000000 */
[----:B0-----:R-:W4:Y:S01]  /*35bd0*/  LDL.LU R13, [R1+0x74] ;  /* 0x00007400010d7983 */ /* 0x001f220000300800 */
[----:B------:R-:W-:-:S04]  /*35be0*/  IMAD.WIDE R6, R58, 0x2, R56 ;  /* 0x000000023a067825 */ /* 0x000fc800078e0238 */
[----:B------:R-:W-:Y:S01]  /*35bf0*/  IMAD.WIDE R8, R59, 0x2, R2 ;  /* 0x000000023b087825 */ /* 0x000fe200078e0202 */
[----:B--2---:R-:W-:Y:S01]  /*35c00*/  PRMT R61, R19, 0x7632, R61 ;  /* 0x00007632133d7816 */ /* 0x004fe2000000003d */
[----:B------:R0:W-:Y:S01]  /*35c10*/  @P4 STG.E.U16 desc[UR6][R4.64], R19 ;  /* 0x0000001304004986 */ /* 0x0001e2000c101506 */
[----:B---3--:R-:W-:-:S03]  /*35c20*/  PRMT R58, R12, 0x7632, R58 ;  /* 0x000076320c3a7816 */ /* 0x008fc6000000003a */
[----:B------:R-:W-:Y:S04]  /*35c30*/  @P3 STG.E.U16 desc[UR6][R6.64], R61 ;  /* 0x0000003d06003986 */ /* 0x000fe8000c101506 */
[----:B0-----:R-:W2:Y:S04]  /*35c40*/  LDL.LU R19, [R1+0x124] ;  /* 0x0001240001137983 */ /* 0x001ea80000300800 */
[----:B------:R0:W-:Y:S04]  /*35c50*/  @P5 STG.E.U16 desc[UR6][R8.64], R12 ;  /* 0x0000000c08005986 */ /* 0x0001e8000c101506 */
[----:B0-----:R-:W3:Y:S01]  /*35c60*/  LDL.LU R12, [R1+0x98] ;  /* 0x00009800010c7983 */ /* 0x001ee20000300800 */
[----:B------:R-:W-:Y:S01]  /*35c70*/  VIADD R60, R30, 0x13 ;  /* 0x000000131e3c7836 */ /* 0x000fe20000000000 */
[----:B------:R-:W-:Y:S01]  /*35c80*/  ISETP.LT.AND P6, PT, R14, UR12, !P2 ;  /* 0x0000000c0e007c0c */ /* 0x000fe2000d7c1270 */
[----:B------:R-:W-:Y:S01]  /*35c90*/  IMAD.WIDE R10, R59, 0x2, R52 ;  /* 0x000000023b0a7825 */ /* 0x000fe200078e0234 */
[----:B------:R-:W-:Y:S01]  /*35ca0*/  ISETP.LT.AND P3, PT, R31, UR8, !P2 ;  /* 0x000000081f007c0c */ /* 0x000fe2000d761270 */
[----:B------:R-:W-:Y:S01]  /*35cb0*/  ULDC UR12, c[0x0][0x228] ;  /* 0x00008a00000c7ab9 */ /* 0x000fe20000000800 */
[----:B------:R-:W-:Y:S01]  /*35cc0*/  ISETP.GE.AND P1, PT, R60, UR4, PT ;  /* 0x000000043c007c0c */ /* 0x000fe2000bf26270 */
[----:B------:R-:W-:Y:S01]  /*35cd0*/  ULDC UR4, c[0x0][0x228] ;  /* 0x00008a0000047ab9 */ /* 0x000fe20000000800 */
[----:B------:R-:W-:Y:S01]  /*35ce0*/  IMAD.WIDE R4, R59, 0x2, R54 ;  /* 0x000000023b047825 */ /* 0x000fe200078e0236 */
[----:B------:R-:W-:Y:S01]  /*35cf0*/  ISETP.LT.AND P4, PT, R27, UR4, !P2 ;  /* 0x000000041b007c0c */ /* 0x000fe2000d781270 */
[----:B------:R-:W-:Y:S01]  /*35d00*/  ULDC UR4, c[0x0][0x22c] ;  /* 0x00008b0000047ab9 */ /* 0x000fe20000000800 */
[----:B------:R-:W-:Y:S01]  /*35d10*/  ISETP.LT.AND P5, PT, R23, UR10, !P1 ;  /* 0x0000000a17007c0c */ /* 0x000fe2000cfa1270 */
[----:B------:R-:W-:Y:S01]  /*35d20*/  VIADD R60, R30, 0x14 ;  /* 0x000000141e3c7836 */ /* 0x000fe20000000000 */
[----:B------:R-:W-:Y:S01]  /*35d30*/  ULDC UR8, c[0x0][0x228] ;  /* 0x00008a0000087ab9 */ /* 0x000fe20000000800 */
[----:B------:R-:W-:Y:S01]  /*35d40*/  IMAD.WIDE R6, R59, 0x2, R56 ;  /* 0x000000023b067825 */ /* 0x000fe200078e0238 */
[----:B------:R0:W-:Y:S01]  /*35d50*/  @P6 STG.E.U16 desc[UR6][R10.64], R58 ;  /* 0x0000003a0a006986 */ /* 0x0001e2000c101506 */
[----:B------:R-:W-:Y:S01]  /*35d60*/  ISETP.LT.AND P6, PT, R14, UR12, !P1 ;  /* 0x0000000c0e007c0c */ /* 0x000fe2000cfc1270 */
[----:B------:R-:W-:Y:S01]  /*35d70*/  ULDC UR10, c[0x0][0x228] ;  /* 0x00008a00000a7ab9 */ /* 0x000fe20000000800 */
[----:B------:R-:W-:Y:S01]  /*35d80*/  ISETP.GE.AND P2, PT, R60, UR4, PT ;  /* 0x000000043c007c0c */ /* 0x000fe2000bf46270 */
[----:B------:R-:W-:Y:S01]  /*35d90*/  ULDC UR4, c[0x0][0x228] ;  /* 0x00008a0000047ab9 */ /* 0x000fe20000000800 */
[----:B----4-:R-:W-:-:S02]  /*35da0*/  PRMT R61, R15, 0x7632, R61 ;  /* 0x000076320f3d7816 */ /* 0x010fc4000000003d */
[----:B------:R1:W-:Y:S01]  /*35db0*/  @P4 STG.E.U16 desc[UR6][R4.64], R15 ;  /* 0x0000000f04004986 */ /* 0x0003e2000c101506 */
[----:B0-----:R-:W-:Y:S01]  /*35dc0*/  VIADD R58, R59, UR24 ;  /* 0x000000183b3a7c36 */ /* 0x001fe20008000000 */
[----:B------:R-:W-:Y:S02]  /*35dd0*/  ISETP.LT.AND P4, PT, R27, UR4, !P1 ;  /* 0x000000041b007c0c */ /* 0x000fe4000cf81270 */
[----:B------:R0:W-:Y:S01]  /*35de0*/  @P3 STG.E.U16 desc[UR6][R6.64], R61 ;  /* 0x0000003d06003986 */ /* 0x0001e2000c101506 */
[----:B------:R-:W-:Y:S01]  /*35df0*/  ULDC UR12, c[0x0][0x228] ;  /* 0x00008a00000c7ab9 */ /* 0x000fe20000000800 */
[C---:B------:R-:W-:Y:S02]  /*35e00*/  IMAD.WIDE R8, R58.reuse, 0x2, R2 ;  /* 0x000000023a087825 */ /* 0x040fe400078e0202 */
[----:B-1----:R-:W4:Y:S02]  /*35e10*/  LDL.LU R15, [R1+0x88] ;  /* 0x00008800010f7983 */ /* 0x002f240000300800 */
[C---:B------:R-:W-:Y:S01]  /*35e20*/  IMAD.WIDE R10, R58.reuse, 0x2, R52 ;  /* 0x000000023a0a7825 */ /* 0x040fe200078e0234 */
[----:B------:R-:W-:Y:S01]  /*35e30*/  PRMT R59, R13, 0x7632, R59 ;  /* 0x000076320d3b7816 */ /* 0x000fe2000000003b */
[----:B------:R-:W-:Y:S01]  /*35e40*/  ULDC UR4, c[0x0][0x22c] ;  /* 0x00008b0000047ab9 */ /* 0x000fe20000000800 */
[----:B------:R1:W-:Y:S01]  /*35e50*/  @P5 STG.E.U16 desc[UR6][R8.64], R13 ;  /* 0x0000000d08005986 */ /* 0x0003e2000c101506 */
[----:B------:R-:W-:Y:S01]  /*35e60*/  ISETP.LT.AND P3, PT, R31, UR8, !P1 ;  /* 0x000000081f007c0c */ /* 0x000fe2000cf61270 */
[C---:B------:R-:W-:Y:S01]  /*35e70*/  IMAD.WIDE R4, R58.reuse, 0x2, R54 ;  /* 0x000000023a047825 */ /* 0x040fe200078e0236 */
[----:B------:R-:W-:Y:S01]  /*35e80*/  ISETP.LT.AND P5, PT, R23, UR10, !P2 ;  /* 0x0000000a17007c0c */ /* 0x000fe2000d7a1270 */
[----:B------:R1:W-:Y:S01]  /*35e90*/  @P6 STG.E.U16 desc[UR6][R10.64], R59 ;  /* 0x0000003b0a006986 */ /* 0x0003e2000c101506 */
[----:B------:R-:W-:Y:S01]  /*35ea0*/  ULDC UR8, c[0x0][0x228] ;  /* 0x00008a0000087ab9 */ /* 0x000fe20000000800 */
[C---:B0-----:R-:W-:Y:S01]  /*35eb0*/  IMAD.WIDE R6, R58.reuse, 0x2, R56 ;  /* 0x000000023a067825 */ /* 0x041fe200078e0238 */
[----:B------:R-:W-:Y:S01]  /*35ec0*/  ULDC UR10, c[0x0][0x228] ;  /* 0x00008a00000a7ab9 */ /* 0x000fe20000000800 */
[----:B-1----:R-:W4:Y:S02]  /*35ed0*/  LDL.LU R13, [R1+0x78] ;  /* 0x00007800010d7983 */ /* 0x002f240000300800 */
[----:B------:R-:W-:-:S04]  /*35ee0*/  VIADD R59, R58, UR24 ;  /* 0x000000183a3b7c36 */ /* 0x000fc80008000000 */
[----:B------:R-:W-:Y:S01]  /*35ef0*/  IMAD.WIDE R8, R59, 0x2, R2 ;  /* 0x000000023b087825 */ /* 0x000fe200078e0202 */
[----:B--2---:R-:W-:Y:S01]  /*35f00*/  PRMT R61, R19, 0x7632, R61 ;  /* 0x00007632133d7816 */ /* 0x004fe2000000003d */
[----:B------:R0:W-:Y:S04]  /*35f10*/  @P4 STG.E.U16 desc[UR6][R4.64], R19 ;  /* 0x0000001304004986 */ /* 0x0001e8000c101506 */
[----:B------:R-:W-:Y:S04]  /*35f20*/  @P3 STG.E.U16 desc[UR6][R6.64], R61 ;  /* 0x0000003d06003986 */ /* 0x000fe8000c101506 */
[----:B0-----:R-:W2:Y:S01]  /*35f30*/  LDL.LU R19, [R1+0x128] ;  /* 0x0001280001137983 */ /* 0x001ea20000300800 */
[----:B---3--:R-:W-:-:S03]  /*35f40*/  PRMT R58, R12, 0x7632, R58 ;  /* 0x000076320c3a7816 */ /* 0x008fc6000000003a */
        /* <DEDUP_REMOVED lines=25> */
[----:B------:R-:W-:Y:S01]  /*360e0*/  @P3 STG.E.U16 desc[UR6][R6.64], R61 ;  /* 0x0000003d06003986 */ /* 0x000fe2000c101506 */
[----:B------:R-:W-:Y:S01]  /*360f0*/  ULDC UR12, c[0x0][0x228] ;  /* 0x00008a00000c7ab9 */ /* 0x000fe20000000800 */
[C---:B------:R-:W-:Y:S02]  /*36100*/  IMAD.WIDE R8, R58.reuse, 0x2, R2 ;  /* 0x000000023a087825 */ /* 0x040fe400078e0202 */
[----:B-1----:R-:W4:Y:S02]  /*36110*/  LDL.LU R15, [R1+0x8c] ;  /* 0x00008c00010f7983 */ /* 0x002f240000300800 */
[C---:B------:R-:W-:Y:S01]  /*36120*/  IMAD.WIDE R10, R58.reuse, 0x2, R52 ;  /* 0x000000023a0a7825 */ /* 0x040fe200078e0234 */
[----:B------:R-:W-:Y:S01]  /*36130*/  ISETP.LT.AND P3, PT, R31, UR8, !P1 ;  /* 0x000000081f007c0c */ /* 0x000fe2000cf61270 */
[----:B------:R-:W-:Y:S01]  /*36140*/  ULDC UR4, c[0x0][0x22c] ;  /* 0x00008b0000047ab9 */ /* 0x000fe20000000800 */
[----:B------:R-:W-:Y:S01]  /*36150*/  PRMT R59, R13, 0x7632, R59 ;  /* 0x000076320d3b7816 */ /* 0x000fe2000000003b */
[----:B------:R0:W-:Y:S01]  /*36160*/  @P5 STG.E.U16 desc[UR6][R8.64], R13 ;  /* 0x0000000d08005986 */ /* 0x0001e2000c101506 */
[----:B------:R-:W-:Y:S01]  /*36170*/  ISETP.LT.AND P5, PT, R23, UR10, !P2 ;  /* 0x0000000a17007c0c */ /* 0x000fe2000d7a1270 */
[----:B------:R-:W-:Y:S01]  /*36180*/  IMAD.WIDE R4, R58, 0x2, R54 ;  /* 0x000000023a047825 */ /* 0x000fe200078e0236 */
[----:B------:R-:W-:Y:S01]  /*36190*/  ULDC UR8, c[0x0][0x228] ;  /* 0x00008a0000087ab9 */ /* 0x000fe20000000800 */
[----:B------:R1:W-:Y:S01]  /*361a0*/  @P6 STG.E.U16 desc[UR6][R10.64], R59 ;  /* 0x0000003b0a006986 */ /* 0x0003e2000c101506 */
[----:B------:R-:W-:-:S03]  /*361b0*/  ULDC UR10, c[0x0][0x228] ;  /* 0x00008a00000a7ab9 */ /* 0x000fc60000000800 */
[----:B0-----:R-:W4:Y:S01]  /*361c0*/  LDL.LU R13, [R1+0x7c] ;  /* 0x00007c00010d7983 */ /* 0x001f220000300800 */
[----:B------:R-:W-:-:S04]  /*361d0*/  IMAD.WIDE R6, R58, 0x2, R56 ;  /* 0x000000023a067825 */ /* 0x000fc800078e0238 */
[----:B-1----:R-:W-:-:S04]  /*361e0*/  VIADD R59, R58, UR24 ;  /* 0x000000183a3b7c36 */ /* 0x002fc80008000000 */
        /* <DEDUP_REMOVED lines=171> */
[----:B------:R-:W-:Y:S01]  /*36ca0*/  ULDC UR12, c[0x0][0x228] ;  /* 0x00008a00000c7ab9 */ /* 0x000fe20000000800 */
[----:B----4-:R-:W-:Y:S01]  /*36cb0*/  PRMT R61, R15, 0x7632, R61 ;  /* 0x000076320f3d7816 */ /* 0x010fe2000000003d */
[----:B------:R1:W-:Y:S01]  /*36cc0*/  @P4 STG.E.U16 desc[UR6][R4.64], R15 ;  /* 0x0000000f04004986 */ /* 0x0003e2000c101506 */
[----:B0-----:R-:W-:-:S04]  /*36cd0*/  VIADD R58, R59, UR24 ;  /* 0x000000183b3a7c36 */ /* 0x001fc80008000000 */
[C---:B------:R-:W-:Y:S01]  /*36ce0*/  IMAD.WIDE R8, R58.reuse, 0x2, R2 ;  /* 0x000000023a087825 */ /* 0x040fe200078e0202 */
[----:B-1----:R-:W4:Y:S03]  /*36cf0*/  LDL.LU R15, [R1+0x16c] ;  /* 0x00016c00010f7983 */ /* 0x002f260000300800 */
[C---:B------:R-:W-:Y:S01]  /*36d00*/  IMAD.WIDE R10, R58.reuse, 0x2, R52 ;  /* 0x000000023a0a7825 */ /* 0x040fe200078e0234 */
[----:B------:R-:W-:Y:S01]  /*36d10*/  ISETP.LT.AND P4, PT, R27, UR4, !P1 ;  /* 0x000000041b007c0c */ /* 0x000fe2000cf81270 */
[----:B------:R-:W-:Y:S01]  /*36d20*/  ULDC UR4, c[0x0][0x22c] ;  /* 0x00008b0000047ab9 */ /* 0x000fe20000000800 */
[----:B------:R-:W-:Y:S01]  /*36d30*/  PRMT R59, R13, 0x7632, R59 ;  /* 0x000076320d3b7816 */ /* 0x000fe2000000003b */
[----:B------:R-:W-:Y:S01]  /*36d40*/  @P3 STG.E.U16 desc[UR6][R6.64], R61 ;  /* 0x0000003d06003986 */ /* 0x000fe2000c101506 */
[----:B------:R-:W-:Y:S01]  /*36d50*/  ISETP.LT.AND P3, PT, R31, UR8, !P1 ;  /* 0x000000081f007c0c */ /* 0x000fe2000cf61270 */
[----:B------:R-:W-:Y:S01]  /*36d60*/  IMAD.WIDE R4, R58, 0x2, R54 ;  /* 0x000000023a047825 */ /* 0x000fe200078e0236 */
[----:B------:R-:W-:Y:S01]  /*36d70*/  ULDC UR8, c[0x0][0x228] ;  /* 0x00008a0000087ab9 */ /* 0x000fe20000000800 */
[----:B------:R0:W-:Y:S01]  /*36d80*/  @P5 STG.E.U16 desc[UR6][R8.64], R13 ;  /* 0x0000000d08005986 */ /* 0x0001e2000c101506 */
[----:B------:R-:W-:Y:S01]  /*36d90*/  ISETP.LT.AND P5, PT, R23, UR10, !P2 ;  /* 0x0000000a17007c0c */ /* 0x000fe2000d7a1270 */
[----:B------:R-:W-:Y:S01]  /*36da0*/  VIADD R60, R30, 0x1f ;  /* 0x0000001f1e3c7836 */ /* 0x000fe20000000000 */
[----:B------:R-:W-:Y:S01]  /*36db0*/  ULDC UR10, c[0x0][0x228] ;  /* 0x00008a00000a7ab9 */ /* 0x000fe20000000800 */
[----:B------:R1:W-:Y:S04]  /*36dc0*/  @P6 STG.E.U16 desc[UR6][R10.64], R59 ;  /* 0x0000003b0a006986 */ /* 0x0003e8000c101506 */
[----:B0-----:R-:W4:Y:S01]  /*36dd0*/  LDL.LU R13, [R1+0x14c] ;  /* 0x00014c00010d7983 */ /* 0x001f220000300800 */
[----:B------:R-:W-:-:S04]  /*36de0*/  IMAD.WIDE R6, R58, 0x2, R56 ;  /* 0x000000023a067825 */ /* 0x000fc800078e0238 */
[----:B-1----:R-:W-:-:S04]  /*36df0*/  VIADD R59, R58, UR24 ;  /* 0x000000183a3b7c36 */ /* 0x002fc80008000000 */
[----:B------:R-:W-:Y:S01]  /*36e00*/  IMAD.WIDE R8, R59, 0x2, R2 ;  /* 0x000000023b087825 */ /* 0x000fe200078e0202 */
[----:B--2---:R-:W-:Y:S01]  /*36e10*/  PRMT R61, R19, 0x7632, R61 ;  /* 0x00007632133d7816 */ /* 0x004fe2000000003d */
[----:B------:R-:W-:Y:S04]  /*36e20*/  @P4 STG.E.U16 desc[UR6][R4.64], R19 ;  /* 0x0000001304004986 */ /* 0x000fe8000c101506 */
[----:B------:R-:W-:Y:S01]  /*36e30*/  @P3 STG.E.U16 desc[UR6][R6.64], R61 ;  /* 0x0000003d06003986 */ /* 0x000fe2000c101506 */
[----:B---3--:R-:W-:-:S03]  /*36e40*/  PRMT R58, R12, 0x7632, R58 ;  /* 0x000076320c3a7816 */ /* 0x008fc6000000003a */
[----:B------:R0:W-:Y:S04]  /*36e50*/  @P5 STG.E.U16 desc[UR6][R8.64], R12 ;  /* 0x0000000c08005986 */ /* 0x0001e8000c101506 */
[----:B0-----:R-:W2:Y:S04]  /*36e60*/  LDL.LU R12, [R1+0x17c] ;  /* 0x00017c00010c7983 */ /* 0x001ea80000300800 */
[----:B------:R-:W3:Y:S01]  /*36e70*/  LDL.LU R19, [R1+0x190] ;  /* 0x0001900001137983 */ /* 0x000ee20000300800 */
[----:B------:R-:W-:Y:S02]  /*36e80*/  ISETP.LT.AND P6, PT, R14, UR12, !P2 ;  /* 0x0000000c0e007c0c */ /* 0x000fe4000d7c1270 */
[----:B------:R-:W-:Y:S01]  /*36e90*/  ISETP.GE.AND P1, PT, R60, UR4, PT ;  /* 0x000000043c007c0c */ /* 0x000fe2000bf26270 */
[----:B------:R-:W-:Y:S01]  /*36ea0*/  ULDC UR4, c[0x0][0x228] ;  /* 0x00008a0000047ab9 */ /* 0x000fe20000000800 */
[----:B------:R-:W-:Y:S01]  /*36eb0*/  IMAD.WIDE R10, R59, 0x2, R52 ;  /* 0x000000023b0a7825 */ /* 0x000fe200078e0234 */
[----:B------:R-:W-:Y:S01]  /*36ec0*/  ISETP.LT.AND P4, PT, R27, UR4, !P2 ;  /* 0x000000041b007c0c */ /* 0x000fe2000d781270 */
[----:B------:R-:W-:Y:S01]  /*36ed0*/  ULDC UR4, c[0x0][0x22c] ;  /* 0x00008b0000047ab9 */ /* 0x000fe20000000800 */
[----:B------:R-:W-:Y:S01]  /*36ee0*/  ISETP.LT.AND P3, PT, R31, UR8, !P2 ;  /* 0x000000081f007c0c */ /* 0x000fe2000d761270 */
[----:B------:R-:W-:Y:S01]  /*36ef0*/  VIADD R60, R30, 0x20 ;  /* 0x000000201e3c7836 */ /* 0x000fe20000000000 */
[----:B------:R-:W-:Y:S01]  /*36f00*/  ISETP.LT.AND P5, PT, R23, UR10, !P1 ;  /* 0x0000000a17007c0c */ /* 0x000fe2000cfa1270 */
[C---:B------:R-:W-:Y:S01]  /*36f10*/  IMAD.WIDE R4, R59.reuse, 0x2, R54 ;  /* 0x000000023b047825 */ /* 0x040fe200078e0236 */
[----:B------:R-:W-:Y:S01]  /*36f20*/  ULDC UR12, c[0x0][0x228] ;  /* 0x00008a00000c7ab9 */ /* 0x000fe20000000800 */
[----:B------:R-:W-:Y:S01]  /*36f30*/  ULDC UR8, c[0x0][0x228] ;  /* 0x00008a0000087ab9 */ /* 0x000fe20000000800 */
[----:B------:R0:W-:Y:S01]  /*36f40*/  @P6 STG.E.U16 desc[UR6][R10.64], R58 ;  /* 0x0000003a0a006986 */ /* 0x0001e2000c101506 */
[----:B------:R-:W-:Y:S01]  /*36f50*/  IMAD.WIDE R6, R59, 0x2, R56 ;  /* 0x000000023b067825 */ /* 0x000fe200078e0238 */
[----:B----4-:R-:W-:Y:S01]  /*36f60*/  PRMT R61, R15, 0x7632, R61 ;  /* 0x000076320f3d7816 */ /* 0x010fe2000000003d */
[----:B------:R-:W-:Y:S01]  /*36f70*/  ULDC UR10, c[0x0][0x228] ;  /* 0x00008a00000a7ab9 */ /* 0x000fe20000000800 */
[----:B------:R-:W-:Y:S01]  /*36f80*/  ISETP.GE.AND P2, PT, R60, UR4, PT ;  /* 0x000000043c007c0c */ /* 0x000fe2000bf46270 */
[----:B0-----:R-:W-:Y:S01]  /*36f90*/  VIADD R58, R59, UR24 ;  /* 0x000000183b3a7c36 */ /* 0x001fe20008000000 */
[----:B------:R0:W-:Y:S01]  /*36fa0*/  @P4 STG.E.U16 desc[UR6][R4.64], R15 ;  /* 0x0000000f04004986 */ /* 0x0001e2000c101506 */
[----:B------:R-:W-:-:S02]  /*36fb0*/  ULDC UR4, c[0x0][0x228] ;  /* 0x00008a0000047ab9 */ /* 0x000fc40000000800 */
[----:B------:R-:W-:Y:S01]  /*36fc0*/  IMAD.WIDE R8, R58, 0x2, R2 ;  /* 0x000000023a087825 */ /* 0x000fe200078e0202 */
[----:B------:R-:W-:Y:S01]  /*36fd0*/  @P3 STG.E.U16 desc[UR6][R6.64], R61 ;  /* 0x0000003d06003986 */ /* 0x000fe2000c101506 */
[----:B------:R-:W-:Y:S01]  /*36fe0*/  ISETP.LT.AND P6, PT, R14, UR12, !P1 ;  /* 0x0000000c0e007c0c */ /* 0x000fe2000cfc1270 */
[----:B------:R-:W-:Y:S01]  /*36ff0*/  ULDC UR12, c[0x0][0x228] ;  /* 0x00008a00000c7ab9 */ /* 0x000fe20000000800 */
[----:B------:R-:W-:Y:S02]  /*37000*/  ISETP.LT.AND P4, PT, R27, UR4, !P1 ;  /* 0x000000041b007c0c */ /* 0x000fe4000cf81270 */
[----:B------:R-:W-:Y:S01]  /*37010*/  PRMT R59, R13, 0x7632, R59 ;  /* 0x000076320d3b7816 */ /* 0x000fe2000000003b */
[----:B------:R1:W-:Y:S01]  /*37020*/  @P5 STG.E.U16 desc[UR6][R8.64], R13 ;  /* 0x0000000d08005986 */ /* 0x0003e2000c101506 */
[----:B------:R-:W-:-:S04]  /*37030*/  IMAD.WIDE R10, R58, 0x2, R52 ;  /* 0x000000023a0a7825 */ /* 0x000fc800078e0234 */
[C---:B0-----:R-:W-:Y:S01]  /*37040*/  IMAD.WIDE R4, R58.reuse, 0x2, R54 ;  /* 0x000000023a047825 */ /* 0x041fe200078e0236 */
[----:B------:R-:W-:Y:S01]  /*37050*/  ISETP.LT.AND P3, PT, R31, UR8, !P1 ;  /* 0x000000081f007c0c */ /* 0x000fe2000cf61270 */
[----:B------:R-:W-:Y:S01]  /*37060*/  ULDC UR4, c[0x0][0x22c] ;  /* 0x00008b0000047ab9 */ /* 0x000fe20000000800 */
[----:B-1----:R-:W4:Y:S01]  /*37070*/  LDL.LU R13, [R1+0x1a0] ;  /* 0x0001a000010d7983 */ /* 0x002f220000300800 */
[----:B------:R-:W-:Y:S01]  /*37080*/  ISETP.LT.AND P5, PT, R23, UR10, !P2 ;  /* 0x0000000a17007c0c */ /* 0x000fe2000d7a1270 */
        /* <DEDUP_REMOVED lines=8> */
[----:B------:R0:W-:Y:S04]  /*37110*/  @P4 STG.E.U16 desc[UR6][R4.64], R12 ;  /* 0x0000000c04004986 */ /* 0x0001e8000c101506 */
[----:B0-----:R-:W2:Y:S01]  /*37120*/  LDL.LU R12, [R1+0x138c] ;  /* 0x00138c00010c7983 */ /* 0x001ea20000300800 */
[----:B---3--:R-:W-:-:S03]  /*37130*/  PRMT R58, R19, 0x7632, R58 ;  /* 0x00007632133a7816 */ /* 0x008fc6000000003a */
[----:B------:R-:W-:Y:S04]  /*37140*/  @P3 STG.E.U16 desc[UR6][R6.64], R61 ;  /* 0x0000003d06003986 */ /* 0x000fe8000c101506 */
        /* <DEDUP_REMOVED lines=12> */
[----:B------:R-:W-:Y:S01]  /*37210*/  ULDC UR8, c[0x0][0x228] ;  /* 0x00008a0000087ab9 */ /* 0x000fe20000000800 */
[----:B------:R-:W-:-:S02]  /*37220*/  VIADD R60, R30, 0x22 ;  /* 0x000000221e3c7836 */ /* 0x000fc40000000000 */
[----:B------:R-:W-:Y:S01]  /*37230*/  IMAD.WIDE R6, R59, 0x2, R56 ;  /* 0x000000023b067825 */ /* 0x000fe200078e0238 */
[----:B------:R0:W-:Y:S01]  /*37240*/  @P6 STG.E.U16 desc[UR6][R10.64], R58 ;  /* 0x0000003a0a006986 */ /* 0x0001e2000c101506 */
[----:B------:R-:W-:Y:S01]  /*37250*/  ISETP.LT.AND P5, PT, R23, UR10, !P1 ;  /* 0x0000000a17007c0c */ /* 0x000fe2000cfa1270 */
[----:B------:R-:W-:Y:S01]  /*37260*/  ULDC UR10, c[0x0][0x228] ;  /* 0x00008a00000a7ab9 */ /* 0x000fe20000000800 */
[----:B------:R-:W-:Y:S01]  /*37270*/  ISETP.GE.AND P2, PT, R60, UR4, PT ;  /* 0x000000043c007c0c */ /* 0x000fe2000bf46270 */
[----:B------:R-:W-:Y:S01]  /*37280*/  ULDC UR4, c[0x0][0x228] ;  /* 0x00008a0000047ab9 */ /* 0x000fe20000000800 */
[----:B----4-:R-:W-:Y:S02]  /*37290*/  PRMT R61, R13, 0x7632, R61 ;  /* 0x000076320d3d7816 */ /* 0x010fe4000000003d */
[----:B------:R1:W-:Y:S01]  /*372a0*/  @P4 STG.E.U16 desc[UR6][R4.64], R13 ;  /* 0x0000000d04004986 */ /* 0x0003e2000c101506 */
[----:B------:R-:W-:Y:S01]  /*372b0*/  ISETP.LT.AND P6, PT, R14, UR12, !P1 ;  /* 0x0000000c0e007c0c */ /* 0x000fe2000cfc1270 */
[----:B------:R-:W-:Y:S01]  /*372c0*/  ULDC UR12, c[0x0][0x228] ;  /* 0x00008a00000c7ab9 */ /* 0x000fe20000000800 */
[----:B------:R-:W-:Y:S01]  /*372d0*/  ISETP.LT.AND P4, PT, R27, UR4, !P1 ;  /* 0x000000041b007c0c */ /* 0x000fe2000cf81270 */
[----:B------:R4:W-:Y:S01]  /*372e0*/  @P3 STG.E.U16 desc[UR6][R6.64], R61 ;  /* 0x0000003d06003986 */ /* 0x0009e2000c101506 */
[----:B0-----:R-:W-:Y:S01]  /*372f0*/  VIADD R58, R59, UR24 ;  /* 0x000000183b3a7c36 */ /* 0x001fe20008000000 */
[----:B------:R-:W-:Y:S01]  /*37300*/  ISETP.LT.AND P3, PT, R31, UR8, !P1 ;  /* 0x000000081f007c0c */ /* 0x000fe2000cf61270 */
[----:B------:R-:W-:Y:S01]  /*37310*/  VIADD R60, R30, 0x23 ;  /* 0x000000231e3c7836 */ /* 0x000fe20000000000 */
[----:B------:R-:W-:Y:S01]  /*37320*/  PRMT R59, R15, 0x7632, R59 ;  /* 0x000076320f3b7816 */ /* 0x000fe2000000003b */
[C---:B------:R-:W-:Y:S01]  /*37330*/  IMAD.WIDE R8, R58.reuse, 0x2, R2 ;  /* 0x000000023a087825 */ /* 0x040fe200078e0202 */
[----:B------:R-:W-:Y:S01]  /*37340*/  ULDC UR4, c[0x0][0x22c] ;  /* 0x00008b0000047ab9 */ /* 0x000fe20000000800 */
[----:B------:R-:W-:Y:S01]  /*37350*/  ULDC UR8, c[0x0][0x228] ;  /* 0x00008a0000087ab9 */ /* 0x000fe20000000800 */
[----:B-1----:R-:W3:Y:S01]  /*37360*/  LDL.LU R13, [R1+0x1388] ;  /* 0x00138800010d7983 */ /* 0x002ee20000300800 */
[----:B------:R-:W-:-:S04]  /*37370*/  IMAD.WIDE R10, R58, 0x2, R52 ;  /* 0x000000023a0a7825 */ /* 0x000fc800078e0234 */
[C---:B------:R-:W-:Y:S01]  /*37380*/  IMAD.WIDE R4, R58.reuse, 0x2, R54 ;  /* 0x000000023a047825 */ /* 0x040fe200078e0236 */
[----:B------:R0:W-:Y:S03]  /*37390*/  @P5 STG.E.U16 desc[UR6][R8.64], R15 ;  /* 0x0000000f08005986 */ /* 0x0001e6000c101506 */
[----:B----4-:R-:W-:Y:S01]  /*373a0*/  IMAD.WIDE R6, R58, 0x2, R56 ;  /* 0x000000023a067825 */ /* 0x010fe200078e0238 */
[----:B------:R1:W-:Y:S01]  /*373b0*/  @P6 STG.E.U16 desc[UR6][R10.64], R59 ;  /* 0x0000003b0a006986 */ /* 0x0003e2000c101506 */
[----:B------:R-:W-:Y:S01]  /*373c0*/  ISETP.LT.AND P6, PT, R14, UR12, !P2 ;  /* 0x0000000c0e007c0c */ /* 0x000fe2000d7c1270 */
[----:B------:R-:W-:Y:S02]  /*373d0*/  ULDC UR12, c[0x0][0x228] ;  /* 0x00008a00000c7ab9 */ /* 0x000fe40000000800 */
[----:B------:R-:W4:Y:S04]  /*373e0*/  LDL.LU R14, [R1+0x1a4] ;  /* 0x0001a400010e7983 */ /* 0x000f280000300800 */
[----:B0-----:R-:W4:Y:S01]  /*373f0*/  LDL.LU R15, [R1+0x184] ;  /* 0x00018400010f7983 */ /* 0x001f220000300800 */
[----:B------:R-:W-:Y:S01]  /*37400*/  ISETP.LT.AND P5, PT, R23, UR10, !P2 ;  /* 0x0000000a17007c0c */ /* 0x000fe2000d7a1270 */
[----:B------:R-:W-:Y:S01]  /*37410*/  ULDC UR10, c[0x0][0x228] ;  /* 0x00008a00000a7ab9 */ /* 0x000fe20000000800 */
[----:B-1----:R-:W-:-:S04]  /*37420*/  VIADD R59, R58, UR24 ;  /* 0x000000183a3b7c36 */ /* 0x002fc80008000000 */
[----:B------:R-:W-:Y:S01]  /*37430*/  IMAD.WIDE R8, R59, 0x2, R2 ;  /* 0x000000023b087825 */ /* 0x000fe200078e0202 */
[----:B--2---:R-:W-:Y:S01]  /*37440*/  PRMT R61, R12, 0x7632, R61 ;  /* 0x000076320c3d7816 */ /* 0x004fe2000000003d */
[----:B------:R-:W-:Y:S04]  /*37450*/  @P4 STG.E.U16 desc[UR6][R4.64], R12 ;  /* 0x0000000c04004986 */ /* 0x000fe8000c101506 */
[----:B------:R0:W-:Y:S04]  /*37460*/  @P3 STG.E.U16 desc[UR6][R6.64], R61 ;  /* 0x0000003d06003986 */ /* 0x0001e8000c101506 */
[----:B0-----:R-:W2:Y:S01]  /*37470*/  LDL.LU R61, [R1+0x76c] ;  /* 0x00076c00013d7983 */ /* 0x001ea20000300800 */
[----:B---3--:R-:W-:-:S03]  /*37480*/  PRMT R58, R19, 0x7632, R58 ;  /* 0x00007632133a7816 */ /* 0x008fc6000000003a */
[----:B------:R0:W-:Y:S04]  /*37490*/  @P5 STG.E.U16 desc[UR6][R8.64], R19 ;  /* 0x0000001308005986 */ /* 0x0001e8000c101506 */
[----:B0-----:R-:W3:Y:S01]  /*374a0*/  LDL.LU R19, [R1+0x198] ;  /* 0x0001980001137983 */ /* 0x001ee20000300800 */
[----:B------:R-:W-:Y:S01]  /*374b0*/  IMAD.WIDE R10, R59, 0x2, R52 ;  /* 0x000000023b0a7825 */ /* 0x000fe200078e0234 */
[----:B------:R-:W-:Y:S01]  /*374c0*/  ISETP.GE.AND P1, PT, R60, UR4, PT ;  /* 0x000000043c007c0c */ /* 0x000fe2000bf26270 */
[----:B------:R-:W-:Y:S01]  /*374d0*/  ULDC UR4, c[0x0][0x228] ;  /* 0x00008a0000047ab9 */ /* 0x000fe20000000800 */
[----:B------:R-:W-:Y:S01]  /*374e0*/  ISETP.LT.AND P3, PT, R31, UR8, !P2 ;  /* 0x000000081f007c0c */ /* 0x000fe2000d761270 */
[----:B------:R-:W-:Y:S01]  /*374f0*/  VIADD R12, R59, UR24 ;  /* 0x000000183b0c7c36 */ /* 0x000fe20008000000 */
[----:B------:R-:W-:Y:S01]  /*37500*/  ISETP.LT.AND P4, PT, R27, UR4, !P2 ;  /* 0x000000041b007c0c */ /* 0x000fe2000d781270 */
[----:B------:R0:W-:Y:S01]  /*37510*/  @P6 STG.E.U16 desc[UR6][R10.64], R58 ;  /* 0x0000003a0a006986 */ /* 0x0001e2000c101506 */
[----:B------:R-:W-:Y:S01]  /*37520*/  ISETP.LT.AND P5, PT, R23, UR10, !P1 ;  /* 0x0000000a17007c0c */ /* 0x000fe2000cfa1270 */
[C---:B------:R-:W-:Y:S01]  /*37530*/  IMAD.WIDE R4, R59.reuse, 0x2, R54 ;  /* 0x000000023b047825 */ /* 0x040fe200078e0236 */
[----:B------:R-:W-:Y:S01]  /*37540*/  ULDC UR4, c[0x0][0x22c] ;  /* 0x00008b0000047ab9 */ /* 0x000fe20000000800 */
[----:B------:R-:W-:Y:S01]  /*37550*/  ULDC UR8, c[0x0][0x228] ;  /* 0x00008a0000087ab9 */ /* 0x000fe20000000800 */
[----:B------:R-:W-:Y:S01]  /*37560*/  ULDC UR10, c[0x0][0x228] ;  /* 0x00008a00000a7ab9 */ /* 0x000fe20000000800 */
[----:B------:R-:W-:-:S04]  /*37570*/  IMAD.WIDE R6, R59, 0x2, R56 ;  /* 0x000000023b067825 */ /* 0x000fc800078e0238 */
[----:B0-----:R-:W-:Y:S02]  /*37580*/  VIADD R58, R30, 0x24 ;  /* 0x000000241e3a7836 */ /* 0x001fe40000000000 */
[----:B------:R-:W-:-:S03]  /*37590*/  IMAD.WIDE R8, R12, 0x2, R2 ;  /* 0x000000020c087825 */ /* 0x000fc600078e0202 */
[----:B------:R-:W-:Y:S01]  /*375a0*/  ISETP.GE.AND P2, PT, R58, UR4, PT ;  /* 0x000000043a007c0c */ /* 0x000fe2000bf46270 */
[----:B------:R-:W-:Y:S01]  /*375b0*/  IMAD.WIDE R10, R12, 0x2, R52 ;  /* 0x000000020c0a7825 */ /* 0x000fe200078e0234 */
[----:B------:R-:W-:Y:S01]  /*375c0*/  ULDC UR4, c[0x0][0x228] ;  /* 0x00008a0000047ab9 */ /* 0x000fe20000000800 */
[----:B----4-:R-:W-:Y:S01]  /*375d0*/  PRMT R60, R14, 0x7632, R60 ;  /* 0x000076320e3c7816 */ /* 0x010fe2000000003c */
[----:B------:R0:W-:Y:S01]  /*375e0*/  @P4 STG.E.U16 desc[UR6][R4.64], R14 ;  /* 0x0000000e04004986 */ /* 0x0001e2000c101506 */
[----:B------:R-:W-:-:S03]  /*375f0*/  PRMT R59, R15, 0x7632, R59 ;  /* 0x000076320f3b7816 */ /* 0x000fc6000000003b */
[----:B------:R1:W-:Y:S01]  /*37600*/  @P3 STG.E.U16 desc[UR6][R6.64], R60 ;  /* 0x0000003c06003986 */ /* 0x0003e2000c101506 */
[----:B------:R-:W-:Y:S01]  /*37610*/  ISETP.LT.AND P4, PT, R27, UR4, !P1 ;  /* 0x000000041b007c0c */ /* 0x000fe2000cf81270 */
[C---:B------:R-:W-:Y:S01]  /*37620*/  VIADD R58, R12.reuse, UR24 ;  /* 0x000000180c3a7c36 */ /* 0x040fe20008000000 */
[----:B------:R-:W-:Y:S01]  /*37630*/  ISETP.LT.AND P3, PT, R31, UR8, !P1 ;  /* 0x000000081f007c0c */ /* 0x000fe2000cf61270 */
[----:B------:R4:W-:Y:S01]  /*37640*/  @P5 STG.E.U16 desc[UR6][R8.64], R15 ;  /* 0x0000000f08005986 */ /* 0x0009e2000c101506 */
[----:B------:R-:W-:Y:S01]  /*37650*/  ISETP.LT.AND P5, PT, R23, UR10, !P2 ;  /* 0x0000000a17007c0c */ /* 0x000fe2000d7a1270 */
[----:B------:R-:W-:Y:S01]  /*37660*/  ULDC UR4, c[0x0][0x22c] ;  /* 0x00008b0000047ab9 */ /* 0x000fe20000000800 */
[----:B------:R-:W-:Y:S01]  /*37670*/  ULDC UR8, c[0x0][0x228] ;  /* 0x00008a0000087ab9 */ /* 0x000fe20000000800 */
[----:B0-----:R-:W-:Y:S01]  /*37680*/  IMAD.WIDE R4, R12, 0x2, R54 ;  /* 0x000000020c047825 */ /* 0x001fe200078e0236 */
[----:B------:R-:W3:Y:S01]  /*37690*/  LDL.LU R14, [R1+0x1384] ;  /* 0x00138400010e7983 */ /* 0x000ee20000300800 */
[----:B------:R-:W-:-:S02]  /*376a0*/  ULDC UR10, c[0x0][0x228] ;  /* 0x00008a00000a7ab9 */ /* 0x000fc40000000800 */
[----:B-1----:R-:W-:Y:S01]  /*376b0*/  IMAD.WIDE R6, R12, 0x2, R56 ;  /* 0x000000020c067825 */ /* 0x002fe200078e0238 */
[----:B------:R-:W-:-:S03]  /*376c0*/  PRMT R12, R13, 0x7632, R12 ;  /* 0x000076320d0c7816 */ /* 0x000fc6000000000c */
[----:B----4-:R-:W-:Y:S01]  /*376d0*/  IMAD.WIDE R8, R58, 0x2, R2 ;  /* 0x000000023a087825 */ /* 0x010fe200078e0202 */
[----:B------:R-:W4:Y:S01]  /*376e0*/  LDL.LU R15, [R1+0x188] ;  /* 0x00018800010f7983 */ /* 0x000f220000300800 */
[----:B--2---:R-:W-:Y:S01]  /*376f0*/  ISETP.LT.AND P6, PT, R61, UR12, !P1 ;  /* 0x0000000c3d007c0c */ /* 0x004fe2000cfc1270 */
[----:B------:R-:W-:-:S12]  /*37700*/  ULDC UR12, c[0x0][0x228] ;  /* 0x00008a00000c7ab9 */ /* 0x000fd80000000800 */
[----:B------:R0:W-:Y:S01]  /*37710*/  @P6 STG.E.U16 desc[UR6][R10.64], R59 ;  /* 0x0000003b0a006986 */ /* 0x0001e2000c101506 */
[----:B------:R-:W-:Y:S01]  /*37720*/  ISETP.LT.AND P6, PT, R61, UR12, !P2 ;  /* 0x0000000c3d007c0c */ /* 0x000fe2000d7c1270 */
[----:B------:R-:W-:Y:S01]  /*37730*/  ULDC UR12, c[0x0][0x228] ;  /* 0x00008a00000c7ab9 */ /* 0x000fe20000000800 */
[----:B---3--:R-:W-:Y:S01]  /*37740*/  PRMT R60, R19, 0x7632, R60 ;  /* 0x00007632133c7816 */ /* 0x008fe2000000003c */
[----:B------:R-:W-:Y:S04]  /*37750*/  @P4 STG.E.U16 desc[UR6][R4.64], R13 ;  /* 0x0000000d04004986 */ /* 0x000fe8000c101506 */
[----:B------:R-:W-:Y:S01]  /*37760*/  @P3 STG.E.U16 desc[UR6][R6.64], R12 ;  /* 0x0000000c06003986 */ /* 0x000fe2000c101506 */
[----:B0-----:R-:W-:-:S03]  /*37770*/  IMAD.WIDE R10, R58, 0x2, R52 ;  /* 0x000000023a0a7825 */ /* 0x001fc600078e0234 */
[----:B------:R0:W-:Y:S04]  /*37780*/  @P5 STG.E.U16 desc[UR6][R8.64], R19 ;  /* 0x0000001308005986 */ /* 0x0001e8000c101506 */
[----:B------:R1:W-:Y:S04]  /*37790*/  @P6 STG.E.U16 desc[UR6][R10.64], R60 ;  /* 0x0000003c0a006986 */ /* 0x0003e8000c101506 */
[----:B0-----:R-:W2:Y:S04]  /*377a0*/  LDL.LU R19, [R1+0x19c] ;  /* 0x00019c0001137983 */ /* 0x001ea80000300800 */
[----:B-1----:R-:W3:Y:S01]  /*377b0*/  LDL.LU R60, [R1+0x1a8] ;  /* 0x0001a800013c7983 */ /* 0x002ee20000300800 */
[----:B------:R-:W-:Y:S01]  /*377c0*/  VIADD R59, R30, 0x25 ;  /* 0x000000251e3b7836 */ /* 0x000fe20000000000 */
[----:B------:R-:W-:Y:S01]  /*377d0*/  ISETP.LT.AND P3, PT, R31, UR8, !P2 ;  /* 0x000000081f007c0c */ /* 0x000fe2000d761270 */
[----:B------:R-:W-:Y:S01]  /*377e0*/  VIADD R4, R58, UR24 ;  /* 0x000000183a047c36 */ /* 0x000fe20008000000 */
[----:B------:R-:W-:-:S02]  /*377f0*/  ULDC UR8, c[0x0][0x228] ;  /* 0x00008a0000087ab9 */ /* 0x000fc40000000800 */
[----:B------:R-:W-:Y:S01]  /*37800*/  ISETP.GE.AND P1, PT, R59, UR4, PT ;  /* 0x000000043b007c0c */ /* 0x000fe2000bf26270 */
[----:B------:R-:W-:Y:S02]  /*37810*/  ULDC UR4, c[0x0][0x228] ;  /* 0x00008a0000047ab9 */ /* 0x000fe40000000800 */
[----:B------:R-:W-:Y:S01]  /*37820*/  ISETP.LT.AND P4, PT, R27, UR4, !P2 ;  /* 0x000000041b007c0c */ /* 0x000fe2000d781270 */
[C---:B------:R-:W-:Y:S01]  /*37830*/  IMAD.WIDE R6, R58.reuse, 0x2, R54 ;  /* 0x000000023a067825 */ /* 0x040fe200078e0236 */
[----:B------:R-:W-:Y:S01]  /*37840*/  ISETP.LT.AND P5, PT, R23, UR10, !P1 ;  /* 0x0000000a17007c0c */ /* 0x000fe2000cfa1270 */
[----:B------:R-:W-:Y:S02]  /*37850*/  ULDC UR4, c[0x0][0x22c] ;  /* 0x00008b0000047ab9 */ /* 0x000fe40000000800 */
[----:B------:R-:W-:-:S04]  /*37860*/  IMAD.WIDE R8, R58, 0x2, R56 ;  /* 0x000000023a087825 */ /* 0x000fc800078e0238 */
[----:B------:R-:W-:Y:S01]  /*37870*/  IMAD.WIDE R10, R4, 0x2, R2 ;  /* 0x00000002040a7825 */ /* 0x000fe200078e0202 */
[----:B----4-:R-:W-:-:S03]  /*37880*/  PRMT R59, R15, 0x7632, R59 ;  /* 0x000076320f3b7816 */ /* 0x010fc6000000003b */
[----:B------:R-:W-:Y:S01]  /*37890*/  VIADD R5, R30, 0x26 ;  /* 0x000000261e057836 */ /* 0x000fe20000000000 */
[----:B------:R-:W-:Y:S01]  /*378a0*/  ISETP.LT.AND P6, PT, R61, UR12, !P1 ;  /* 0x0000000c3d007c0c */ /* 0x000fe2000cfc1270 */
[----:B------:R-:W-:Y:S01]  /*378b0*/  IMAD.WIDE R12, R4, 0x2, R52 ;  /* 0x00000002040c7825 */ /* 0x000fe200078e0234 */
[----:B------:R-:W-:Y:S01]  /*378c0*/  ULDC UR10, c[0x0][0x228] ;  /* 0x00008a00000a7ab9 */ /* 0x000fe20000000800 */
[----:B------:R-:W-:Y:S01]  /*378d0*/  ULDC UR12, c[0x0][0x228] ;  /* 0x00008a00000c7ab9 */ /* 0x000fe20000000800 */
[----:B---3--:R-:W-:Y:S01]  /*378e0*/  PRMT R58, R60, 0x7632, R58 ;  /* 0x000076323c3a7816 */ /* 0x008fe2000000003a */
[----:B------:R-:W-:Y:S04]  /*378f0*/  @P4 STG.E.U16 desc[UR6][R6.64], R60 ;  /* 0x0000003c06004986 */ /* 0x000fe8000c101506 */
[----:B------:R-:W-:Y:S04]  /*37900*/  @P3 STG.E.U16 desc[UR6][R8.64], R58 ;  /* 0x0000003a08003986 */ /* 0x000fe8000c101506 */
[----:B------:R0:W-:Y:S04]  /*37910*/  @P5 STG.E.U16 desc[UR6][R10.64], R15 ;  /* 0x0000000f0a005986 */ /* 0x0001e8000c101506 */
[----:B0-----:R-:W3:Y:S04]  /*37920*/  LDL.LU R15, [R1+0x1ac] ;  /* 0x0001ac00010f7983 */ /* 0x001ee80000300800 */
[----:B------:R-:W4:Y:S01]  /*37930*/  LDL.LU R60, [R1+0x18c] ;  /* 0x00018c00013c7983 */ /* 0x000f220000300800 */
[----:B------:R-:W-:Y:S01]  /*37940*/  ISETP.GE.AND P2, PT, R5, UR4, PT ;  /* 0x0000000405007c0c */ /* 0x000fe2000bf46270 */
[----:B------:R-:W-:-:S02]  /*37950*/  ULDC UR4, c[0x0][0x228] ;  /* 0x00008a0000047ab9 */ /* 0x000fc40000000800 */
[----:B------:R-:W-:Y:S01]  /*37960*/  ISETP.LT.AND P4, PT, R27, UR4, !P1 ;  /* 0x000000041b007c0c */ /* 0x000fe2000cf81270 */
[----:B------:R0:W-:Y:S01]  /*37970*/  @P6 STG.E.U16 desc[UR6][R12.64], R59 ;  /* 0x0000003b0c006986 */ /* 0x0001e2000c101506 */
[----:B------:R-:W-:Y:S01]  /*37980*/  ISETP.LT.AND P3, PT, R31, UR8, !P1 ;  /* 0x000000081f007c0c */ /* 0x000fe2000cf61270 */
[----:B------:R-:W-:Y:S01]  /*37990*/  IMAD.WIDE R6, R4, 0x2, R54 ;  /* 0x0000000204067825 */ /* 0x000fe200078e0236 */
[----:B------:R-:W-:Y:S01]  /*379a0*/  ULDC UR4, c[0x0][0x22c] ;  /* 0x00008b0000047ab9 */ /* 0x000fe20000000800 */
[----:B------:R-:W-:Y:S01]  /*379b0*/  ISETP.LT.AND P5, PT, R23, UR10, !P2 ;  /* 0x0000000a17007c0c */ /* 0x000fe2000d7a1270 */
[----:B------:R-:W-:Y:S01]  /*379c0*/  ULDC UR8, c[0x0][0x228] ;  /* 0x00008a0000087ab9 */ /* 0x000fe20000000800 */
[----:B0-----:R-:W-:Y:S01]  /*379d0*/  VIADD R13, R30, 0x27 ;  /* 0x000000271e0d7836 */ /* 0x001fe20000000000 */
[----:B------:R-:W-:-:S05]  /*379e0*/  ISETP.LT.AND P6, PT, R61, UR12, !P2 ;  /* 0x0000000c3d007c0c */ /* 0x000fca000d7c1270 */
[----:B------:R-:W-:Y:S01]  /*379f0*/  @P4 STG.E.U16 desc[UR6][R6.64], R14 ;  /* 0x0000000e06004986 */ /* 0x000fe2000c101506 */
[----:B------:R-:W-:Y:S01]  /*37a00*/  VIADD R12, R4, UR24 ;  /* 0x00000018040c7c36 */ /* 0x000fe20008000000 */
[----:B------:R-:W-:Y:S01]  /*37a10*/  PRMT R58, R14, 0x7632, R58 ;  /* 0x000076320e3a7816 */ /* 0x000fe2000000003a */
[----:B------:R-:W-:Y:S01]  /*37a20*/  ULDC UR10, c[0x0][0x228] ;  /* 0x00008a00000a7ab9 */ /* 0x000fe20000000800 */
[----:B------:R-:W-:Y:S01]  /*37a30*/  ISETP.GE.AND P1, PT, R13, UR4, PT ;  /* 0x000000040d007c0c */ /* 0x000fe2000bf26270 */
[----:B------:R-:W-:Y:S01]  /*37a40*/  ULDC UR4, c[0x0][0x228] ;  /* 0x00008a0000047ab9 */ /* 0x000fe20000000800 */
[----:B--2---:R-:W-:Y:S01]  /*37a50*/  PRMT R59, R19, 0x7632, R59 ;  /* 0x00007632133b7816 */ /* 0x004fe2000000003b */
[----:B------:R-:W-:Y:S01]  /*37a60*/  ULDC UR12, c[0x0][0x228] ;  /* 0x00008a00000c7ab9 */ /* 0x000fe20000000800 */
[----:B------:R-:W-:Y:S01]  /*37a70*/  ISETP.LT.AND P4, PT, R27, UR4, !P2 ;  /* 0x000000041b007c0c */ /* 0x000fe2000d781270 */
[----:B------:R-:W-:Y:S01]  /*37a80*/  IMAD.WIDE R4, R4, 0x2, R56 ;  /* 0x0000000204047825 */ /* 0x000fe200078e0238 */
[----:B------:R-:W-:-:S03]  /*37a90*/  ULDC UR4, c[0x0][0x22c] ;  /* 0x00008b0000047ab9 */ /* 0x000fc60000000800 */
[C---:B------:R-:W-:Y:S01]  /*37aa0*/  IMAD.WIDE R8, R12.reuse, 0x2, R2 ;  /* 0x000000020c087825 */ /* 0x040fe200078e0202 */
[----:B------:R0:W-:Y:S03]  /*37ab0*/  @P3 STG.E.U16 desc[UR6][R4.64], R58 ;  /* 0x0000003a04003986 */ /* 0x0001e6000c101506 */
[C---:B------:R-:W-:Y:S01]  /*37ac0*/  IMAD.WIDE R10, R12.reuse, 0x2, R52 ;  /* 0x000000020c0a7825 */ /* 0x040fe200078e0234 */
[----:B------:R1:W-:Y:S03]  /*37ad0*/  @P5 STG.E.U16 desc[UR6][R8.64], R19 ;  /* 0x0000001308005986 */ /* 0x0003e6000c101506 */
[C---:B------:R-:W-:Y:S01]  /*37ae0*/  VIADD R13, R12.reuse, UR24 ;  /* 0x000000180c0d7c36 */ /* 0x040fe20008000000 */
[----:B------:R2:W-:Y:S01]  /*37af0*/  @P6 STG.E.U16 desc[UR6][R10.64], R59 ;  /* 0x0000003b0a006986 */ /* 0x0005e2000c101506 */
[----:B0-----:R-:W-:-:S03]  /*37b00*/  IMAD.WIDE R4, R12, 0x2, R54 ;  /* 0x000000020c047825 */ /* 0x001fc600078e0236 */
[----:B-1----:R-:W3:Y:S01]  /*37b10*/  LDL.LU R19, [R1+0x1380] ;  /* 0x0013800001137983 */ /* 0x002ee20000300800 */
[----:B------:R-:W-:-:S03]  /*37b20*/  IMAD.WIDE R6, R12, 0x2, R56 ;  /* 0x000000020c067825 */ /* 0x000fc600078e0238 */
[----:B--2---:R-:W2:Y:S01]  /*37b30*/  LDL.LU R59, [R1+0x1c0] ;  /* 0x0001c000013b7983 */ /* 0x004ea20000300800 */
[----:B------:R-:W-:Y:S02]  /*37b40*/  ISETP.LT.AND P3, PT, R31, UR8, !P2 ;  /* 0x000000081f007c0c */ /* 0x000fe4000d761270 */
[----:B------:R-:W-:Y:S01]  /*37b50*/  ISETP.LT.AND P5, PT, R23, UR10, !P1 ;  /* 0x0000000a17007c0c */ /* 0x000fe2000cfa1270 */
[----:B------:R-:W-:Y:S01]  /*37b60*/  IMAD.WIDE R8, R13, 0x2, R2 ;  /* 0x000000020d087825 */ /* 0x000fe200078e0202 */
[----:B----4-:R-:W-:Y:S01]  /*37b70*/  PRMT R58, R60, 0x7632, R58 ;  /* 0x000076323c3a7816 */ /* 0x010fe2000000003a */
[----:B---3--:R0:W-:Y:S01]  /*37b80*/  @P4 STG.E.U16 desc[UR6][R4.64], R15 ;  /* 0x0000000f04004986 */ /* 0x0081e2000c101506 */
[----:B------:R-:W-:Y:S01]  /*37b90*/  PRMT R12, R15, 0x7632, R12 ;  /* 0x000076320f0c7816 */ /* 0x000fe2000000000c */
[----:B------:R-:W-:Y:S01]  /*37ba0*/  VIADD R14, R30, 0x28 ;  /* 0x000000281e0e7836 */ /* 0x000fe20000000000 */
[----:B------:R-:W-:Y:S01]  /*37bb0*/  ISETP.LT.AND P6, PT, R61, UR12, !P1 ;  /* 0x0000000c3d007c0c */ /* 0x000fe2000cfc1270 */
[----:B------:R-:W-:Y:S01]  /*37bc0*/  ULDC UR8, c[0x0][0x228] ;  /* 0x00008a0000087ab9 */ /* 0x000fe20000000800 */
[----:B------:R-:W-:Y:S01]  /*37bd0*/  ULDC UR10, c[0x0][0x228] ;  /* 0x00008a00000a7ab9 */ /* 0x000fe20000000800 */
[----:B0-----:R-:W3:Y:S04]  /*37be0*/  LDL.LU R15, [R1+0x137c] ;  /* 0x00137c00010f7983 */ /* 0x001ee80000300800 */
[----:B------:R-:W-:Y:S01]  /*37bf0*/  @P3 STG.E.U16 desc[UR6][R6.64], R12 ;  /* 0x0000000c06003986 */ /* 0x000fe2000c101506 */
[----:B------:R-:W-:Y:S01]  /*37c00*/  ISETP.GE.AND P2, PT, R14, UR4, PT ;  /* 0x000000040e007c0c */ /* 0x000fe2000bf46270 */
[----:B------:R-:W-:Y:S01]  /*37c10*/  ULDC UR4, c[0x0][0x228] ;  /* 0x00008a0000047ab9 */ /* 0x000fe20000000800 */
[----:B------:R-:W-:Y:S01]  /*37c20*/  IMAD.WIDE R10, R13, 0x2, R52 ;  /* 0x000000020d0a7825 */ /* 0x000fe200078e0234 */
[----:B------:R0:W-:Y:S01]  /*37c30*/  @P5 STG.E.U16 desc[UR6][R8.64], R60 ;  /* 0x0000003c08005986 */ /* 0x0001e2000c101506 */
[----:B------:R-:W-:-:S03]  /*37c40*/  ULDC UR12, c[0x0][0x228] ;  /* 0x00008a00000c7ab9 */ /* 0x000fc60000000800 */
[----:B0-----:R-:W4:Y:S01]  /*37c50*/  LDL.LU R60, [R1+0x1b0] ;  /* 0x0001b000013c7983 */ /* 0x001f220000300800 */
[----:B------:R-:W-:Y:S02]  /*37c60*/  ISETP.LT.AND P4, PT, R27, UR4, !P1 ;  /* 0x000000041b007c0c */ /* 0x000fe4000cf81270 */
[----:B------:R-:W-:Y:S01]  /*37c70*/  ISETP.LT.AND P3, PT, R31, UR8, !P1 ;  /* 0x000000081f007c0c */ /* 0x000fe2000cf61270 */
[----:B------:R-:W-:Y:S01]  /*37c80*/  VIADD R12, R13, UR24 ;  /* 0x000000180d0c7c36 */ /* 0x000fe20008000000 */
[----:B------:R-:W-:Y:S01]  /*37c90*/  ISETP.LT.AND P5, PT, R23, UR10, !P2 ;  /* 0x0000000a17007c0c */ /* 0x000fe2000d7a1270 */
[----:B------:R-:W-:Y:S01]  /*37ca0*/  VIADD R14, R30, 0x29 ;  /* 0x000000291e0e7836 */ /* 0x000fe20000000000 */
[----:B------:R-:W-:Y:S01]  /*37cb0*/  ULDC UR4, c[0x0][0x22c] ;  /* 0x00008b0000047ab9 */ /* 0x000fe20000000800 */
[----:B------:R-:W-:-:S04]  /*37cc0*/  IMAD.WIDE R4, R13, 0x2, R54 ;  /* 0x000000020d047825 */ /* 0x000fc800078e0236 */
[----:B------:R-:W-:Y:S01]  /*37cd0*/  IMAD.WIDE R6, R13, 0x2, R56 ;  /* 0x000000020d067825 */ /* 0x000fe200078e0238 */
[----:B------:R2:W-:Y:S01]  /*37ce0*/  @P6 STG.E.U16 desc[UR6][R10.64], R58 ;  /* 0x0000003a0a006986 */ /* 0x0005e2000c101506 */
[----:B------:R-:W-:Y:S01]  /*37cf0*/  ISETP.GE.AND P1, PT, R14, UR4, PT ;  /* 0x000000040e007c0c */ /* 0x000fe2000bf26270 */
[----:B------:R-:W-:Y:S01]  /*37d00*/  ULDC UR4, c[0x0][0x228] ;  /* 0x00008a0000047ab9 */ /* 0x000fe20000000800 */
[C---:B------:R-:W-:Y:S01]  /*37d10*/  IMAD.WIDE R8, R12.reuse, 0x2, R2 ;  /* 0x000000020c087825 */ /* 0x040fe200078e0202 */
[----:B------:R-:W-:Y:S01]  /*37d20*/  ISETP.LT.AND P6, PT, R61, UR12, !P2 ;  /* 0x0000000c3d007c0c */ /* 0x000fe2000d7c1270 */
[----:B------:R-:W-:Y:S01]  /*37d30*/  ULDC UR8, c[0x0][0x228] ;  /* 0x00008a0000087ab9 */ /* 0x000fe20000000800 */
[----:B------:R-:W-:Y:S01]  /*37d40*/  ULDC UR10, c[0x0][0x228] ;  /* 0x00008a00000a7ab9 */ /* 0x000fe20000000800 */
[----:B--2---:R-:W-:Y:S01]  /*37d50*/  PRMT R58, R59, 0x7632, R58 ;  /* 0x000076323b3a7816 */ /* 0x004fe2000000003a */
[----:B------:R-:W-:Y:S01]  /*37d60*/  IMAD.WIDE R10, R12, 0x2, R52 ;  /* 0x000000020c0a7825 */ /* 0x000fe200078e0234 */
[----:B------:R-:W-:Y:S01]  /*37d70*/  ULDC UR12, c[0x0][0x228] ;  /* 0x00008a00000c7ab9 */ /* 0x000fe20000000800 */
[----:B---3--:R-:W-:Y:S01]  /*37d80*/  PRMT R13, R15, 0x7632, R13 ;  /* 0x000076320f0d7816 */ /* 0x008fe2000000000d */
[----:B------:R0:W-:Y:S01]  /*37d90*/  @P4 STG.E.U16 desc[UR6][R4.64], R15 ;  /* 0x0000000f04004986 */ /* 0x0001e2000c101506 */
[----:B------:R-:W-:Y:S01]  /*37da0*/  ISETP.LT.AND P4, PT, R27, UR4, !P2 ;  /* 0x000000041b007c0c */ /* 0x000fe2000d781270 */
[----:B------:R-:W-:Y:S01]  /*37db0*/  VIADD R14, R30, 0x2a ;  /* 0x0000002a1e0e7836 */ /* 0x000fe20000000000 */
[----:B------:R-:W-:Y:S01]  /*37dc0*/  ULDC UR4, c[0x0][0x22c] ;  /* 0x00008b0000047ab9 */ /* 0x000fe20000000800 */
[----:B------:R-:W-:Y:S04]  /*37dd0*/  @P3 STG.E.U16 desc[UR6][R6.64], R13 ;  /* 0x0000000d06003986 */ /* 0x000fe8000c101506 */
[----:B------:R1:W-:Y:S01]  /*37de0*/  @P5 STG.E.U16 desc[UR6][R8.64], R59 ;  /* 0x0000003b08005986 */ /* 0x0003e2000c101506 */
[----:B0-----:R-:W-:-:S03]  /*37df0*/  IMAD.WIDE R4, R12, 0x2, R54 ;  /* 0x000000020c047825 */ /* 0x001fc600078e0236 */
[----:B-1----:R-:W2:Y:S01]  /*37e00*/  LDL.LU R59, [R1+0x1c4] ;  /* 0x0001c400013b7983 */ /* 0x002ea20000300800 */
[C---:B------:R-:W-:Y:S02]  /*37e10*/  VIADD R13, R12.reuse, UR24 ;  /* 0x000000180c0d7c36 */ /* 0x040fe40008000000 */
[----:B------:R-:W-:Y:S01]  /*37e20*/  IMAD.WIDE R6, R12, 0x2, R56 ;  /* 0x000000020c067825 */ /* 0x000fe200078e0238 */
[----:B------:R-:W-:Y:S01]  /*37e30*/  @P6 STG.E.U16 desc[UR6][R10.64], R58 ;  /* 0x0000003a0a006986 */ /* 0x000fe2000c101506 */
[----:B----4-:R-:W-:-:S03]  /*37e40*/  PRMT R12, R60, 0x7632, R12 ;  /* 0x000076323c0c7816 */ /* 0x010fc6000000000c */
[----:B------:R0:W-:Y:S04]  /*37e50*/  @P4 STG.E.U16 desc[UR6][R4.64], R60 ;  /* 0x0000003c04004986 */ /* 0x0001e8000c101506 */
[----:B0-----:R-:W3:Y:S01]  /*37e60*/  LDL.LU R60, [R1+0x1b4] ;  /* 0x0001b400013c7983 */ /* 0x001ee20000300800 */
[----:B------:R-:W-:Y:S02]  /*37e70*/  ISETP.LT.AND P3, PT, R31, UR8, !P2 ;  /* 0x000000081f007c0c */ /* 0x000fe4000d761270 */
[----:B------:R-:W-:Y:S01]  /*37e80*/  ISETP.LT.AND P5, PT, R23, UR10, !P1 ;  /* 0x0000000a17007c0c */ /* 0x000fe2000cfa1270 */
[----:B------:R-:W-:Y:S01]  /*37e90*/  IMAD.WIDE R8, R13, 0x2, R2 ;  /* 0x000000020d087825 */ /* 0x000fe200078e0202 */
[----:B------:R-:W-:Y:S01]  /*37ea0*/  ISETP.GE.AND P2, PT, R14, UR4, PT ;  /* 0x000000040e007c0c */ /* 0x000fe2000bf46270 */
[----:B------:R-:W-:Y:S01]  /*37eb0*/  ULDC UR4, c[0x0][0x228] ;  /* 0x00008a0000047ab9 */ /* 0x000fe20000000800 */
[----:B------:R-:W-:Y:S01]  /*37ec0*/  ISETP.LT.AND P6, PT, R61, UR12, !P1 ;  /* 0x0000000c3d007c0c */ /* 0x000fe2000cfc1270 */
[----:B------:R-:W-:Y:S01]  /*37ed0*/  ULDC UR8, c[0x0][0x228] ;  /* 0x00008a0000087ab9 */ /* 0x000fe20000000800 */
[----:B------:R-:W-:Y:S01]  /*37ee0*/  ULDC UR10, c[0x0][0x228] ;  /* 0x00008a00000a7ab9 */ /* 0x000fe20000000800 */
[----:B------:R-:W-:-:S04]  /*37ef0*/  ISETP.LT.AND P4, PT, R27, UR4, !P1 ;  /* 0x000000041b007c0c */ /* 0x000fc8000cf81270 */
[----:B------:R0:W-:Y:S01]  /*37f00*/  @P3 STG.E.U16 desc[UR6][R6.64], R12 ;  /* 0x0000000c06003986 */ /* 0x0001e2000c101506 */
[----:B------:R-:W-:Y:S01]  /*37f10*/  ISETP.LT.AND P3, PT, R31, UR8, !P1 ;  /* 0x000000081f007c0c */ /* 0x000fe2000cf61270 */
[----:B------:R-:W-:Y:S01]  /*37f20*/  IMAD.WIDE R10, R13, 0x2, R52 ;  /* 0x000000020d0a7825 */ /* 0x000fe200078e0234 */
[----:B------:R-:W-:Y:S01]  /*37f30*/  PRMT R15, R16, 0x7632, R15 ;  /* 0x00007632100f7816 */ /* 0x000fe2000000000f */
[----:B------:R1:W-:Y:S01]  /*37f40*/  @P5 STG.E.U16 desc[UR6][R8.64], R16 ;  /* 0x0000001008005986 */ /* 0x0003e2000c101506 */
[----:B------:R-:W-:Y:S01]  /*37f50*/  ISETP.LT.AND P5, PT, R23, UR10, !P2 ;  /* 0x0000000a17007c0c */ /* 0x000fe2000d7a1270 */
[----:B------:R-:W-:Y:S01]  /*37f60*/  VIADD R14, R30, 0x2b ;  /* 0x0000002b1e0e7836 */ /* 0x000fe20000000000 */
[----:B------:R-:W-:Y:S01]  /*37f70*/  ULDC UR4, c[0x0][0x22c] ;  /* 0x00008b0000047ab9 */ /* 0x000fe20000000800 */
[----:B------:R-:W-:Y:S01]  /*37f80*/  IMAD.WIDE R4, R13, 0x2, R54 ;  /* 0x000000020d047825 */ /* 0x000fe200078e0236 */
[----:B------:R-:W-:-:S03]  /*37f90*/  ULDC UR12, c[0x0][0x228] ;  /* 0x00008a00000c7ab9 */ /* 0x000fc60000000800 */
[C---:B0-----:R-:W-:Y:S02]  /*37fa0*/  VIADD R12, R13.reuse, UR24 ;  /* 0x000000180d0c7c36 */ /* 0x041fe40008000000 */
[----:B------:R-:W-:Y:S01]  /*37fb0*/  IMAD.WIDE R6, R13, 0x2, R56 ;  /* 0x000000020d067825 */ /* 0x000fe200078e0238 */
[----:B------:R-:W-:Y:S01]  /*37fc0*/  PRMT R13, R48, 0x7632, R13 ;  /* 0x00007632300d7816 */ /* 0x000fe2000000000d */
[----:B------:R0:W-:Y:S01]  /*37fd0*/  @P6 STG.E.U16 desc[UR6][R10.64], R15 ;  /* 0x0000000f0a006986 */ /* 0x0001e2000c101506 */
[----:B------:R-:W-:Y:S01]  /*37fe0*/  ULDC UR8, c[0x0][0x228] ;  /* 0x00008a0000087ab9 */ /* 0x000fe20000000800 */
[----:B-1----:R-:W-:Y:S01]  /*37ff0*/  IMAD.WIDE R8, R12, 0x2, R2 ;  /* 0x000000020c087825 */ /* 0x002fe200078e0202 */
[----:B------:R-:W-:Y:S01]  /*38000*/  ISETP.GE.AND P1, PT, R14, UR4, PT ;  /* 0x000000040e007c0c */ /* 0x000fe2000bf26270 */
[----:B------:R1:W-:Y:S01]  /*38010*/  @P4 STG.E.U16 desc[UR6][R4.64], R48 ;  /* 0x0000003004004986 */ /* 0x0003e2000c101506 */
[----:B------:R-:W-:Y:S01]  /*38020*/  ULDC UR4, c[0x0][0x228] ;  /* 0x00008a0000047ab9 */ /* 0x000fe20000000800 */
[----:B------:R-:W-:Y:S01]  /*38030*/  ISETP.LT.AND P6, PT, R61, UR12, !P2 ;  /* 0x0000000c3d007c0c */ /* 0x000fe2000d7c1270 */
[----:B------:R-:W-:Y:S01]  /*38040*/  ULDC UR10, c[0x0][0x228] ;  /* 0x00008a00000a7ab9 */ /* 0x000fe20000000800 */
[----:B------:R-:W-:Y:S01]  /*38050*/  @P3 STG.E.U16 desc[UR6][R6.64], R13 ;  /* 0x0000000d06003986 */ /* 0x000fe2000c101506 */
[----:B------:R-:W-:Y:S01]  /*38060*/  ISETP.LT.AND P4, PT, R27, UR4, !P2 ;  /* 0x000000041b007c0c */ /* 0x000fe2000d781270 */
[----:B------:R-:W-:Y:S01]  /*38070*/  ULDC UR4, c[0x0][0x22c] ;  /* 0x00008b0000047ab9 */ /* 0x000fe20000000800 */
[----:B------:R-:W-:Y:S01]  /*38080*/  ULDC UR12, c[0x0][0x228] ;  /* 0x00008a00000c7ab9 */ /* 0x000fe20000000800 */
[----:B0-----:R-:W-:-:S04]  /*38090*/  IMAD.WIDE R10, R12, 0x2, R52 ;  /* 0x000000020c0a7825 */ /* 0x001fc800078e0234 */
[----:B-1----:R-:W-:Y:S01]  /*380a0*/  IMAD.WIDE R4, R12, 0x2, R54 ;  /* 0x000000020c047825 */ /* 0x002fe200078e0236 */
[----:B--2---:R-:W-:Y:S01]  /*380b0*/  PRMT R15, R59, 0x7632, R15 ;  /* 0x000076323b0f7816 */ /* 0x004fe2000000000f */
[----:B------:R0:W-:Y:S04]  /*380c0*/  @P5 STG.E.U16 desc[UR6][R8.64], R59 ;  /* 0x0000003b08005986 */ /* 0x0001e8000c101506 */
[----:B0-----:R-:W2:Y:S04]  /*380d0*/  LDL.LU R59, [R1+0x1c8] ;  /* 0x0001c800013b7983 */ /* 0x001ea80000300800 */
[----:B------:R-:W-:Y:S01]  /*380e0*/  @P6 STG.E.U16 desc[UR6][R10.64], R15 ;  /* 0x0000000f0a006986 */ /* 0x000fe2000c101506 */
[----:B---3--:R-:W-:-:S03]  /*380f0*/  PRMT R14, R60, 0x7632, R14 ;  /* 0x000076323c0e7816 */ /* 0x008fc6000000000e */
[----:B------:R0:W-:Y:S04]  /*38100*/  @P4 STG.E.U16 desc[UR6][R4.64], R60 ;  /* 0x0000003c04004986 */ /* 0x0001e8000c101506 */
[----:B0-----:R-:W3:Y:S01]  /*38110*/  LDL.LU R60, [R1+0x1b8] ;  /* 0x0001b800013c7983 */ /* 0x001ee20000300800 */
[----:B------:R-:W-:Y:S02]  /*38120*/  ISETP.LT.AND P3, PT, R31, UR8, !P2 ;  /* 0x000000081f007c0c */ /* 0x000fe4000d761270 */
[----:B------:R-:W-:Y:S01]  /*38130*/  ISETP.LT.AND P5, PT, R23, UR10, !P1 ;  /* 0x0000000a17007c0c */ /* 0x000fe2000cfa1270 */
[----:B------:R-:W-:Y:S02]  /*38140*/  VIADD R10, R12, UR24 ;  /* 0x000000180c0a7c36 */ /* 0x000fe40008000000 */
[----:B------:R-:W-:Y:S01]  /*38150*/  VIADD R11, R30, 0x2c ;  /* 0x0000002c1e0b7836 */ /* 0x000fe20000000000 */
[----:B------:R-:W-:Y:S01]  /*38160*/  ISETP.LT.AND P6, PT, R61, UR12, !P1 ;  /* 0x0000000c3d007c0c */ /* 0x000fe2000cfc1270 */
[----:B------:R-:W-:Y:S01]  /*38170*/  IMAD.WIDE R12, R12, 0x2, R56 ;  /* 0x000000020c0c7825 */ /* 0x000fe200078e0238 */
[----:B------:R-:W-:Y:S01]  /*38180*/  ULDC UR8, c[0x0][0x228] ;  /* 0x00008a0000087ab9 */ /* 0x000fe20000000800 */
[----:B------:R-:W-:Y:S01]  /*38190*/  ULDC UR10, c[0x0][0x228] ;  /* 0x00008a00000a7ab9 */ /* 0x000fe20000000800 */
[----:B------:R-:W-:Y:S01]  /*381a0*/  ISETP.GE.AND P2, PT, R11, UR4, PT ;  /* 0x000000040b007c0c */ /* 0x000fe2000bf46270 */
[C---:B------:R-:W-:Y:S01]  /*381b0*/  IMAD.WIDE R6, R10.reuse, 0x2, R2 ;  /* 0x000000020a067825 */ /* 0x040fe200078e0202 */
[----:B------:R-:W-:Y:S01]  /*381c0*/  ULDC UR4, c[0x0][0x228] ;  /* 0x00008a0000047ab9 */ /* 0x000fe20000000800 */
[----:B------:R0:W-:Y:S01]  /*381d0*/  @P3 STG.E.U16 desc[UR6][R12.64], R14 ;  /* 0x0000000e0c003986 */ /* 0x0001e2000c101506 */
[----:B------:R-:W-:Y:S01]  /*381e0*/  ISETP.LT.AND P4, PT, R27, UR4, !P1 ;  /* 0x000000041b007c0c */ /* 0x000fe2000cf81270 */
[C---:B------:R-:W-:Y:S01]  /*381f0*/  IMAD.WIDE R8, R10.reuse, 0x2, R52 ;  /* 0x000000020a087825 */ /* 0x040fe200078e0234 */
[----:B------:R-:W-:Y:S01]  /*38200*/  ISETP.LT.AND P3, PT, R31, UR8, !P1 ;  /* 0x000000081f007c0c */ /* 0x000fe2000cf61270 */
[----:B------:R1:W-:Y:S01]  /*38210*/  @P5 STG.E.U16 desc[UR6][R6.64], R17 ;  /* 0x0000001106005986 */ /* 0x0003e2000c101506 */
[----:B------:R-:W-:Y:S01]  /*38220*/  ISETP.LT.AND P5, PT, R23, UR10, !P2 ;  /* 0x0000000a17007c0c */ /* 0x000fe2000d7a1270 */
[C---:B------:R-:W-:Y:S01]  /*38230*/  IMAD.WIDE R4, R10.reuse, 0x2, R54 ;  /* 0x000000020a047825 */ /* 0x040fe200078e0236 */
[----:B------:R-:W-:Y:S01]  /*38240*/  PRMT R15, R17, 0x7632, R15 ;  /* 0x00007632110f7816 */ /* 0x000fe2000000000f */
[----:B------:R-:W-:Y:S01]  /*38250*/  ULDC UR4, c[0x0][0x22c] ;  /* 0x00008b0000047ab9 */ /* 0x000fe20000000800 */
[----:B------:R-:W-:Y:S01]  /*38260*/  ULDC UR12, c[0x0][0x228] ;  /* 0x00008a00000c7ab9 */ /* 0x000fe20000000800 */
[----:B------:R-:W-:Y:S01]  /*38270*/  ULDC UR8, c[0x0][0x228] ;  /* 0x00008a0000087ab9 */ /* 0x000fe20000000800 */
[----:B------:R-:W-:Y:S01]  /*38280*/  ULDC UR10, c[0x0][0x228] ;  /* 0x00008a00000a7ab9 */ /* 0x000fe20000000800 */
[----:B0-----:R-:W-:-:S02]  /*38290*/  VIADD R12, R10, UR24 ;  /* 0x000000180a0c7c36 */ /* 0x001fc40008000000 */
[----:B------:R-:W-:Y:S01]  /*382a0*/  VIADD R13, R30, 0x2d ;  /* 0x0000002d1e0d7836 */ /* 0x000fe20000000000 */
[----:B------:R-:W-:Y:S01]  /*382b0*/  PRMT R14, R49, 0x7632, R14 ;  /* 0x00007632310e7816 */ /* 0x000fe2000000000e */
[----:B------:R-:W-:Y:S01]  /*382c0*/  IMAD.WIDE R10, R10, 0x2, R56 ;  /* 0x000000020a0a7825 */ /* 0x000fe200078e0238 */
[----:B------:R0:W-:Y:S03]  /*382d0*/  @P6 STG.E.U16 desc[UR6][R8.64], R15 ;  /* 0x0000000f08006986 */ /* 0x0001e6000c101506 */
[C---:B-1----:R-:W-:Y:S01]  /*382e0*/  IMAD.WIDE R6, R12.reuse, 0x2, R2 ;  /* 0x000000020c067825 */ /* 0x042fe200078e0202 */
        /* <DEDUP_REMOVED lines=17> */
[----:B------:R-:W-:Y:S01]  /*38400*/  ISETP.LT.AND P3, PT, R31, UR8, !P2 ;  /* 0x000000081f007c0c */ /* 0x000fe2000d761270 */
[----:B------:R-:W-:Y:S01]  /*38410*/  VIADD R14, R30, 0x2e ;  /* 0x0000002e1e0e7836 */ /* 0x000fe20000000000 */
[----:B------:R-:W-:Y:S01]  /*38420*/  ISETP.LT.AND P5, PT, R23, UR10, !P1 ;  /* 0x0000000a17007c0c */ /* 0x000fe2000cfa1270 */
[C---:B------:R-:W-:Y:S01]  /*38430*/  VIADD R11, R12.reuse, UR24 ;  /* 0x000000180c0b7c36 */ /* 0x040fe20008000000 */
[----:B------:R-:W-:Y:S01]  /*38440*/  ISETP.LT.AND P6, PT, R61, UR12, !P1 ;  /* 0x0000000c3d007c0c */ /* 0x000fe2000cfc1270 */
[----:B------:R-:W-:Y:S01]  /*38450*/  IMAD.WIDE R12, R12, 0x2, R56 ;  /* 0x000000020c0c7825 */ /* 0x000fe200078e0238 */
[----:B------:R-:W-:Y:S01]  /*38460*/  ISETP.GE.AND P2, PT, R14, UR4, PT ;  /* 0x000000040e007c0c */ /* 0x000fe2000bf46270 */
[----:B------:R-:W-:Y:S01]  /*38470*/  ULDC UR4, c[0x0][0x228] ;  /* 0x00008a0000047ab9 */ /* 0x000fe20000000800 */
[----:B------:R-:W-:Y:S01]  /*38480*/  PRMT R15, R18, 0x7632, R15 ;  /* 0x00007632120f7816 */ /* 0x000fe2000000000f */
[C---:B------:R-:W-:Y:S01]  /*38490*/  IMAD.WIDE R6, R11.reuse, 0x2, R2 ;  /* 0x000000020b067825 */ /* 0x040fe200078e0202 */
[----:B------:R-:W-:Y:S01]  /*384a0*/  ULDC UR8, c[0x0][0x228] ;  /* 0x00008a0000087ab9 */ /* 0x000fe20000000800 */
[----:B------:R-:W-:Y:S01]  /*384b0*/  ULDC UR10, c[0x0][0x228] ;  /* 0x00008a00000a7ab9 */ /* 0x000fe20000000800 */
[----:B------:R-:W-:Y:S01]  /*384c0*/  ULDC UR12, c[0x0][0x228] ;  /* 0x00008a00000c7ab9 */ /* 0x000fe20000000800 */
[----:B------:R-:W-:Y:S01]  /*384d0*/  IMAD.WIDE R8, R11, 0x2, R52 ;  /* 0x000000020b087825 */ /* 0x000fe200078e0234 */
[----:B------:R0:W-:Y:S01]  /*384e0*/  @P3 STG.E.U16 desc[UR6][R12.64], R10 ;  /* 0x0000000a0c003986 */ /* 0x0001e2000c101506 */
[----:B------:R-:W-:Y:S01]  /*384f0*/  ISETP.LT.AND P3, PT, R27, UR4, !P1 ;  /* 0x000000041b007c0c */ /* 0x000fe2000cf61270 */
[----:B------:R-:W-:Y:S01]  /*38500*/  ULDC UR4, c[0x0][0x22c] ;  /* 0x00008b0000047ab9 */ /* 0x000fe20000000800 */
[----:B------:R-:W-:Y:S01]  /*38510*/  ISETP.LT.AND P1, PT, R31, UR8, !P1 ;  /* 0x000000081f007c0c */ /* 0x000fe2000cf21270 */
[----:B------:R-:W-:Y:S01]  /*38520*/  @P5 STG.E.U16 desc[UR6][R6.64], R18 ;  /* 0x0000001206005986 */ /* 0x000fe2000c101506 */
[----:B------:R-:W-:Y:S01]  /*38530*/  ISETP.LT.AND P5, PT, R23, UR10, !P2 ;  /* 0x0000000a17007c0c */ /* 0x000fe2000d7a1270 */
[----:B------:R-:W-:Y:S01]  /*38540*/  IMAD.WIDE R4, R11, 0x2, R54 ;  /* 0x000000020b047825 */ /* 0x000fe200078e0236 */
[----:B------:R-:W-:Y:S01]  /*38550*/  ULDC UR8, c[0x0][0x228] ;  /* 0x00008a0000087ab9 */ /* 0x000fe20000000800 */
[----:B------:R1:W-:Y:S01]  /*38560*/  @P6 STG.E.U16 desc[UR6][R8.64], R15 ;  /* 0x0000000f08006986 */ /* 0x0003e2000c101506 */
[----:B------:R-:W-:Y:S01]  /*38570*/  ISETP.LT.AND P6, PT, R61, UR12, !P2 ;  /* 0x0000000c3d007c0c */ /* 0x000fe2000d7c1270 */
[----:B------:R-:W-:Y:S01]  /*38580*/  ULDC UR10, c[0x0][0x228] ;  /* 0x00008a00000a7ab9 */ /* 0x000fe20000000800 */
[----:B------:R-:W-:Y:S01]  /*38590*/  ULDC UR12, c[0x0][0x228] ;  /* 0x00008a00000c7ab9 */ /* 0x000fe20000000800 */
[----:B0-----:R-:W-:Y:S01]  /*385a0*/  VIADD R13, R11, UR24 ;  /* 0x000000180b0d7c36 */ /* 0x001fe20008000000 */
[----:B------:R-:W-:Y:S01]  /*385b0*/  PRMT R12, R50, 0x7632, R12 ;  /* 0x00007632320c7816 */ /* 0x000fe2000000000c */
[----:B-1----:R-:W-:-:S02]  /*385c0*/  VIADD R15, R30, 0x2f ;  /* 0x0000002f1e0f7836 */ /* 0x002fc40000000000 */
[----:B------:R-:W-:Y:S01]  /*385d0*/  IMAD.WIDE R6, R11, 0x2, R56 ;  /* 0x000000020b067825 */ /* 0x000fe200078e0238 */
[----:B------:R0:W-:Y:S02]  /*385e0*/  @P3 STG.E.U16 desc[UR6][R4.64], R50 ;  /* 0x0000003204003986 */ /* 0x0001e4000c101506 */
[----:B------:R-:W-:Y:S01]  /*385f0*/  ISETP.GE.AND P4, PT, R15, UR4, PT ;  /* 0x000000040f007c0c */ /* 0x000fe2000bf86270 */
[----:B------:R-:W-:Y:S01]  /*38600*/  IMAD.WIDE R8, R13, 0x2, R2 ;  /* 0x000000020d087825 */ /* 0x000fe200078e0202 */
[----:B------:R-:W-:Y:S02]  /*38610*/  ULDC UR4, c[0x0][0x228] ;  /* 0x00008a0000047ab9 */ /* 0x000fe40000000800 */
[----:B------:R-:W-:Y:S01]  /*38620*/  ISETP.LT.AND P3, PT, R27, UR4, !P2 ;  /* 0x000000041b007c0c */ /* 0x000fe2000d761270 */
[----:B------:R-:W-:Y:S01]  /*38630*/  IMAD.WIDE R10, R13, 0x2, R52 ;  /* 0x000000020d0a7825 */ /* 0x000fe200078e0234 */
[----:B------:R1:W-:Y:S01]  /*38640*/  @P1 STG.E.U16 desc[UR6][R6.64], R12 ;  /* 0x0000000c06001986 */ /* 0x0003e2000c101506 */
[----:B------:R-:W-:Y:S01]  /*38650*/  ISETP.LT.AND P2, PT, R31, UR8, !P2 ;  /* 0x000000081f007c0c */ /* 0x000fe2000d741270 */
[----:B------:R-:W-:Y:S01]  /*38660*/  ULDC UR4, c[0x0][0x22c] ;  /* 0x00008b0000047ab9 */ /* 0x000fe20000000800 */
[----:B0-----:R-:W-:Y:S01]  /*38670*/  VIADD R4, R30, 0x30 ;  /* 0x000000301e047836 */ /* 0x001fe20000000000 */
[----:B------:R-:W-:Y:S01]  /*38680*/  ULDC UR8, c[0x0][0x228] ;  /* 0x00008a0000087ab9 */ /* 0x000fe20000000800 */
[----:B------:R-:W-:-:S03]  /*38690*/  VIADD R15, R13, UR24 ;  /* 0x000000180d0f7c36 */ /* 0x000fc60008000000 */
[----:B------:R-:W-:Y:S01]  /*386a0*/  ISETP.GE.AND P1, PT, R4, UR4, PT ;  /* 0x0000000404007c0c */ /* 0x000fe2000bf26270 */
[----:B-1----:R-:W-:Y:S01]  /*386b0*/  IMAD.WIDE R6, R13, 0x2, R54 ;  /* 0x000000020d067825 */ /* 0x002fe200078e0236 */
[----:B------:R-:W-:-:S03]  /*386c0*/  ULDC UR4, c[0x0][0x228] ;  /* 0x00008a0000047ab9 */ /* 0x000fc60000000800 */
[----:B------:R-:W-:Y:S01]  /*386d0*/  IMAD.WIDE R4, R13, 0x2, R56 ;  /* 0x000000020d047825 */ /* 0x000fe200078e0238 */
[----:B------:R-:W-:-:S03]  /*386e0*/  PRMT R16, R51, 0x7632, R16 ;  /* 0x0000763233107816 */ /* 0x000fc60000000010 */
[----:B------:R-:W-:Y:S01]  /*386f0*/  VIADD R17, R15, UR24 ;  /* 0x000000180f117c36 */ /* 0x000fe20008000000 */
[----:B--2---:R-:W-:Y:S01]  /*38700*/  PRMT R14, R59, 0x7632, R14 ;  /* 0x000076323b0e7816 */ /* 0x004fe2000000000e */
[----:B------:R0:W-:Y:S01]  /*38710*/  @P5 STG.E.U16 desc[UR6][R8.64], R59 ;  /* 0x0000003b08005986 */ /* 0x0001e2000c101506 */
[----:B------:R-:W-:Y:S01]  /*38720*/  ISETP.LT.AND P5, PT, R61, UR12, !P4 ;  /* 0x0000000c3d007c0c */ /* 0x000fe2000e7a1270 */
[----:B------:R-:W-:Y:S02]  /*38730*/  ULDC UR12, c[0x0][0x228] ;  /* 0x00008a00000c7ab9 */ /* 0x000fe40000000800 */
[----:B------:R1:W-:Y:S01]  /*38740*/  @P6 STG.E.U16 desc[UR6][R10.64], R14 ;  /* 0x0000000e0a006986 */ /* 0x0003e2000c101506 */
[----:B------:R-:W-:Y:S01]  /*38750*/  ISETP.LT.AND P6, PT, R23, UR10, !P4 ;  /* 0x0000000a17007c0c */ /* 0x000fe2000e7c1270 */
[----:B------:R-:W-:Y:S01]  /*38760*/  ULDC UR10, c[0x0][0x228] ;  /* 0x00008a00000a7ab9 */ /* 0x000fe20000000800 */
[----:B0-----:R-:W-:-:S04]  /*38770*/  IMAD.WIDE R8, R15, 0x2, R2 ;  /* 0x000000020f087825 */ /* 0x001fc800078e0202 */
[----:B-1----:R-:W-:Y:S01]  /*38780*/  IMAD.WIDE R10, R15, 0x2, R52 ;  /* 0x000000020f0a7825 */ /* 0x002fe200078e0234 */
[----:B---3--:R-:W-:Y:S01]  /*38790*/  PRMT R12, R60, 0x7632, R12 ;  /* 0x000076323c0c7816 */ /* 0x008fe2000000000c */
[----:B------:R0:W-:Y:S01]  /*387a0*/  @P3 STG.E.U16 desc[UR6][R6.64], R60 ;  /* 0x0000003c06003986 */ /* 0x0001e2000c101506 */
[----:B------:R-:W-:Y:S01]  /*387b0*/  ISETP.LT.AND P3, PT, R27, UR4, !P4 ;  /* 0x000000041b007c0c */ /* 0x000fe2000e761270 */
[----:B------:R-:W-:Y:S02]  /*387c0*/  ULDC UR4, c[0x0][0x228] ;  /* 0x00008a0000047ab9 */ /* 0x000fe40000000800 */
[----:B------:R1:W-:Y:S01]  /*387d0*/  @P2 STG.E.U16 desc[UR6][R4.64], R12 ;  /* 0x0000000c04002986 */ /* 0x0003e2000c101506 */
[----:B------:R-:W-:Y:S01]  /*387e0*/  ISETP.LT.AND P2, PT, R31, UR4, !P4 ;  /* 0x000000041f007c0c */ /* 0x000fe2000e741270 */
[----:B------:R-:W-:Y:S01]  /*387f0*/  VIADD R14, R30, 0x31 ;  /* 0x000000311e0e7836 */ /* 0x000fe20000000000 */
[----:B------:R-:W-:Y:S01]  /*38800*/  ISETP.LT.AND P4, PT, R23, UR8, !P1 ;  /* 0x0000000817007c0c */ /* 0x000fe2000cf81270 */
[----:B------:R2:W-:Y:S01]  /*38810*/  @P6 STG.E.U16 desc[UR6][R8.64], R19 ;  /* 0x0000001308006986 */ /* 0x0005e2000c101506 */
[----:B0-----:R-:W-:Y:S01]  /*38820*/  PRMT R7, R19, 0x7632, R7 ;  /* 0x0000763213077816 */ /* 0x001fe20000000007 */
[----:B------:R-:W-:Y:S01]  /*38830*/  ULDC UR4, c[0x0][0x22c] ;  /* 0x00008b0000047ab9 */ /* 0x000fe20000000800 */
[----:B------:R-:W-:Y:S01]  /*38840*/  ISETP.LT.AND P6, PT, R27, UR12, !P1 ;  /* 0x0000000c1b007c0c */ /* 0x000fe2000cfc1270 */
[----:B------:R-:W-:Y:S01]  /*38850*/  ULDC UR8, c[0x0][0x228] ;  /* 0x00008a0000087ab9 */ /* 0x000fe20000000800 */
[----:B-1----:R-:W-:Y:S01]  /*38860*/  IMAD.WIDE R12, R15, 0x2, R54 ;  /* 0x000000020f0c7825 */ /* 0x002fe200078e0236 */
[----:B------:R0:W-:Y:S01]  /*38870*/  @P5 STG.E.U16 desc[UR6][R10.64], R7 ;  /* 0x000000070a005986 */ /* 0x0001e2000c101506 */
[----:B------:R-:W-:Y:S01]  /*38880*/  ISETP.LT.AND P5, PT, R61, UR10, !P1 ;  /* 0x0000000a3d007c0c */ /* 0x000fe2000cfa1270 */
[----:B------:R-:W-:Y:S01]  /*38890*/  ULDC UR10, c[0x0][0x228] ;  /* 0x00008a00000a7ab9 */ /* 0x000fe20000000800 */
[----:B------:R-:W-:Y:S01]  /*388a0*/  IMAD.WIDE R4, R15, 0x2, R56 ;  /* 0x000000020f047825 */ /* 0x000fe200078e0238 */
[----:B------:R1:W-:Y:S01]  /*388b0*/  @P3 STG.E.U16 desc[UR6][R12.64], R51 ;  /* 0x000000330c003986 */ /* 0x0003e2000c101506 */
[----:B------:R-:W-:Y:S01]  /*388c0*/  PRMT R15, R44, 0x7632, R15 ;  /* 0x000076322c0f7816 */ /* 0x000fe2000000000f */
[----:B------:R-:W-:Y:S01]  /*388d0*/  ULDC UR12, c[0x0][0x228] ;  /* 0x00008a00000c7ab9 */ /* 0x000fe20000000800 */
[----:B--2---:R-:W-:Y:S01]  /*388e0*/  IMAD.WIDE R8, R17, 0x2, R52 ;  /* 0x0000000211087825 */ /* 0x004fe200078e0234 */
[----:B------:R-:W-:Y:S01]  /*388f0*/  ISETP.GE.AND P3, PT, R14, UR4, PT ;  /* 0x000000040e007c0c */ /* 0x000fe2000bf66270 */
[----:B------:R-:W-:-:S02]  /*38900*/  ULDC UR4, c[0x0][0x228] ;  /* 0x00008a0000047ab9 */ /* 0x000fc40000000800 */
[C---:B0-----:R-:W-:Y:S01]  /*38910*/  IMAD.WIDE R6, R17.reuse, 0x2, R2 ;  /* 0x0000000211067825 */ /* 0x041fe200078e0202 */
[----:B------:R0:W-:Y:S03]  /*38920*/  @P2 STG.E.U16 desc[UR6][R4.64], R16 ;  /* 0x0000001004002986 */ /* 0x0001e6000c101506 */
[----:B------:R-:W-:Y:S01]  /*38930*/  IMAD.WIDE R10, R17, 0x2, R54 ;  /* 0x00000002110a7825 */ /* 0x000fe200078e0236 */
[----:B------:R-:W-:Y:S01]  /*38940*/  @P4 STG.E.U16 desc[UR6][R6.64], R44 ;  /* 0x0000002c06004986 */ /* 0x000fe2000c101506 */
[----:B------:R-:W-:Y:S01]  /*38950*/  ISETP.LT.AND P2, PT, R31, UR4, !P1 ;  /* 0x000000041f007c0c */ /* 0x000fe2000cf41270 */
[----:B------:R-:W-:Y:S01]  /*38960*/  ULDC UR4, c[0x0][0x22c] ;  /* 0x00008b0000047ab9 */ /* 0x000fe20000000800 */
[----:B------:R-:W-:Y:S01]  /*38970*/  ISETP.LT.AND P4, PT, R23, UR8, !P3 ;  /* 0x0000000817007c0c */ /* 0x000fe2000df81270 */
[----:B------:R2:W-:Y:S01]  /*38980*/  @P5 STG.E.U16 desc[UR6][R8.64], R15 ;  /* 0x0000000f08005986 */ /* 0x0005e2000c101506 */
[----:B------:R-:W-:Y:S01]  /*38990*/  ISETP.LT.AND P5, PT, R61, UR10, !P3 ;  /* 0x0000000a3d007c0c */ /* 0x000fe2000dfa1270 */
[----:B-1----:R-:W-:Y:S01]  /*389a0*/  VIADD R13, R17, UR24 ;  /* 0x00000018110d7c36 */ /* 0x002fe20008000000 */
[----:B------:R-:W-:Y:S01]  /*389b0*/  PRMT R12, R36, 0x7632, R12 ;  /* 0x00007632240c7816 */ /* 0x000fe2000000000c */
[----:B------:R1:W-:Y:S01]  /*389c0*/  @P6 STG.E.U16 desc[UR6][R10.64], R36 ;  /* 0x000000240a006986 */ /* 0x0003e2000c101506 */
[----:B------:R-:W-:Y:S01]  /*389d0*/  ISETP.LT.AND P6, PT, R27, UR12, !P3 ;  /* 0x0000000c1b007c0c */ /* 0x000fe2000dfc1270 */
[----:B0-----:R-:W-:Y:S01]  /*389e0*/  IMAD.WIDE R4, R13, 0x2, R52 ;  /* 0x000000020d047825 */ /* 0x001fe200078e0234 */
[----:B------:R-:W-:Y:S01]  /*389f0*/  PRMT R14, R40, 0x7632, R14 ;  /* 0x00007632280e7816 */ /* 0x000fe2000000000e */
[----:B------:R-:W-:Y:S01]  /*38a00*/  ULDC UR8, c[0x0][0x228] ;  /* 0x00008a0000087ab9 */ /* 0x000fe20000000800 */
[----:B------:R-:W-:Y:S01]  /*38a10*/  ULDC UR10, c[0x0][0x228] ;  /* 0x00008a00000a7ab9 */ /* 0x000fe20000000800 */
[----:B--2---:R-:W-:Y:S01]  /*38a20*/  VIADD R15, R30, 0x32 ;  /* 0x000000321e0f7836 */ /* 0x004fe20000000000 */
[----:B------:R-:W-:Y:S01]  /*38a30*/  ULDC UR12, c[0x0][0x228] ;  /* 0x00008a00000c7ab9 */ /* 0x000fe20000000800 */
[----:B------:R-:W-:-:S04]  /*38a40*/  IMAD.WIDE R8, R17, 0x2, R56 ;  /* 0x0000000211087825 */ /* 0x000fc800078e0238 */
[----:B------:R-:W-:Y:S01]  /*38a50*/  IMAD.WIDE R6, R13, 0x2, R2 ;  /* 0x000000020d067825 */ /* 0x000fe200078e0202 */
[----:B------:R-:W-:Y:S01]  /*38a60*/  ISETP.GE.AND P1, PT, R15, UR4, PT ;  /* 0x000000040f007c0c */ /* 0x000fe2000bf26270 */
[----:B------:R-:W-:Y:S02]  /*38a70*/  ULDC UR4, c[0x0][0x228] ;  /* 0x00008a0000047ab9 */ /* 0x000fe40000000800 */
[----:B-1----:R-:W-:Y:S01]  /*38a80*/  IMAD.WIDE R10, R13, 0x2, R54 ;  /* 0x000000020d0a7825 */ /* 0x002fe200078e0236 */
[----:B------:R0:W-:Y:S01]  /*38a90*/  @P2 STG.E.U16 desc[UR6][R8.64], R12 ;  /* 0x0000000c08002986 */ /* 0x0001e2000c101506 */
[----:B------:R-:W-:Y:S01]  /*38aa0*/  ISETP.LT.AND P3, PT, R31, UR4, !P3 ;  /* 0x000000041f007c0c */ /* 0x000fe2000df61270 */
[----:B------:R-:W-:Y:S02]  /*38ab0*/  ULDC UR4, c[0x0][0x22c] ;  /* 0x00008b0000047ab9 */ /* 0x000fe40000000800 */
[----:B------:R1:W-:Y:S01]  /*38ac0*/  @P4 STG.E.U16 desc[UR6][R6.64], R40 ;  /* 0x0000002806004986 */ /* 0x0003e2000c101506 */
[----:B------:R-:W-:Y:S01]  /*38ad0*/  ISETP.LT.AND P4, PT, R23, UR8, !P1 ;  /* 0x0000000817007c0c */ /* 0x000fe2000cf81270 */
[----:B------:R-:W-:Y:S01]  /*38ae0*/  VIADD R15, R13, UR24 ;  /* 0x000000180d0f7c36 */ /* 0x000fe20008000000 */
[----:B------:R-:W-:Y:S01]  /*38af0*/  ULDC UR8, c[0x0][0x228] ;  /* 0x00008a0000087ab9 */ /* 0x000fe20000000800 */
[----:B------:R2:W-:Y:S01]  /*38b00*/  @P5 STG.E.U16 desc[UR6][R4.64], R14 ;  /* 0x0000000e04005986 */ /* 0x0005e2000c101506 */
[----:B------:R-:W-:Y:S01]  /*38b10*/  ISETP.LT.AND P5, PT, R61, UR10, !P1 ;  /* 0x0000000a3d007c0c */ /* 0x000fe2000cfa1270 */
[----:B------:R-:W-:Y:S01]  /*38b20*/  VIADD R16, R30, 0x33 ;  /* 0x000000331e107836 */ /* 0x000fe20000000000 */
[----:B------:R-:W-:Y:S01]  /*38b30*/  ULDC UR10, c[0x0][0x228] ;  /* 0x00008a00000a7ab9 */ /* 0x000fe20000000800 */
[----:B------:R3:W-:Y:S01]  /*38b40*/  @P6 STG.E.U16 desc[UR6][R10.64], R32 ;  /* 0x000000200a006986 */ /* 0x0007e2000c101506 */
[----:B------:R-:W-:Y:S01]  /*38b50*/  ISETP.LT.AND P6, PT, R27, UR12, !P1 ;  /* 0x0000000c1b007c0c */ /* 0x000fe2000cfc1270 */
[----:B0-----:R-:W-:Y:S01]  /*38b60*/  IMAD.WIDE R8, R13, 0x2, R56 ;  /* 0x000000020d087825 */ /* 0x001fe200078e0238 */
[----:B------:R-:W-:Y:S01]  /*38b70*/  PRMT R12, R32, 0x7632, R12 ;  /* 0x00007632200c7816 */ /* 0x000fe2000000000c */
[----:B------:R-:W-:-:S02]  /*38b80*/  ULDC UR12, c[0x0][0x228] ;  /* 0x00008a00000c7ab9 */ /* 0x000fc40000000800 */
[----:B-1----:R-:W-:Y:S01]  /*38b90*/  IMAD.WIDE R6, R15, 0x2, R2 ;  /* 0x000000020f067825 */ /* 0x002fe200078e0202 */
[----:B------:R-:W-:Y:S01]  /*38ba0*/  ISETP.GE.AND P2, PT, R16, UR4, PT ;  /* 0x0000000410007c0c */ /* 0x000fe2000bf46270 */
[----:B------:R-:W-:Y:S01]  /*38bb0*/  ULDC UR4, c[0x0][0x228] ;  /* 0x00008a0000047ab9 */ /* 0x000fe20000000800 */
[----:B--2---:R-:W-:Y:S01]  /*38bc0*/  PRMT R14, R45, 0x7632, R14 ;  /* 0x000076322d0e7816 */ /* 0x004fe2000000000e */
[C---:B------:R-:W-:Y:S01]  /*38bd0*/  IMAD.WIDE R4, R15.reuse, 0x2, R52 ;  /* 0x000000020f047825 */ /* 0x040fe200078e0234 */
[----:B------:R0:W-:Y:S03]  /*38be0*/  @P3 STG.E.U16 desc[UR6][R8.64], R12 ;  /* 0x0000000c08003986 */ /* 0x0001e6000c101506 */
[----:B---3--:R-:W-:Y:S01]  /*38bf0*/  IMAD.WIDE R10, R15, 0x2, R54 ;  /* 0x000000020f0a7825 */ /* 0x008fe200078e0236 */
[----:B------:R1:W-:Y:S01]  /*38c00*/  @P4 STG.E.U16 desc[UR6][R6.64], R45 ;  /* 0x0000002d06004986 */ /* 0x0003e2000c101506 */
[----:B------:R-:W-:Y:S01]  /*38c10*/  ISETP.LT.AND P3, PT, R31, UR4, !P1 ;  /* 0x000000041f007c0c */ /* 0x000fe2000cf61270 */
[----:B------:R-:W-:Y:S01]  /*38c20*/  ULDC UR4, c[0x0][0x22c] ;  /* 0x00008b0000047ab9 */ /* 0x000fe20000000800 */
[----:B------:R-:W-:Y:S01]  /*38c30*/  ISETP.LT.AND P4, PT, R23, UR8, !P2 ;  /* 0x0000000817007c0c */ /* 0x000fe2000d781270 */
[----:B------:R2:W-:Y:S01]  /*38c40*/  @P5 STG.E.U16 desc[UR6][R4.64], R14 ;  /* 0x0000000e04005986 */ /* 0x0005e2000c101506 */
[----:B------:R-:W-:Y:S01]  /*38c50*/  ISETP.LT.AND P5, PT, R61, UR10, !P2 ;  /* 0x0000000a3d007c0c */ /* 0x000fe2000d7a1270 */
[----:B------:R-:W-:Y:S01]  /*38c60*/  VIADD R16, R30, 0x34 ;  /* 0x000000341e107836 */ /* 0x000fe20000000000 */
[----:B------:R-:W-:Y:S01]  /*38c70*/  ULDC UR8, c[0x0][0x228] ;  /* 0x00008a0000087ab9 */ /* 0x000fe20000000800 */
[----:B------:R3:W-:Y:S01]  /*38c80*/  @P6 STG.E.U16 desc[UR6][R10.64], R37 ;  /* 0x000000250a006986 */ /* 0x0007e2000c101506 */
[----:B------:R-:W-:Y:S01]  /*38c90*/  ISETP.LT.AND P6, PT, R27, UR12, !P2 ;  /* 0x0000000c1b007c0c */ /* 0x000fe2000d7c1270 */
[----:B------:R-:W-:Y:S01]  /*38ca0*/  VIADD R13, R15, UR24 ;  /* 0x000000180f0d7c36 */ /* 0x000fe20008000000 */
[----:B0-----:R-:W-:Y:S01]  /*38cb0*/  PRMT R12, R37, 0x7632, R12 ;  /* 0x00007632250c7816 */ /* 0x001fe2000000000c */
[----:B------:R-:W-:Y:S01]  /*38cc0*/  ULDC UR10, c[0x0][0x228] ;  /* 0x00008a00000a7ab9 */ /* 0x000fe20000000800 */
[----:B------:R-:W-:Y:S01]  /*38cd0*/  ISETP.GE.AND P1, PT, R16, UR4, PT ;  /* 0x0000000410007c0c */ /* 0x000fe2000bf26270 */
[----:B-1----:R-:W-:Y:S01]  /*38ce0*/  IMAD.WIDE R6, R13, 0x2, R2 ;  /* 0x000000020d067825 */ /* 0x002fe200078e0202 */
[----:B------:R-:W-:Y:S01]  /*38cf0*/  ULDC UR4, c[0x0][0x228] ;  /* 0x00008a0000047ab9 */ /* 0x000fe20000000800 */
[----:B--2---:R-:W-:-:S02]  /*38d00*/  PRMT R14, R41, 0x7632, R14 ;  /* 0x00007632290e7816 */ /* 0x004fc4000000000e */
[----:B------:R-:W-:Y:S01]  /*38d10*/  IMAD.WIDE R4, R15, 0x2, R56 ;  /* 0x000000020f047825 */ /* 0x000fe200078e0238 */
[----:B------:R-:W-:Y:S01]  /*38d20*/  ISETP.LT.AND P2, PT, R31, UR4, !P2 ;  /* 0x000000041f007c0c */ /* 0x000fe2000d741270 */
[----:B------:R-:W-:Y:S02]  /*38d30*/  ULDC UR4, c[0x0][0x228] ;  /* 0x00008a0000047ab9 */ /* 0x000fe40000000800 */
[C---:B------:R-:W-:Y:S01]  /*38d40*/  IMAD.WIDE R8, R13.reuse, 0x2, R52 ;  /* 0x000000020d087825 */ /* 0x040fe200078e0234 */
[----:B------:R0:W-:Y:S03]  /*38d50*/  @P3 STG.E.U16 desc[UR6][R4.64], R12 ;  /* 0x0000000c04003986 */ /* 0x0001e6000c101506 */
[----:B---3--:R-:W-:Y:S01]  /*38d60*/  IMAD.WIDE R10, R13, 0x2, R54 ;  /* 0x000000020d0a7825 */ /* 0x008fe200078e0236 */
[----:B------:R1:W-:Y:S01]  /*38d70*/  @P4 STG.E.U16 desc[UR6][R6.64], R41 ;  /* 0x0000002906004986 */ /* 0x0003e2000c101506 */
[----:B------:R-:W-:Y:S01]  /*38d80*/  ISETP.LT.AND P4, PT, R27, UR4, !P1 ;  /* 0x000000041b007c0c */ /* 0x000fe2000cf81270 */
[----:B------:R-:W-:-:S02]  /*38d90*/  ULDC UR4, c[0x0][0x22c] ;  /* 0x00008b0000047ab9 */ /* 0x000fc40000000800 */
[----:B------:R-:W-:Y:S01]  /*38da0*/  @P5 STG.E.U16 desc[UR6][R8.64], R14 ;  /* 0x0000000e08005986 */ /* 0x000fe2000c101506 */
[----:B------:R-:W-:Y:S01]  /*38db0*/  ISETP.LT.AND P5, PT, R23, UR8, !P1 ;  /* 0x0000000817007c0c */ /* 0x000fe2000cfa1270 */
[----:B------:R-:W-:Y:S01]  /*38dc0*/  VIADD R15, R13, UR24 ;  /* 0x000000180d0f7c36 */ /* 0x000fe20008000000 */
[----:B------:R-:W-:Y:S01]  /*38dd0*/  ULDC UR8, c[0x0][0x228] ;  /* 0x00008a0000087ab9 */ /* 0x000fe20000000800 */
[----:B------:R2:W-:Y:S01]  /*38de0*/  @P6 STG.E.U16 desc[UR6][R10.64], R33 ;  /* 0x000000210a006986 */ /* 0x0005e2000c101506 */
[----:B------:R-:W-:Y:S01]  /*38df0*/  ISETP.LT.AND P6, PT, R61, UR10, !P1 ;  /* 0x0000000a3d007c0c */ /* 0x000fe2000cfc1270 */
[----:B0-----:R-:W-:Y:S01]  /*38e00*/  VIADD R12, R30, 0x35 ;  /* 0x000000351e0c7836 */ /* 0x001fe20000000000 */
[----:B------:R-:W-:Y:S01]  /*38e10*/  ULDC UR10, c[0x0][0x228] ;  /* 0x00008a00000a7ab9 */ /* 0x000fe20000000800 */
[----:B------:R-:W-:Y:S01]  /*38e20*/  IMAD.WIDE R4, R13, 0x2, R56 ;  /* 0x000000020d047825 */ /* 0x000fe200078e0238 */
[----:B------:R-:W-:Y:S02]  /*38e30*/  PRMT R13, R46, 0x7632, R13 ;  /* 0x000076322e0d7816 */ /* 0x000fe4000000000d */
[----:B------:R-:W-:Y:S01]  /*38e40*/  ISETP.GE.AND P3, PT, R12, UR4, PT ;  /* 0x000000040c007c0c */ /* 0x000fe2000bf66270 */
[----:B-1----:R-:W-:Y:S01]  /*38e50*/  IMAD.WIDE R6, R15, 0x2, R2 ;  /* 0x000000020f067825 */ /* 0x002fe200078e0202 */
[----:B------:R-:W-:Y:S01]  /*38e60*/  ULDC UR4, c[0x0][0x228] ;  /* 0x00008a0000047ab9 */ /* 0x000fe20000000800 */
[----:B--2---:R-:W-:-:S02]  /*38e70*/  PRMT R11, R33, 0x7632, R11 ;  /* 0x00007632210b7816 */ /* 0x004fc4000000000b */
[----:B------:R-:W-:-:S03]  /*38e80*/  IMAD.WIDE R8, R15, 0x2, R52 ;  /* 0x000000020f087825 */ /* 0x000fc600078e0234 */
[----:B------:R0:W-:Y:S01]  /*38e90*/  @P2 STG.E.U16 desc[UR6][R4.64], R11 ;  /* 0x0000000b04002986 */ /* 0x0001e2000c101506 */
[----:B------:R-:W-:Y:S01]  /*38ea0*/  ISETP.LT.AND P2, PT, R31, UR4, !P1 ;  /* 0x000000041f007c0c */ /* 0x000fe2000cf41270 */
[----:B------:R-:W-:Y:S02]  /*38eb0*/  ULDC UR4, c[0x0][0x228] ;  /* 0x00008a0000047ab9 */ /* 0x000fe40000000800 */
[----:B------:R1:W-:Y:S01]  /*38ec0*/  @P5 STG.E.U16 desc[UR6][R6.64], R46 ;  /* 0x0000002e06005986 */ /* 0x0003e2000c101506 */
[----:B------:R-:W-:Y:S01]  /*38ed0*/  ISETP.LT.AND P5, PT, R61, UR8, !P3 ;  /* 0x000000083d007c0c */ /* 0x000fe2000dfa1270 */
[----:B------:R-:W-:Y:S01]  /*38ee0*/  VIADD R12, R30, 0x36 ;  /* 0x000000361e0c7836 */ /* 0x000fe20000000000 */
[----:B------:R-:W-:Y:S01]  /*38ef0*/  ULDC UR8, c[0x0][0x228] ;  /* 0x00008a0000087ab9 */ /* 0x000fe20000000800 */
[----:B------:R2:W-:Y:S01]  /*38f00*/  @P6 STG.E.U16 desc[UR6][R8.64], R13 ;  /* 0x0000000d08006986 */ /* 0x0005e2000c101506 */
[----:B0-----:R-:W-:Y:S01]  /*38f10*/  IMAD.WIDE R10, R15, 0x2, R54 ;  /* 0x000000020f0a7825 */ /* 0x001fe200078e0236 */
[----:B------:R-:W-:-:S04]  /*38f20*/  ISETP.LT.AND P6, PT, R27, UR10, !P3 ;  /* 0x0000000a1b007c0c */ /* 0x000fc8000dfc1270 */
[----:B------:R0:W-:Y:S01]  /*38f30*/  @P4 STG.E.U16 desc[UR6][R10.64], R38 ;  /* 0x000000260a004986 */ /* 0x0001e2000c101506 */
[----:B------:R-:W-:Y:S01]  /*38f40*/  ISETP.LT.AND P4, PT, R23, UR4, !P3 ;  /* 0x0000000417007c0c */ /* 0x000fe2000df81270 */
[C---:B------:R-:W-:Y:S01]  /*38f50*/  IMAD.WIDE R4, R15.reuse, 0x2, R56 ;  /* 0x000000020f047825 */ /* 0x040fe200078e0238 */
[----:B-1----:R-:W-:Y:S01]  /*38f60*/  PRMT R7, R38, 0x7632, R7 ;  /* 0x0000763226077816 */ /* 0x002fe20000000007 */
[----:B------:R-:W-:Y:S02]  /*38f70*/  ULDC UR4, c[0x0][0x228] ;  /* 0x00008a0000047ab9 */ /* 0x000fe40000000800 */
[----:B------:R-:W-:Y:S02]  /*38f80*/  VIADD R15, R15, UR24 ;  /* 0x000000180f0f7c36 */ /* 0x000fe40008000000 */
[----:B------:R1:W-:Y:S01]  /*38f90*/  @P2 STG.E.U16 desc[UR6][R4.64], R7 ;  /* 0x0000000704002986 */ /* 0x0003e2000c101506 */
[----:B------:R-:W-:Y:S01]  /*38fa0*/  ISETP.LT.AND P3, PT, R31, UR4, !P3 ;  /* 0x000000041f007c0c */ /* 0x000fe2000df61270 */
[----:B--2---:R-:W-:Y:S01]  /*38fb0*/  IMAD.WIDE R8, R15, 0x2, R52 ;  /* 0x000000020f087825 */ /* 0x004fe200078e0234 */
[----:B------:R-:W-:Y:S01]  /*38fc0*/  ISETP.GE.AND P1, PT, R12, UR13, PT ;  /* 0x0000000d0c007c0c */ /* 0x000fe2000bf26270 */
[----:B------:R-:W-:-:S02]  /*38fd0*/  ULDC UR4, c[0x0][0x228] ;  /* 0x00008a0000047ab9 */ /* 0x000fc40000000800 */
[----:B0-----:R-:W-:-:S04]  /*38fe0*/  IMAD.WIDE R10, R15, 0x2, R54 ;  /* 0x000000020f0a7825 */ /* 0x001fc800078e0236 */
[----:B-1----:R-:W-:Y:S01]  /*38ff0*/  IMAD.WIDE R6, R15, 0x2, R2 ;  /* 0x000000020f067825 */ /* 0x002fe200078e0202 */
[----:B------:R-:W-:-:S04]  /*39000*/  PRMT R5, R42, 0x7632, R5 ;  /* 0x000076322a057816 */ /* 0x000fc80000000005 */
[----:B------:R0:W-:Y:S04]  /*39010*/  @P4 STG.E.U16 desc[UR6][R6.64], R42 ;  /* 0x0000002a06004986 */ /* 0x0001e8000c101506 */
[----:B------:R1:W-:Y:S04]  /*39020*/  @P5 STG.E.U16 desc[UR6][R8.64], R5 ;  /* 0x0000000508005986 */ /* 0x0003e8000c101506 */
[----:B------:R-:W-:Y:S01]  /*39030*/  @P6 STG.E.U16 desc[UR6][R10.64], R34 ;  /* 0x000000220a006986 */ /* 0x000fe2000c101506 */
[----:B------:R-:W-:Y:S01]  /*39040*/  ISETP.LT.AND P6, PT, R23, UR4, !P1 ;  /* 0x0000000417007c0c */ /* 0x000fe2000cfc1270 */
[----:B------:R-:W-:Y:S01]  /*39050*/  VIADD R12, R30, 0x37 ;  /* 0x000000371e0c7836 */ /* 0x000fe20000000000 */
[----:B------:R-:W-:Y:S01]  /*39060*/  ULDC UR4, c[0x0][0x228] ;  /* 0x00008a0000047ab9 */ /* 0x000fe20000000800 */
[----:B0-----:R-:W-:Y:S01]  /*39070*/  PRMT R7, R34, 0x7632, R7 ;  /* 0x0000763222077816 */ /* 0x001fe20000000007 */
[----:B-1----:R-:W-:Y:S01]  /*39080*/  IMAD.WIDE R4, R15, 0x2, R56 ;  /* 0x000000020f047825 */ /* 0x002fe200078e0238 */
[----:B------:R-:W-:Y:S01]  /*39090*/  ISETP.LT.AND P5, PT, R61, UR8, !P1 ;  /* 0x000000083d007c0c */ /* 0x000fe2000cfa1270 */
[----:B------:R-:W-:-:S02]  /*390a0*/  ULDC UR8, c[0x0][0x228] ;  /* 0x00008a0000087ab9 */ /* 0x000fc40000000800 */
[----:B------:R-:W-:Y:S01]  /*390b0*/  VIADD R15, R15, UR24 ;  /* 0x000000180f0f7c36 */ /* 0x000fe20008000000 */
[----:B------:R0:W-:Y:S01]  /*390c0*/  @P3 STG.E.U16 desc[UR6][R4.64], R7 ;  /* 0x0000000704003986 */ /* 0x0001e2000c101506 */
[----:B------:R-:W-:Y:S01]  /*390d0*/  ISETP.LT.AND P4, PT, R27, UR4, !P1 ;  /* 0x000000041b007c0c */ /* 0x000fe2000cf81270 */
[----:B------:R-:W-:Y:S01]  /*390e0*/  ULDC UR4, c[0x0][0x228] ;  /* 0x00008a0000047ab9 */ /* 0x000fe20000000800 */
[----:B------:R-:W-:Y:S02]  /*390f0*/  ISETP.GE.AND P2, PT, R12, UR11, PT ;  /* 0x0000000b0c007c0c */ /* 0x000fe4000bf46270 */
[----:B------:R-:W-:Y:S01]  /*39100*/  ISETP.LT.AND P1, PT, R31, UR4, !P1 ;  /* 0x000000041f007c0c */ /* 0x000fe2000cf21270 */
[----:B------:R-:W-:Y:S01]  /*39110*/  ULDC UR4, c[0x0][0x228] ;  /* 0x00008a0000047ab9 */ /* 0x000fe20000000800 */
[----:B0-----:R-:W-:Y:S01]  /*39120*/  IMAD.WIDE R6, R15, 0x2, R2 ;  /* 0x000000020f067825 */ /* 0x001fe200078e0202 */
[----:B------:R-:W-:-:S03]  /*39130*/  PRMT R5, R47, 0x7632, R5 ;  /* 0x000076322f057816 */ /* 0x000fc60000000005 */
[----:B------:R-:W-:Y:S01]  /*39140*/  IMAD.WIDE R8, R15, 0x2, R52 ;  /* 0x000000020f087825 */ /* 0x000fe200078e0234 */
[----:B------:R0:W-:Y:S01]  /*39150*/  @P6 STG.E.U16 desc[UR6][R6.64], R47 ;  /* 0x0000002f06006986 */ /* 0x0001e2000c101506 */
[----:B------:R-:W-:Y:S01]  /*39160*/  ISETP.LT.AND P6, PT, R23, UR4, !P2 ;  /* 0x0000000417007c0c */ /* 0x000fe2000d7c1270 */
[----:B------:R-:W-:Y:S01]  /*39170*/  ULDC UR4, c[0x0][0x228] ;  /* 0x00008a0000047ab9 */ /* 0x000fe20000000800 */
[C---:B------:R-:W-:Y:S01]  /*39180*/  IMAD.WIDE R10, R15.reuse, 0x2, R54 ;  /* 0x000000020f0a7825 */ /* 0x040fe200078e0236 */
[----:B------:R1:W-:Y:S03]  /*39190*/  @P5 STG.E.U16 desc[UR6][R8.64], R5 ;  /* 0x0000000508005986 */ /* 0x0003e6000c101506 */
[----:B------:R-:W-:Y:S01]  /*391a0*/  VIADD R13, R15, UR24 ;  /* 0x000000180f0d7c36 */ /* 0x000fe20008000000 */
[----:B------:R2:W-:Y:S01]  /*391b0*/  @P4 STG.E.U16 desc[UR6][R10.64], R39 ;  /* 0x000000270a004986 */ /* 0x0005e2000c101506 */
[----:B------:R-:W-:Y:S01]  /*391c0*/  VIADD R12, R30, 0x38 ;  /* 0x000000381e0c7836 */ /* 0x000fe20000000000 */
[----:B------:R-:W-:Y:S01]  /*391d0*/  ISETP.LT.AND P4, PT, R61, UR4, !P2 ;  /* 0x000000043d007c0c */ /* 0x000fe2000d781270 */
[----:B------:R-:W-:Y:S01]  /*391e0*/  ULDC UR4, c[0x0][0x228] ;  /* 0x00008a0000047ab9 */ /* 0x000fe20000000800 */
[----:B0-----:R-:W-:Y:S01]  /*391f0*/  IMAD.WIDE R6, R13, 0x2, R2 ;  /* 0x000000020d067825 */ /* 0x001fe200078e0202 */
[----:B-1----:R-:W-:-:S03]  /*39200*/  PRMT R9, R39, 0x7632, R9 ;  /* 0x0000763227097816 */ /* 0x002fc60000000009 */
[----:B------:R-:W-:Y:S01]  /*39210*/  IMAD.WIDE R4, R15, 0x2, R56 ;  /* 0x000000020f047825 */ /* 0x000fe200078e0238 */
[----:B------:R-:W-:Y:S02]  /*39220*/  ISETP.GE.AND P3, PT, R12, UR9, PT ;  /* 0x000000090c007c0c */ /* 0x000fe4000bf66270 */
[----:B------:R-:W-:Y:S01]  /*39230*/  ISETP.LT.AND P5, PT, R27, UR8, !P2 ;  /* 0x000000081b007c0c */ /* 0x000fe2000d7a1270 */
[----:B------:R-:W-:Y:S01]  /*39240*/  VIADD R12, R30, 0x39 ;  /* 0x000000391e0c7836 */ /* 0x000fe20000000000 */
[----:B------:R0:W-:Y:S01]  /*39250*/  @P1 STG.E.U16 desc[UR6][R4.64], R9 ;  /* 0x0000000904001986 */ /* 0x0001e2000c101506 */
[----:B------:R-:W-:Y:S01]  /*39260*/  PRMT R15, R43, 0x7632, R15 ;  /* 0x000076322b0f7816 */ /* 0x000fe2000000000f */
[----:B--2---:R-:W-:Y:S01]  /*39270*/  IMAD.WIDE R10, R13, 0x2, R54 ;  /* 0x000000020d0a7825 */ /* 0x004fe200078e0236 */
[----:B------:R-:W-:Y:S01]  /*39280*/  ULDC UR8, c[0x0][0x228] ;  /* 0x00008a0000087ab9 */ /* 0x000fe20000000800 */
[----:B------:R-:W-:Y:S01]  /*39290*/  @P6 STG.E.U16 desc[UR6][R6.64], R43 ;  /* 0x0000002b06006986 */ /* 0x000fe2000c101506 */
[----:B------:R-:W-:Y:S01]  /*392a0*/  ISETP.LT.AND P2, PT, R31, UR4, !P2 ;  /* 0x000000041f007c0c */ /* 0x000fe2000d741270 */
[----:B------:R-:W-:-:S02]  /*392b0*/  ULDC UR4, c[0x0][0x228] ;  /* 0x00008a0000047ab9 */ /* 0x000fc40000000800 */
[----:B------:R-:W1:Y:S01]  /*392c0*/  LDS.128 R4, [R0] ;  /* 0x0000000000047984 */ /* 0x000e620000000c00 */
[----:B------:R-:W-:Y:S01]  /*392d0*/  ISETP.GE.AND P1, PT, R12, UR5, PT ;  /* 0x000000050c007c0c */ /* 0x000fe2000bf26270 */
[----:B------:R-:W-:Y:S01]  /*392e0*/  ULDC UR5, c[0x0][0x228] ;  /* 0x00008a0000057ab9 */ /* 0x000fe20000000800 */
[----:B0-----:R-:W-:Y:S01]  /*392f0*/  IMAD.WIDE R8, R13, 0x2, R52 ;  /* 0x000000020d087825 */ /* 0x001fe200078e0234 */
[----:B------:R-:W-:Y:S01]  /*39300*/  ISETP.LT.AND P6, PT, R23, UR5, !P3 ;  /* 0x0000000517007c0c */ /* 0x000fe2000dfc1270 */
[----:B------:R-:W-:-:S03]  /*39310*/  ULDC UR5, c[0x0][0x228] ;  /* 0x00008a0000057ab9 */ /* 0x000fc60000000800 */
[----:B------:R0:W-:Y:S01]  /*39320*/  @P4 STG.E.U16 desc[UR6][R8.64], R15 ;  /* 0x0000000f08004986 */ /* 0x0001e2000c101506 */
[----:B------:R-:W-:Y:S01]  /*39330*/  ISETP.LT.AND P4, PT, R61, UR4, !P3 ;  /* 0x000000043d007c0c */ /* 0x000fe2000df81270 */
[C---:B------:R-:W-:Y:S01]  /*39340*/  VIADD R17, R13.reuse, UR24 ;  /* 0x000000180d117c36 */ /* 0x040fe20008000000 */
[----:B------:R-:W-:Y:S01]  /*39350*/  ULDC UR4, c[0x0][0x228] ;  /* 0x00008a0000047ab9 */ /* 0x000fe20000000800 */
[----:B------:R-:W-:Y:S01]  /*39360*/  IMAD.WIDE R12, R13, 0x2, R56 ;  /* 0x000000020d0c7825 */ /* 0x000fe200078e0238 */
[----:B------:R2:W-:Y:S01]  /*39370*/  @P5 STG.E.U16 desc[UR6][R10.64], R35 ;  /* 0x000000230a005986 */ /* 0x0005e2000c101506 */
[----:B------:R-:W-:Y:S01]  /*39380*/  ISETP.LT.AND P5, PT, R27, UR5, !P3 ;  /* 0x000000051b007c0c */ /* 0x000fe2000dfa1270 */
[----:B------:R-:W-:Y:S01]  /*39390*/  ULDC UR5, c[0x0][0x228] ;  /* 0x00008a0000057ab9 */ /* 0x000fe20000000800 */
[----:B------:R-:W-:Y:S01]  /*393a0*/  ISETP.LT.AND P3, PT, R31, UR4, !P3 ;  /* 0x000000041f007c0c */ /* 0x000fe2000df61270 */
[----:B------:R-:W-:Y:S01]  /*393b0*/  ULDC UR4, c[0x0][0x228] ;  /* 0x00008a0000047ab9 */ /* 0x000fe20000000800 */
[----:B0-----:R-:W-:Y:S01]  /*393c0*/  PRMT R9, R35, 0x7632, R9 ;  /* 0x0000763223097816 */ /* 0x001fe20000000009 */
[----:B------:R-:W-:-:S04]  /*393d0*/  IMAD.WIDE R14, R17, 0x2, R2 ;  /* 0x00000002110e7825 */ /* 0x000fc800078e0202 */
[----:B------:R0:W-:Y:S01]  /*393e0*/  @P2 STG.E.U16 desc[UR6][R12.64], R9 ;  /* 0x000000090c002986 */ /* 0x0001e2000c101506 */
[----:B--2---:R-:W-:-:S03]  /*393f0*/  IMAD.WIDE R10, R17, 0x2, R54 ;  /* 0x00000002110a7825 */ /* 0x004fc600078e0236 */
[----:B------:R-:W-:Y:S01]  /*39400*/  @P6 STG.E.U16 desc[UR6][R14.64], R20 ;  /* 0x000000140e006986 */ /* 0x000fe2000c101506 */
[----:B0-----:R-:W-:Y:S01]  /*39410*/  PRMT R13, R20, 0x7632, R13 ;  /* 0x00007632140d7816 */ /* 0x001fe2000000000d */
[----:B------:R-:W-:Y:S01]  /*39420*/  IMAD.WIDE R8, R17, 0x2, R52 ;  /* 0x0000000211087825 */ /* 0x000fe200078e0234 */
[----:B------:R-:W-:Y:S01]  /*39430*/  ISETP.LT.AND P6, PT, R23, UR5, !P1 ;  /* 0x0000000517007c0c */ /* 0x000fe2000cfc1270 */
[----:B------:R-:W-:-:S03]  /*39440*/  ULDC UR5, c[0x0][0x228] ;  /* 0x00008a0000057ab9 */ /* 0x000fc60000000800 */
[----:B------:R0:W-:Y:S01]  /*39450*/  @P4 STG.E.U16 desc[UR6][R8.64], R13 ;  /* 0x0000000d08004986 */ /* 0x0001e2000c101506 */
[----:B------:R-:W-:Y:S01]  /*39460*/  ISETP.LT.AND P4, PT, R61, UR4, !P1 ;  /* 0x000000043d007c0c */ /* 0x000fe2000cf81270 */
[C---:B------:R-:W-:Y:S01]  /*39470*/  VIADD R19, R17.reuse, UR24 ;  /* 0x0000001811137c36 */ /* 0x040fe20008000000 */
[----:B------:R-:W-:Y:S01]  /*39480*/  ULDC UR4, c[0x0][0x228] ;  /* 0x00008a0000047ab9 */ /* 0x000fe20000000800 */
[----:B------:R2:W-:Y:S01]  /*39490*/  @P5 STG.E.U16 desc[UR6][R10.64], R24 ;  /* 0x000000180a005986 */ /* 0x0005e2000c101506 */
[----:B0-----:R-:W-:Y:S01]  /*394a0*/  PRMT R9, R24, 0x7632, R9 ;  /* 0x0000763218097816 */ /* 0x001fe20000000009 */
[----:B------:R-:W-:-:S05]  /*394b0*/  IMAD.WIDE R12, R17, 0x2, R56 ;  /* 0x00000002110c7825 */ /* 0x000fca00078e0238 */
[----:B------:R0:W-:Y:S01]  /*394c0*/  @P3 STG.E.U16 desc[UR6][R12.64], R9 ;  /* 0x000000090c003986 */ /* 0x0001e2000c101506 */
[----:B------:R-:W-:Y:S01]  /*394d0*/  ISETP.LT.AND P3, PT, R27, UR5, !P1 ;  /* 0x000000051b007c0c */ /* 0x000fe2000cf61270 */
[----:B------:R-:W-:Y:S01]  /*394e0*/  VIADD R0, R30, 0x3a ;  /* 0x0000003a1e007836 */ /* 0x000fe20000000000 */
[----:B------:R-:W-:Y:S01]  /*394f0*/  ISETP.LT.AND P5, PT, R31, UR4, !P1 ;  /* 0x000000041f007c0c */ /* 0x000fe2000cfa1270 */
[C---:B------:R-:W-:Y:S01]  /*39500*/  IMAD.WIDE R14, R19.reuse, 0x2, R2 ;  /* 0x00000002130e7825 */ /* 0x040fe200078e0202 */
[----:B------:R-:W-:Y:S01]  /*39510*/  ULDC UR5, c[0x0][0x228] ;  /* 0x00008a0000057ab9 */ /* 0x000fe20000000800 */
[----:B------:R-:W-:Y:S01]  /*39520*/  ULDC UR4, c[0x0][0x228] ;  /* 0x00008a0000047ab9 */ /* 0x000fe20000000800 */
[----:B------:R-:W-:Y:S01]  /*39530*/  ISETP.GE.AND P2, PT, R0, UR21, PT ;  /* 0x0000001500007c0c */ /* 0x000fe2000bf46270 */
[----:B--2---:R-:W-:Y:S01]  /*39540*/  IMAD.WIDE R10, R19, 0x2, R54 ;  /* 0x00000002130a7825 */ /* 0x004fe200078e0236 */
[----:B0-----:R-:W-:-:S03]  /*39550*/  PRMT R13, R28, 0x7632, R13 ;  /* 0x000076321c0d7816 */ /* 0x001fc6000000000d */
[----:B------:R-:W-:Y:S01]  /*39560*/  IMAD.WIDE R8, R19, 0x2, R52 ;  /* 0x0000000213087825 */ /* 0x000fe200078e0234 */
[----:B------:R-:W-:Y:S01]  /*39570*/  @P6 STG.E.U16 desc[UR6][R14.64], R28 ;  /* 0x0000001c0e006986 */ /* 0x000fe2000c101506 */
[----:B------:R-:W-:Y:S01]  /*39580*/  ISETP.LT.AND P6, PT, R23, UR5, !P2 ;  /* 0x0000000517007c0c */ /* 0x000fe2000d7c1270 */
[----:B------:R-:W-:Y:S02]  /*39590*/  ULDC UR5, c[0x0][0x228] ;  /* 0x00008a0000057ab9 */ /* 0x000fe40000000800 */
[----:B------:R0:W-:Y:S04]  /*395a0*/  @P4 STG.E.U16 desc[UR6][R8.64], R13 ;  /* 0x0000000d08004986 */ /* 0x0001e8000c101506 */
[----:B-1----:R-:W-:Y:S01]  /*395b0*/  @P3 STG.E.U16 desc[UR6][R10.64], R4 ;  /* 0x000000040a003986 */ /* 0x002fe2000c101506 */
[----:B------:R-:W-:Y:S01]  /*395c0*/  ISETP.LT.AND P3, PT, R61, UR4, !P2 ;  /* 0x000000043d007c0c */ /* 0x000fe2000d761270 */
[C---:B------:R-:W-:Y:S01]  /*395d0*/  VIADD R17, R19.reuse, UR24 ;  /* 0x0000001813117c36 */ /* 0x040fe20008000000 */
[----:B------:R-:W-:Y:S01]  /*395e0*/  ULDC UR4, c[0x0][0x228] ;  /* 0x00008a0000047ab9 */ /* 0x000fe20000000800 */
[----:B------:R-:W-:Y:S01]  /*395f0*/  VIADD R0, R30, 0x3b ;  /* 0x0000003b1e007836 */ /* 0x000fe20000000000 */
[----:B0-----:R-:W-:Y:S01]  /*39600*/  PRMT R9, R4, 0x7632, R9 ;  /* 0x0000763204097816 */ /* 0x001fe20000000009 */
[----:B------:R-:W-:Y:S01]  /*39610*/  IMAD.WIDE R12, R19, 0x2, R56 ;  /* 0x00000002130c7825 */ /* 0x000fe200078e0238 */
[----:B------:R-:W-:Y:S01]  /*39620*/  ISETP.LT.AND P4, PT, R27, UR5, !P2 ;  /* 0x000000051b007c0c */ /* 0x000fe2000d781270 */
[----:B------:R-:W-:-:S03]  /*39630*/  ULDC UR5, c[0x0][0x228] ;  /* 0x00008a0000057ab9 */ /* 0x000fc60000000800 */
[----:B------:R0:W-:Y:S01]  /*39640*/  @P5 STG.E.U16 desc[UR6][R12.64], R9 ;  /* 0x000000090c005986 */ /* 0x0001e2000c101506 */
[----:B------:R-:W-:Y:S01]  /*39650*/  ISETP.LT.AND P5, PT, R31, UR4, !P2 ;  /* 0x000000041f007c0c */ /* 0x000fe2000d7a1270 */
[----:B------:R-:W-:Y:S01]  /*39660*/  IMAD.WIDE R14, R17, 0x2, R2 ;  /* 0x00000002110e7825 */ /* 0x000fe200078e0202 */
[----:B------:R-:W-:Y:S01]  /*39670*/  ISETP.GE.AND P1, PT, R0, UR19, PT ;  /* 0x0000001300007c0c */ /* 0x000fe2000bf26270 */
[----:B------:R-:W-:Y:S02]  /*39680*/  ULDC UR4, c[0x0][0x228] ;  /* 0x00008a0000047ab9 */ /* 0x000fe40000000800 */
[----:B------:R-:W-:Y:S01]  /*39690*/  VIADD R0, R30, 0x3c ;  /* 0x0000003c1e007836 */ /* 0x000fe20000000000 */
[----:B------:R-:W-:Y:S01]  /*396a0*/  @P6 STG.E.U16 desc[UR6][R14.64], R21 ;  /* 0x000000150e006986 */ /* 0x000fe2000c101506 */
[----:B0-----:R-:W-:Y:S01]  /*396b0*/  PRMT R13, R21, 0x7632, R13 ;  /* 0x00007632150d7816 */ /* 0x001fe2000000000d */
[----:B------:R-:W-:Y:S01]  /*396c0*/  IMAD.WIDE R8, R17, 0x2, R52 ;  /* 0x0000000211087825 */ /* 0x000fe200078e0234 */
[----:B------:R-:W-:-:S03]  /*396d0*/  PRMT R4, R25, 0x7632, R4 ;  /* 0x0000763219047816 */ /* 0x000fc60000000004 */
[----:B------:R-:W-:Y:S01]  /*396e0*/  IMAD.WIDE R10, R17, 0x2, R54 ;  /* 0x00000002110a7825 */ /* 0x000fe200078e0236 */
[----:B------:R0:W-:Y:S01]  /*396f0*/  @P3 STG.E.U16 desc[UR6][R8.64], R13 ;  /* 0x0000000d08003986 */ /* 0x0001e2000c101506 */
[----:B------:R-:W-:Y:S02]  /*39700*/  ISETP.GE.AND P2, PT, R0, UR17, PT ;  /* 0x0000001100007c0c */ /* 0x000fe4000bf46270 */
[----:B------:R-:W-:Y:S01]  /*39710*/  VIADD R0, R30, 0x3d ;  /* 0x0000003d1e007836 */ /* 0x000fe20000000000 */
[----:B------:R-:W-:Y:S01]  /*39720*/  ISETP.LT.AND P6, PT, R23, UR5, !P1 ;  /* 0x0000000517007c0c */ /* 0x000fe2000cfc1270 */
[----:B------:R-:W-:Y:S01]  /*39730*/  @P4 STG.E.U16 desc[UR6][R10.64], R25 ;  /* 0x000000190a004986 */ /* 0x000fe2000c101506 */
[----:B------:R-:W-:Y:S01]  /*39740*/  ISETP.LT.AND P3, PT, R61, UR4, !P1 ;  /* 0x000000043d007c0c */ /* 0x000fe2000cf61270 */
[----:B------:R-:W-:Y:S01]  /*39750*/  ULDC UR5, c[0x0][0x228] ;  /* 0x00008a0000057ab9 */ /* 0x000fe20000000800 */
[----:B------:R-:W-:Y:S01]  /*39760*/  ULDC UR4, c[0x0][0x228] ;  /* 0x00008a0000047ab9 */ /* 0x000fe20000000800 */
[----:B0-----:R-:W-:Y:S01]  /*39770*/  IMAD.WIDE R12, R17, 0x2, R56 ;  /* 0x00000002110c7825 */ /* 0x001fe200078e0238 */
[----:B------:R-:W-:Y:S01]  /*39780*/  ISETP.LT.AND P4, PT, R27, UR5, !P1 ;  /* 0x000000051b007c0c */ /* 0x000fe2000cf81270 */
[----:B------:R-:W-:-:S03]  /*39790*/  ULDC UR5, c[0x0][0x228] ;  /* 0x00008a0000057ab9 */ /* 0x000fc60000000800 */
[----:B------:R0:W-:Y:S01]  /*397a0*/  @P5 STG.E.U16 desc[UR6][R12.64], R4 ;  /* 0x000000040c005986 */ /* 0x0001e2000c101506 */
[----:B------:R-:W-:Y:S01]  /*397b0*/  ISETP.LT.AND P5, PT, R31, UR4, !P1 ;  /* 0x000000041f007c0c */ /* 0x000fe2000cfa1270 */
[----:B------:R-:W-:Y:S01]  /*397c0*/  VIADD R19, R17, UR24 ;  /* 0x0000001811137c36 */ /* 0x000fe20008000000 */
[----:B------:R-:W-:Y:S01]  /*397d0*/  ISETP.GE.AND P1, PT, R0, UR15, PT ;  /* 0x0000000f00007c0c */ /* 0x000fe2000bf26270 */
[----:B------:R-:W-:Y:S01]  /*397e0*/  VIADD R0, R30, 0x3e ;  /* 0x0000003e1e007836 */ /* 0x000fe20000000000 */
[----:B------:R-:W-:Y:S01]  /*397f0*/  ULDC UR4, c[0x0][0x228] ;  /* 0x00008a0000047ab9 */ /* 0x000fe20000000800 */
[----:B------:R-:W2:Y:S01]  /*39800*/  LDL.LU R30, [R1+0x1378] ;  /* 0x00137800011e7983 */ /* 0x000ea20000300800 */
[----:B------:R-:W-:-:S05]  /*39810*/  IMAD.WIDE R14, R19, 0x2, R2 ;  /* 0x00000002130e7825 */ /* 0x000fca00078e0202 */
[----:B------:R1:W-:Y:S01]  /*39820*/  @P6 STG.E.U16 desc[UR6][R14.64], R29 ;  /* 0x0000001d0e006986 */ /* 0x0003e2000c101506 */
[----:B------:R-:W-:Y:S01]  /*39830*/  ISETP.LT.AND P6, PT, R23, UR5, !P2 ;  /* 0x0000000517007c0c */ /* 0x000fe2000d7c1270 */
[----:B------:R-:W-:Y:S01]  /*39840*/  IMAD.WIDE R8, R19, 0x2, R52 ;  /* 0x0000000213087825 */ /* 0x000fe200078e0234 */
[----:B0-----:R-:W-:Y:S01]  /*39850*/  PRMT R13, R29, 0x7632, R13 ;  /* 0x000076321d0d7816 */ /* 0x001fe2000000000d */
[----:B------:R-:W-:Y:S02]  /*39860*/  ULDC UR5, c[0x0][0x228] ;  /* 0x00008a0000057ab9 */ /* 0x000fe40000000800 */
[C---:B------:R-:W-:Y:S02]  /*39870*/  VIADD R17, R19.reuse, UR24 ;  /* 0x0000001813117c36 */ /* 0x040fe40008000000 */
[----:B------:R-:W-:Y:S01]  /*39880*/  IMAD.WIDE R10, R19, 0x2, R54 ;  /* 0x00000002130a7825 */ /* 0x000fe200078e0236 */
[----:B------:R0:W-:Y:S01]  /*39890*/  @P3 STG.E.U16 desc[UR6][R8.64], R13 ;  /* 0x0000000d08003986 */ /* 0x0001e2000c101506 */
[----:B------:R-:W-:Y:S01]  /*398a0*/  ISETP.LT.AND P3, PT, R61, UR4, !P2 ;  /* 0x000000043d007c0c */ /* 0x000fe2000d761270 */
[----:B------:R-:W-:Y:S01]  /*398b0*/  ULDC UR4, c[0x0][0x228] ;  /* 0x00008a0000047ab9 */ /* 0x000fe20000000800 */
[----:B-1----:R-:W-:Y:S01]  /*398c0*/  IMAD.WIDE R14, R17, 0x2, R2 ;  /* 0x00000002110e7825 */ /* 0x002fe200078e0202 */
[----:B------:R1:W-:Y:S01]  /*398d0*/  @P4 STG.E.U16 desc[UR6][R10.64], R5 ;  /* 0x000000050a004986 */ /* 0x0003e2000c101506 */
[----:B------:R-:W-:Y:S01]  /*398e0*/  ISETP.LT.AND P4, PT, R27, UR5, !P2 ;  /* 0x000000051b007c0c */ /* 0x000fe2000d781270 */
[----:B------:R-:W-:Y:S01]  /*398f0*/  ULDC UR5, c[0x0][0x228] ;  /* 0x00008a0000057ab9 */ /* 0x000fe20000000800 */
[----:B0-----:R-:W-:Y:S01]  /*39900*/  PRMT R9, R5, 0x7632, R9 ;  /* 0x0000763205097816 */ /* 0x001fe20000000009 */
[----:B------:R-:W-:-:S05]  /*39910*/  IMAD.WIDE R12, R19, 0x2, R56 ;  /* 0x00000002130c7825 */ /* 0x000fca00078e0238 */
[----:B------:R0:W-:Y:S01]  /*39920*/  @P5 STG.E.U16 desc[UR6][R12.64], R9 ;  /* 0x000000090c005986 */ /* 0x0001e2000c101506 */
[----:B------:R-:W-:Y:S01]  /*39930*/  ISETP.LT.AND P5, PT, R31, UR4, !P2 ;  /* 0x000000041f007c0c */ /* 0x000fe2000d7a1270 */
[----:B-1----:R-:W-:Y:S02]  /*39940*/  IMAD.WIDE R4, R17, 0x2, R52 ;  /* 0x0000000211047825 */ /* 0x002fe400078e0234 */
[----:B------:R1:W-:Y:S01]  /*39950*/  @P6 STG.E.U16 desc[UR6][R14.64], R22 ;  /* 0x000000160e006986 */ /* 0x0003e2000c101506 */
[----:B------:R-:W-:Y:S01]  /*39960*/  ISETP.LT.AND P6, PT, R23, UR5, !P1 ;  /* 0x0000000517007c0c */ /* 0x000fe2000cfc1270 */
[----:B------:R-:W-:Y:S01]  /*39970*/  ULDC UR5, c[0x0][0x228] ;  /* 0x00008a0000057ab9 */ /* 0x000fe20000000800 */
[----:B------:R-:W-:Y:S01]  /*39980*/  PRMT R11, R22, 0x7632, R11 ;  /* 0x00007632160b7816 */ /* 0x000fe2000000000b */
[----:B------:R-:W-:Y:S01]  /*39990*/  ULDC UR4, c[0x0][0x228] ;  /* 0x00008a0000047ab9 */ /* 0x000fe20000000800 */
[----:B0-----:R-:W-:-:S03]  /*399a0*/  IMAD.WIDE R8, R17, 0x2, R54 ;  /* 0x0000000211087825 */ /* 0x001fc600078e0236 */
[----:B------:R0:W-:Y:S01]  /*399b0*/  @P3 STG.E.U16 desc[UR6][R4.64], R11 ;  /* 0x0000000b04003986 */ /* 0x0001e2000c101506 */
[----:B-1----:R-:W-:Y:S01]  /*399c0*/  VIADD R15, R17, UR24 ;  /* 0x00000018110f7c36 */ /* 0x002fe20008000000 */
[----:B------:R-:W-:Y:S02]  /*399d0*/  ISETP.GE.AND P2, PT, R0, UR23, PT ;  /* 0x0000001700007c0c */ /* 0x000fe4000bf46270 */
[----:B------:R-:W-:Y:S01]  /*399e0*/  @P4 STG.E.U16 desc[UR6][R8.64], R26 ;  /* 0x0000001a08004986 */ /* 0x000fe2000c101506 */
[----:B------:R-:W-:Y:S01]  /*399f0*/  IMAD.WIDE R12, R15, 0x2, R2 ;  /* 0x000000020f0c7825 */ /* 0x000fe200078e0202 */
[----:B------:R-:W-:Y:S01]  /*39a00*/  ISETP.LT.AND P4, PT, R27, UR5, !P1 ;  /* 0x000000051b007c0c */ /* 0x000fe2000cf81270 */
[----:B------:R-:W-:Y:S01]  /*39a10*/  ULDC UR5, c[0x0][0x228] ;  /* 0x00008a0000057ab9 */ /* 0x000fe20000000800 */
[----:B0-----:R-:W-:Y:S01]  /*39a20*/  PRMT R5, R26, 0x7632, R5 ;  /* 0x000076321a057816 */ /* 0x001fe20000000005 */
[----:B------:R-:W-:-:S05]  /*39a30*/  IMAD.WIDE R10, R17, 0x2, R56 ;  /* 0x00000002110a7825 */ /* 0x000fca00078e0238 */
[----:B------:R0:W-:Y:S01]  /*39a40*/  @P5 STG.E.U16 desc[UR6][R10.64], R5 ;  /* 0x000000050a005986 */ /* 0x0001e2000c101506 */
[----:B------:R-:W-:-:S03]  /*39a50*/  ISETP.LT.AND P5, PT, R23, UR8, !P0 ;  /* 0x0000000817007c0c */ /* 0x000fc6000c7a1270 */
[----:B--2---:R1:W-:Y:S01]  /*39a60*/  @P6 STG.E.U16 desc[UR6][R12.64], R30 ;  /* 0x0000001e0c006986 */ /* 0x0043e2000c101506 */
[----:B------:R-:W-:Y:S02]  /*39a70*/  ISETP.LT.AND P6, PT, R23, UR5, !P2 ;  /* 0x0000000517007c0c */ /* 0x000fe4000d7c1270 */
[----:B------:R-:W-:Y:S01]  /*39a80*/  ISETP.LT.AND P3, PT, R61, UR4, !P1 ;  /* 0x000000043d007c0c */ /* 0x000fe2000cf61270 */
[----:B------:R-:W2:Y:S01]  /*39a90*/  LDL.LU R23, [R1+0x1374] ;  /* 0x0013740001177983 */ /* 0x000ea20000300800 */
[----:B------:R-:W-:Y:S01]  /*39aa0*/  ULDC UR4, c[0x0][0x228] ;  /* 0x00008a0000047ab9 */ /* 0x000fe20000000800 */
[----:B------:R-:W-:Y:S01]  /*39ab0*/  PRMT R0, R30, 0x7632, R0 ;  /* 0x000076321e007816 */ /* 0x000fe20000000000 */
[----:B0-----:R-:W-:Y:S01]  /*39ac0*/  IMAD.WIDE R4, R15, 0x2, R52 ;  /* 0x000000020f047825 */ /* 0x001fe200078e0234 */
[----:B------:R-:W-:Y:S01]  /*39ad0*/  ISETP.LT.AND P1, PT, R31, UR4, !P1 ;  /* 0x000000041f007c0c */ /* 0x000fe2000cf21270 */
[----:B------:R-:W-:Y:S01]  /*39ae0*/  ULDC UR5, c[0x0][0x228] ;  /* 0x00008a0000057ab9 */ /* 0x000fe20000000800 */
[----:B------:R-:W-:Y:S01]  /*39af0*/  ULDC UR4, c[0x0][0x228] ;  /* 0x00008a0000047ab9 */ /* 0x000fe20000000800 */
[----:B------:R-:W-:-:S02]  /*39b00*/  VIADD R17, R15, UR24 ;  /* 0x000000180f117c36 */ /* 0x000fc40008000000 */
[----:B------:R-:W-:-:S03]  /*39b10*/  IMAD.WIDE R8, R15, 0x2, R54 ;  /* 0x000000020f087825 */ /* 0x000fc600078e0236 */
[----:B------:R0:W-:Y:S01]  /*39b20*/  @P3 STG.E.U16 desc[UR6][R4.64], R0 ;  /* 0x0000000004003986 */ /* 0x0001e2000c101506 */
[----:B------:R-:W-:Y:S01]  /*39b30*/  IMAD.WIDE R10, R15, 0x2, R56 ;  /* 0x000000020f0a7825 */ /* 0x000fe200078e0238 */
[----:B------:R-:W-:Y:S01]  /*39b40*/  ISETP.LT.AND P3, PT, R61, UR5, !P0 ;  /* 0x000000053d007c0c */ /* 0x000fe2000c761270 */
[----:B------:R-:W-:Y:S02]  /*39b50*/  ULDC UR5, c[0x0][0x228] ;  /* 0x00008a0000057ab9 */ /* 0x000fe40000000800 */
[----:B-1----:R-:W-:Y:S01]  /*39b60*/  IMAD.WIDE R12, R17, 0x2, R2 ;  /* 0x00000002110c7825 */ /* 0x002fe200078e0202 */
[----:B------:R-:W-:Y:S01]  /*39b70*/  @P4 STG.E.U16 desc[UR6][R8.64], R6 ;  /* 0x0000000608004986 */ /* 0x000fe2000c101506 */
[----:B------:R-:W-:Y:S01]  /*39b80*/  ISETP.LT.AND P4, PT, R61, UR4, !P2 ;  /* 0x000000043d007c0c */ /* 0x000fe2000d781270 */
[----:B------:R-:W-:Y:S01]  /*39b90*/  ULDC UR4, c[0x0][0x228] ;  /* 0x00008a0000047ab9 */ /* 0x000fe20000000800 */
[----:B0-----:R-:W-:-:S05]  /*39ba0*/  PRMT R5, R6, 0x7632, R5 ;  /* 0x0000763206057816 */ /* 0x001fca0000000005 */
[----:B------:R0:W-:Y:S01]  /*39bb0*/  @P1 STG.E.U16 desc[UR6][R10.64], R5 ;  /* 0x000000050a001986 */ /* 0x0001e2000c101506 */
[----:B------:R-:W-:Y:S01]  /*39bc0*/  ISETP.LT.AND P1, PT, R27, UR5, !P0 ;  /* 0x000000051b007c0c */ /* 0x000fe2000c721270 */
[----:B------:R-:W-:Y:S02]  /*39bd0*/  ULDC UR5, c[0x0][0x228] ;  /* 0x00008a0000057ab9 */ /* 0x000fe40000000800 */
[----:B------:R-:W-:Y:S01]  /*39be0*/  ISETP.LT.AND P0, PT, R31, UR5, !P0 ;  /* 0x000000051f007c0c */ /* 0x000fe2000c701270 */
[----:B--2---:R1:W-:Y:S01]  /*39bf0*/  @P6 STG.E.U16 desc[UR6][R12.64], R23 ;  /* 0x000000170c006986 */ /* 0x0043e2000c101506 */
[----:B------:R-:W-:Y:S01]  /*39c00*/  ISETP.LT.AND P6, PT, R27, UR4, !P2 ;  /* 0x000000041b007c0c */ /* 0x000fe2000d7c1270 */
[----:B------:R-:W-:Y:S02]  /*39c10*/  ULDC UR4, c[0x0][0x228] ;  /* 0x00008a0000047ab9 */ /* 0x000fe40000000800 */
[----:B------:R-:W2:Y:S01]  /*39c20*/  LDL.LU R27, [R1+0x1370] ;  /* 0x00137000011b7983 */ /* 0x000ea20000300800 */
[----:B------:R-:W-:-:S03]  /*39c30*/  ISETP.LT.AND P2, PT, R31, UR4, !P2 ;  /* 0x000000041f007c0c */ /* 0x000fc6000d741270 */
[----:B------:R-:W3:Y:S01]  /*39c40*/  LDL.LU R31, [R1+0x136c] ;  /* 0x00136c00011f7983 */ /* 0x000ee20000300800 */
[----:B------:R-:W-:Y:S01]  /*39c50*/  VIADD R15, R17, UR24 ;  /* 0x00000018110f7c36 */ /* 0x000fe20008000000 */
[----:B------:R-:W-:Y:S01]  /*39c60*/  PRMT R0, R23, 0x7632, R0 ;  /* 0x0000763217007816 */ /* 0x000fe20000000000 */
[----:B0-----:R-:W-:-:S04]  /*39c70*/  IMAD.WIDE R4, R17, 0x2, R52 ;  /* 0x0000000211047825 */ /* 0x001fc800078e0234 */
[C---:B------:R-:W-:Y:S01]  /*39c80*/  IMAD.WIDE R8, R17.reuse, 0x2, R54 ;  /* 0x0000000211087825 */ /* 0x040fe200078e0236 */
[----:B------:R1:W-:Y:S03]  /*39c90*/  @P4 STG.E.U16 desc[UR6][R4.64], R0 ;  /* 0x0000000004004986 */ /* 0x0003e6000c101506 */
[----:B------:R-:W-:-:S04]  /*39ca0*/  IMAD.WIDE R10, R17, 0x2, R56 ;  /* 0x00000002110a7825 */ /* 0x000fc800078e0238 */
[----:B------:R-:W-:-:S04]  /*39cb0*/  IMAD.WIDE R2, R15, 0x2, R2 ;  /* 0x000000020f027825 */ /* 0x000fc800078e0202 */
[----:B------:R-:W-:-:S04]  /*39cc0*/  IMAD.WIDE R52, R15, 0x2, R52 ;  /* 0x000000020f347825 */ /* 0x000fc800078e0234 */
[----:B------:R-:W-:-:S04]  /*39cd0*/  IMAD.WIDE R54, R15, 0x2, R54 ;  /* 0x000000020f367825 */ /* 0x000fc800078e0236 */
[----:B------:R-:W-:Y:S01]  /*39ce0*/  IMAD.WIDE R56, R15, 0x2, R56 ;  /* 0x000000020f387825 */ /* 0x000fe200078e0238 */
[----:B--2---:R-:W-:Y:S01]  /*39cf0*/  PRMT R6, R27, 0x7632, R6 ;  /* 0x000076321b067816 */ /* 0x004fe20000000006 */
[----:B------:R1:W-:Y:S01]  /*39d00*/  @P6 STG.E.U16 desc[UR6][R8.64], R27 ;  /* 0x0000001b08006986 */ /* 0x0003e2000c101506 */
[----:B---3--:R-:W-:-:S03]  /*39d10*/  PRMT R26, R31, 0x7632, R26 ;  /* 0x000076321f1a7816 */ /* 0x008fc6000000001a */
[----:B------:R1:W-:Y:S04]  /*39d20*/  @P2 STG.E.U16 desc[UR6][R10.64], R6 ;  /* 0x000000060a002986 */ /* 0x0003e8000c101506 */
[----:B------:R1:W-:Y:S04]  /*39d30*/  @P5 STG.E.U16 desc[UR6][R2.64], R31 ;  /* 0x0000001f02005986 */ /* 0x0003e8000c101506 */
[----:B------:R1:W-:Y:S04]  /*39d40*/  @P3 STG.E.U16 desc[UR6][R52.64], R26 ;  /* 0x0000001a34003986 */ /* 0x0003e8000c101506 */
[----:B------:R1:W-:Y:S01]  /*39d50*/  @P1 STG.E.U16 desc[UR6][R54.64], R7 ;  /* 0x0000000736001986 */ /* 0x0003e2000c101506 */
[----:B------:R-:W-:Y:S05]  /*39d60*/  @!P0 EXIT ;  /* 0x000000000000894d */ /* 0x000fea0003800000 */
[----:B------:R-:W-:-:S05]  /*39d70*/  PRMT R28, R7, 0x7632, R28 ;  /* 0x00007632071c7816 */ /* 0x000fca000000001c */
[----:B------:R-:W-:Y:S01]  /*39d80*/  STG.E.U16 desc[UR6][R56.64], R28 ;  /* 0x0000001c38007986 */ /* 0x000fe2000c101506 */
[----:B------:R-:W-:Y:S05]  /*39d90*/  EXIT ;  /* 0x000000000000794d */ /* 0x000fea0003800000 */
.L_x_2:
[----:B------:R-:W-:-:S00]  /*39da0*/  BRA `(.L_x_2) ;  /* 0xfffffffc00fc7947 */ /* 0x000fc0000383ffff */
[----:B------:R-:W-:-:S00]  /*39db0*/  NOP ;  /* 0x0000000000007918 */ /* 0x000fc00000000000 */
        /* <DEDUP_REMOVED lines=12> */
.L_x_3:


//--------------------- .nv.shared.matmul_kernel  --------------------------
	.section	.nv.shared.matmul_kernel,"aw",@nobits
	.sectionflags	@""
	.align	16
	.zero		1024


//--------------------- .nv.shared.reserved.0     --------------------------
	.section	.nv.shared.reserved.0,"aw",@nobits
	.weak		__nv_reservedSMEM_offset_0_alias
	.size		__nv_reservedSMEM_offset_0_alias, 0, 0
	.other		__nv_reservedSMEM_offset_0_alias,@"STO_CUDA_RESERVED_SHARED STV_DEFAULT"
__nv_reservedSMEM_offset_0_alias:
	.zero		0


//--------------------- .nv.constant0.matmul_kernel --------------------------
	.section	.nv.constant0.matmul_kernel,"a",@progbits
	.sectionflags	@""
	.align	4
.nv.constant0.matmul_kernel:
	.zero		608


//--------------------- SYMBOLS --------------------------

	.type		.nv.reservedSmem.offset0,@object
	.size		.nv.reservedSmem.offset0,0x4
